// auto-generated by cutlass_sweep.gemm — config: {"arch": "sm_90", "cluster_m": 2, "cluster_n": 1, "dtype": "e4m3", "dtype_b": "e4m3", "layout": "nt", "stages": 0, "tile_k": 32, "tile_m": 384, "tile_n": 384}
#include "cutlass/cutlass.h"
#include "cutlass/gemm/collective/collective_builder.hpp"
#include "cutlass/gemm/device/gemm_universal_adapter.h"
#include "cutlass/gemm/kernel/gemm_universal.hpp"
#include "cutlass/epilogue/collective/collective_builder.hpp"

using ElemA = cutlass::float_e4m3_t;
using ElemB = cutlass::float_e4m3_t;
using ElemCD = cutlass::float_e4m3_t;
using Acc  = float;
using TileShape    = cute::Shape<cute::_384, cute::_384, cute::_32>;
using ClusterShape = cute::Shape<cute::_2, cute::_1, cute::_1>;

using CollectiveEpilogue = typename cutlass::epilogue::collective::CollectiveBuilder<
    cutlass::arch::Sm90, cutlass::arch::OpClassTensorOp,
    TileShape, ClusterShape,
    cutlass::epilogue::collective::EpilogueTileAuto,
    Acc, Acc,
    ElemCD, cutlass::layout::RowMajor, 128 / cutlass::sizeof_bits<ElemCD>::value,
    ElemCD, cutlass::layout::RowMajor, 128 / cutlass::sizeof_bits<ElemCD>::value,
    cutlass::epilogue::collective::EpilogueScheduleAuto
  >::CollectiveOp;

using CollectiveMainloop = typename cutlass::gemm::collective::CollectiveBuilder<
    cutlass::arch::Sm90, cutlass::arch::OpClassTensorOp,
    ElemA, cutlass::layout::RowMajor, 128 / cutlass::sizeof_bits<ElemA>::value,
    ElemB, cutlass::layout::ColumnMajor, 128 / cutlass::sizeof_bits<ElemB>::value,
    Acc,
    TileShape, ClusterShape,
    cutlass::gemm::collective::StageCountAutoCarveout<static_cast<int>(sizeof(typename CollectiveEpilogue::SharedStorage))>,
    cutlass::gemm::collective::KernelScheduleAuto
  >::CollectiveOp;

using GemmKernel = cutlass::gemm::kernel::GemmUniversal<
    cute::Shape<int,int,int,int>,
    CollectiveMainloop,
    CollectiveEpilogue
>;
using Gemm = cutlass::gemm::device::GemmUniversalAdapter<GemmKernel>;

// Force the device kernel symbol into the cubin without needing a host main.
auto* _anchor = &cutlass::device_kernel<GemmKernel>;


// ===== COMPILED SASS (sm_90a) =====

	.target	sm_90a

	.elftype	@"ET_EXEC"


//--------------------- .note.nv.tkinfo           --------------------------
	.section	.note.nv.tkinfo,"",@"SHT_NOTE"
	.sectionflags	@"SHF_NOTE_NV_TKINFO"
	.tkinfo
        /*0018*/ 	.word	0x00000002
        /*0030*/ 	.string	""
        /*0030*/ 	.string	"ptxas"
        /*0030*/ 	.string	"Cuda compilation tools, release 13.0, V13.0.88"
        /*0030*/ 	.string	"Build cuda_13.0.r13.0/compiler.36424714_0"
        /*0030*/ 	.string	"-arch sm_90a -m 64 "



//--------------------- .note.nv.cuinfo           --------------------------
	.section	.note.nv.cuinfo,"",@"SHT_NOTE"
	.sectionflags	@"SHF_NOTE_NV_CUINFO"
        /*0018*/ 	.short	0x0002
        /*001a*/ 	.short	0x005a
        /*001c*/ 	.short	0x0082
	.zero		2


//--------------------- .nv.info                  --------------------------
	.section	.nv.info,"",@"SHT_CUDA_INFO"
	.align	4


	//----- nvinfo : EIATTR_REGCOUNT
	.align		4
        /*0000*/ 	.byte	0x04, 0x2f
        /*0002*/ 	.short	(.L_12 - .L_11)
	.align		4
.L_11:
        /*0004*/ 	.word	index@(_ZN7cutlass13device_kernelINS_4gemm6kernel13GemmUniversalIN4cute5tupleIJiiiiEEENS1_10collective13CollectiveMmaINS1_37MainloopSm90TmaGmmaWarpSpecializedFP8ILi9ENS5_IJNS4_1CILi2EEENSA_ILi1EEESC_EEENS1_35KernelTmaWarpSpecializedCooperativeEEENS5_IJNSA_ILi384EEESG_NSA_ILi32EEEEEENS_12float_e4m3_tENS5_IJlSC_lEEESJ_SK_NS4_8TiledMMAINS4_8MMA_AtomIJNS4_4SM904GMMA31MMA_64x192x32_F32E4M3E4M3_SS_TNILNSO_7ScaleInE1ELSQ_1EEEEEENS4_6LayoutISD_NS5_IJSC_NSA_ILi0EEESU_EEEEENS5_IJNS4_10UnderscoreESX_SX_EEEEENS4_13SM90_TMA_LOADENS4_14ComposedLayoutINS4_7SwizzleILi1ELi4ELi3EEENS4_18smem_ptr_flag_bitsILi8EEENST_INS5_IJNSA_ILi8EEESH_EEENS5_IJSH_SC_EEEEEEEvNS4_8identityENS4_23SM90_TMA_LOAD_MULTICASTES1A_vS1B_EENS_8epilogue10collective6detail29Sm90TmaWarpSpecializedAdapterINS1F_15DefaultEpilogueISJ_SK_SK_NS1E_6thread17LinearCombinationISJ_Li1EffLNS1J_9ScaleType4KindE0ELNS_15FloatRoundStyleE2ESJ_EENS1_15EpilogueDefaultEEEEEvvEEEEvNT_6ParamsE)
        /*0008*/ 	.word	0x000000a8


	//----- nvinfo : EIATTR_FRAME_SIZE
	.align		4
.L_12:
        /*000c*/ 	.byte	0x04, 0x11
        /*000e*/ 	.short	(.L_14 - .L_13)
	.align		4
.L_13:
        /*0010*/ 	.word	index@(_ZN7cutlass13device_kernelINS_4gemm6kernel13GemmUniversalIN4cute5tupleIJiiiiEEENS1_10collective13CollectiveMmaINS1_37MainloopSm90TmaGmmaWarpSpecializedFP8ILi9ENS5_IJNS4_1CILi2EEENSA_ILi1EEESC_EEENS1_35KernelTmaWarpSpecializedCooperativeEEENS5_IJNSA_ILi384EEESG_NSA_ILi32EEEEEENS_12float_e4m3_tENS5_IJlSC_lEEESJ_SK_NS4_8TiledMMAINS4_8MMA_AtomIJNS4_4SM904GMMA31MMA_64x192x32_F32E4M3E4M3_SS_TNILNSO_7ScaleInE1ELSQ_1EEEEEENS4_6LayoutISD_NS5_IJSC_NSA_ILi0EEESU_EEEEENS5_IJNS4_10UnderscoreESX_SX_EEEEENS4_13SM90_TMA_LOADENS4_14ComposedLayoutINS4_7SwizzleILi1ELi4ELi3EEENS4_18smem_ptr_flag_bitsILi8EEENST_INS5_IJNSA_ILi8EEESH_EEENS5_IJSH_SC_EEEEEEEvNS4_8identityENS4_23SM90_TMA_LOAD_MULTICASTES1A_vS1B_EENS_8epilogue10collective6detail29Sm90TmaWarpSpecializedAdapterINS1F_15DefaultEpilogueISJ_SK_SK_NS1E_6thread17LinearCombinationISJ_Li1EffLNS1J_9ScaleType4KindE0ELNS_15FloatRoundStyleE2ESJ_EENS1_15EpilogueDefaultEEEEEvvEEEEvNT_6ParamsE)
        /*0014*/ 	.word	0x000014b0


	//----- nvinfo : EIATTR_MIN_STACK_SIZE
	.align		4
.L_14:
        /*0018*/ 	.byte	0x04, 0x12
        /*001a*/ 	.short	(.L_16 - .L_15)
	.align		4
.L_15:
        /*001c*/ 	.word	index@(_ZN7cutlass13device_kernelINS_4gemm6kernel13GemmUniversalIN4cute5tupleIJiiiiEEENS1_10collective13CollectiveMmaINS1_37MainloopSm90TmaGmmaWarpSpecializedFP8ILi9ENS5_IJNS4_1CILi2EEENSA_ILi1EEESC_EEENS1_35KernelTmaWarpSpecializedCooperativeEEENS5_IJNSA_ILi384EEESG_NSA_ILi32EEEEEENS_12float_e4m3_tENS5_IJlSC_lEEESJ_SK_NS4_8TiledMMAINS4_8MMA_AtomIJNS4_4SM904GMMA31MMA_64x192x32_F32E4M3E4M3_SS_TNILNSO_7ScaleInE1ELSQ_1EEEEEENS4_6LayoutISD_NS5_IJSC_NSA_ILi0EEESU_EEEEENS5_IJNS4_10UnderscoreESX_SX_EEEEENS4_13SM90_TMA_LOADENS4_14ComposedLayoutINS4_7SwizzleILi1ELi4ELi3EEENS4_18smem_ptr_flag_bitsILi8EEENST_INS5_IJNSA_ILi8EEESH_EEENS5_IJSH_SC_EEEEEEEvNS4_8identityENS4_23SM90_TMA_LOAD_MULTICASTES1A_vS1B_EENS_8epilogue10collective6detail29Sm90TmaWarpSpecializedAdapterINS1F_15DefaultEpilogueISJ_SK_SK_NS1E_6thread17LinearCombinationISJ_Li1EffLNS1J_9ScaleType4KindE0ELNS_15FloatRoundStyleE2ESJ_EENS1_15EpilogueDefaultEEEEEvvEEEEvNT_6ParamsE)
        /*0020*/ 	.word	0x000014b0
.L_16:


//--------------------- .nv.compat                --------------------------
	.section	.nv.compat,"",@"SHT_CUDA_COMPAT_INFO"
	.align	4
        /*0000*/ 	.byte	0x02, 0x09, 0x01, 0x00, 0x02, 0x02, 0x04, 0x00, 0x02, 0x05, 0x05, 0x00, 0x03, 0x07, 0x01, 0x01
        /*0010*/ 	.byte	0x02, 0x03, 0x01, 0x00, 0x02, 0x06, 0x01, 0x00, 0x04, 0x0b, 0x08, 0x00, 0x00, 0x00, 0x00, 0x00
        /*0020*/ 	.byte	0x00, 0x00, 0x00, 0x00


//--------------------- .nv.info._ZN7cutlass13device_kernelINS_4gemm6kernel13GemmUniversalIN4cute5tupleIJiiiiEEENS1_10collective13CollectiveMmaINS1_37MainloopSm90TmaGmmaWarpSpecializedFP8ILi9ENS5_IJNS4_1CILi2EEENSA_ILi1EEESC_EEENS1_35KernelTmaWarpSpecializedCooperativeEEENS5_IJNSA_ILi384EEESG_NSA_ILi32EEEEEENS_12float_e4m3_tENS5_IJlSC_lEEESJ_SK_NS4_8TiledMMAINS4_8MMA_AtomIJNS4_4SM904GMMA31MMA_64x192x32_F32E4M3E4M3_SS_TNILNSO_7ScaleInE1ELSQ_1EEEEEENS4_6LayoutISD_NS5_IJSC_NSA_ILi0EEESU_EEEEENS5_IJNS4_10UnderscoreESX_SX_EEEEENS4_13SM90_TMA_LOADENS4_14ComposedLayoutINS4_7SwizzleILi1ELi4ELi3EEENS4_18smem_ptr_flag_bitsILi8EEENST_INS5_IJNSA_ILi8EEESH_EEENS5_IJSH_SC_EEEEEEEvNS4_8identityENS4_23SM90_TMA_LOAD_MULTICASTES1A_vS1B_EENS_8epilogue10collective6detail29Sm90TmaWarpSpecializedAdapterINS1F_15DefaultEpilogueISJ_SK_SK_NS1E_6thread17LinearCombinationISJ_Li1EffLNS1J_9ScaleType4KindE0ELNS_15FloatRoundStyleE2ESJ_EENS1_15EpilogueDefaultEEEEEvvEEEEvNT_6ParamsE --------------------------
	.section	.nv.info._ZN7cutlass13device_kernelINS_4gemm6kernel13GemmUniversalIN4cute5tupleIJiiiiEEENS1_10collective13CollectiveMmaINS1_37MainloopSm90TmaGmmaWarpSpecializedFP8ILi9ENS5_IJNS4_1CILi2EEENSA_ILi1EEESC_EEENS1_35KernelTmaWarpSpecializedCooperativeEEENS5_IJNSA_ILi384EEESG_NSA_ILi32EEEEEENS_12float_e4m3_tENS5_IJlSC_lEEESJ_SK_NS4_8TiledMMAINS4_8MMA_AtomIJNS4_4SM904GMMA31MMA_64x192x32_F32E4M3E4M3_SS_TNILNSO_7ScaleInE1ELSQ_1EEEEEENS4_6LayoutISD_NS5_IJSC_NSA_ILi0EEESU_EEEEENS5_IJNS4_10UnderscoreESX_SX_EEEEENS4_13SM90_TMA_LOADENS4_14ComposedLayoutINS4_7SwizzleILi1ELi4ELi3EEENS4_18smem_ptr_flag_bitsILi8EEENST_INS5_IJNSA_ILi8EEESH_EEENS5_IJSH_SC_EEEEEEEvNS4_8identityENS4_23SM90_TMA_LOAD_MULTICASTES1A_vS1B_EENS_8epilogue10collective6detail29Sm90TmaWarpSpecializedAdapterINS1F_15DefaultEpilogueISJ_SK_SK_NS1E_6thread17LinearCombinationISJ_Li1EffLNS1J_9ScaleType4KindE0ELNS_15FloatRoundStyleE2ESJ_EENS1_15EpilogueDefaultEEEEEvvEEEEvNT_6ParamsE,"",@"SHT_CUDA_INFO"
	.sectionflags	@""
	.align	4


	//----- nvinfo : EIATTR_CUDA_API_VERSION
	.align		4
        /*0000*/ 	.byte	0x04, 0x37
        /*0002*/ 	.short	(.L_18 - .L_17)
.L_17:
        /*0004*/ 	.word	0x00000082


	//----- nvinfo : EIATTR_KPARAM_INFO
	.align		4
.L_18:
        /*0008*/ 	.byte	0x04, 0x17
        /*000a*/ 	.short	(.L_20 - .L_19)
.L_19:
        /*000c*/ 	.word	0x00000000
        /*0010*/ 	.short	0x0000
        /*0012*/ 	.short	0x0070
        /*0014*/ 	.byte	0x00, 0xf0, 0x01, 0x10


	//----- nvinfo : EIATTR_SPARSE_MMA_MASK
	.align		4
.L_20:
        /*0018*/ 	.byte	0x03, 0x50
        /*001a*/ 	.short	0x0000


	//----- nvinfo : EIATTR_MAXREG_COUNT
	.align		4
        /*001c*/ 	.byte	0x03, 0x1b
        /*001e*/ 	.short	0x00a8


	//----- nvinfo : EIATTR_NUM_BARRIERS
	.align		4
        /*0020*/ 	.byte	0x02, 0x4c
        /*0022*/ 	.byte	0x01
	.zero		1


	//----- nvinfo : EIATTR_ANNOTATIONS
	.align		4
        /*0024*/ 	.byte	0x04, 0x55
        /*0026*/ 	.short	(.L_22 - .L_21)


	//   ....[0]....
.L_21:
        /*0028*/ 	.word	0x00000001
        /*002c*/ 	.byte	0xe0, 0x07, 0x00, 0x00, 0x01, 0x00, 0x00, 0x00, 0xd0, 0x08, 0x00, 0x00, 0x01, 0x00, 0x00, 0x00
        /* <DEDUP_REMOVED lines=79> */
        /*052c*/ 	.byte	0x40, 0x25, 0x00, 0x00, 0x01, 0x00, 0x00, 0x00, 0x50, 0x25, 0x00, 0x00


	//----- nvinfo : EIATTR_MERCURY_ISA_VERSION
	.align		4
.L_22:
        /*0538*/ 	.byte	0x03, 0x5f
        /*053a*/ 	.short	0x0101


	//----- nvinfo : EIATTR_INT_WARP_WIDE_INSTR_OFFSETS
	.align		4
        /*053c*/ 	.byte	0x04, 0x31
        /*053e*/ 	.short	(.L_24 - .L_23)


	//   ....[0]....
.L_23:
        /*0540*/ 	.word	0x00000620


	//   ....[1]....
        /*0544*/ 	.word	0x00000640


	//   ....[2]....
        /*0548*/ 	.word	0x000007b0


	//   ....[3]....
        /*054c*/ 	.word	0x0001acd0


	//----- nvinfo : EIATTR_COOP_GROUP_MASK_REGIDS
	.align		4
.L_24:
        /*0550*/ 	.byte	0x04, 0x29
        /*0552*/ 	.short	(.L_26 - .L_25)


	//   ....[0]....
.L_25:
        /*0554*/ 	.word	0xffffffff


	//   ....[1]....
        /*0558*/ 	.word	0xffffffff


	//   ....[2]....
        /*055c*/ 	.word	0xffffffff


	//   ....[3]....
        /*0560*/ 	.word	0xffffffff


	//   ....[4]....
        /*0564*/ 	.word	0xffffffff


	//   ....[5]....
        /*0568*/ 	.word	0xffffffff


	//----- nvinfo : EIATTR_COOP_GROUP_INSTR_OFFSETS
	.align		4
.L_26:
        /*056c*/ 	.byte	0x04, 0x28
        /*056e*/ 	.short	(.L_28 - .L_27)


	//   ....[0]....
.L_27:
        /*0570*/ 	.word	0x00000070


	//   ....[1]....
        /*0574*/ 	.word	0x00000080


	//   ....[2]....
        /*0578*/ 	.word	0x000001a0


	//   ....[3]....
        /*057c*/ 	.word	0x00000490


	//   ....[4]....
        /*0580*/ 	.word	0x00000910


	//   ....[5]....
        /*0584*/ 	.word	0x00005360


	//----- nvinfo : EIATTR_REG_RECONFIG
	.align		4
.L_28:
        /*0588*/ 	.byte	0x01, 0x54
	.zero		2


	//----- nvinfo : EIATTR_MBARRIER_INSTR_OFFSETS
	.align		4
        /*058c*/ 	.byte	0x04, 0x39
        /*058e*/ 	.short	(.L_30 - .L_29)


	//   ....[0]....
.L_29:
        /*0590*/ 	.word	0x00000340
        /*0594*/ 	.word	0x000000ff
        /*0598*/ 	.word	0x00000000
        /*059c*/ 	.short	0x0100
        /*059e*/ 	.byte	0x09
	.zero		1


	//   ....[1]....
        /*05a0*/ 	.word	0x00000350
        /*05a4*/ 	.word	0x000000ff
        /*05a8*/ 	.word	0x00000048
        /*05ac*/ 	.short	0x0100
        /*05ae*/ 	.byte	0x09
	.zero		1


	//   ....[2]....
        /*05b0*/ 	.word	0x00000360
        /*05b4*/ 	.word	0x000000ff
        /*05b8*/ 	.word	0x00000008
        /*05bc*/ 	.short	0x0100
        /*05be*/ 	.byte	0x09
	.zero		1


	//   ....[3]....
        /*05c0*/ 	.word	0x00000370
        /*05c4*/ 	.word	0x000000ff
        /*05c8*/ 	.word	0x00000050
        /*05cc*/ 	.short	0x0100
        /*05ce*/ 	.byte	0x09
	.zero		1


	//   ....[4]....
        /*05d0*/ 	.word	0x00000380
        /*05d4*/ 	.word	0x000000ff
        /*05d8*/ 	.word	0x00000010
        /*05dc*/ 	.short	0x0100
        /*05de*/ 	.byte	0x09
	.zero		1


	//   ....[5]....
        /*05e0*/ 	.word	0x00000390
        /*05e4*/ 	.word	0x000000ff
        /*05e8*/ 	.word	0x00000058
        /*05ec*/ 	.short	0x0100
        /*05ee*/ 	.byte	0x09
	.zero		1


	//   ....[6]....
        /*05f0*/ 	.word	0x000003a0
        /*05f4*/ 	.word	0x000000ff
        /*05f8*/ 	.word	0x00000018
        /*05fc*/ 	.short	0x0100
        /*05fe*/ 	.byte	0x09
	.zero		1


	//   ....[7]....
        /*0600*/ 	.word	0x000003b0
        /*0604*/ 	.word	0x000000ff
        /*0608*/ 	.word	0x00000060
        /*060c*/ 	.short	0x0100
        /*060e*/ 	.byte	0x09
	.zero		1


	//   ....[8]....
        /*0610*/ 	.word	0x000003c0
        /*0614*/ 	.word	0x000000ff
        /*0618*/ 	.word	0x00000020
        /*061c*/ 	.short	0x0100
        /*061e*/ 	.byte	0x09
	.zero		1


	//   ....[9]....
        /*0620*/ 	.word	0x000003d0
        /*0624*/ 	.word	0x000000ff
        /*0628*/ 	.word	0x00000068
        /*062c*/ 	.short	0x0100
        /*062e*/ 	.byte	0x09
	.zero		1


	//   ....[10]....
        /*0630*/ 	.word	0x000003e0
        /*0634*/ 	.word	0x000000ff
        /*0638*/ 	.word	0x00000028
        /*063c*/ 	.short	0x0100
        /*063e*/ 	.byte	0x09
	.zero		1


	//   ....[11]....
        /*0640*/ 	.word	0x000003f0
        /*0644*/ 	.word	0x000000ff
        /*0648*/ 	.word	0x00000070
        /*064c*/ 	.short	0x0100
        /*064e*/ 	.byte	0x09
	.zero		1


	//   ....[12]....
        /*0650*/ 	.word	0x00000400
        /*0654*/ 	.word	0x000000ff
        /*0658*/ 	.word	0x00000030
        /*065c*/ 	.short	0x0100
        /*065e*/ 	.byte	0x09
	.zero		1


	//   ....[13]....
        /*0660*/ 	.word	0x00000410
        /*0664*/ 	.word	0x000000ff
        /*0668*/ 	.word	0x00000078
        /*066c*/ 	.short	0x0100
        /*066e*/ 	.byte	0x09
	.zero		1


	//   ....[14]....
        /*0670*/ 	.word	0x00000420
        /*0674*/ 	.word	0x000000ff
        /*0678*/ 	.word	0x00000038
        /*067c*/ 	.short	0x0100
        /*067e*/ 	.byte	0x09
	.zero		1


	//   ....[15]....
        /*0680*/ 	.word	0x00000430
        /*0684*/ 	.word	0x000000ff
        /*0688*/ 	.word	0x00000080
        /*068c*/ 	.short	0x0100
        /*068e*/ 	.byte	0x09
	.zero		1


	//   ....[16]....
        /*0690*/ 	.word	0x00000440
        /*0694*/ 	.word	0x000000ff
        /*0698*/ 	.word	0x00000040
        /*069c*/ 	.short	0x0100
        /*069e*/ 	.byte	0x09
	.zero		1


	//   ....[17]....
        /*06a0*/ 	.word	0x00000450
        /*06a4*/ 	.word	0x000000ff
        /*06a8*/ 	.word	0x00000088
        /*06ac*/ 	.short	0x0100
        /*06ae*/ 	.byte	0x09
	.zero		1


	//   ....[18]....
        /*06b0*/ 	.word	0x00000840
        /*06b4*/ 	.word	0x000000ff
        /*06b8*/ 	.word	0x000000a0
        /*06bc*/ 	.short	0x0100
        /*06be*/ 	.byte	0x06
	.zero		1


	//   ....[19]....
        /*06c0*/ 	.word	0x000008b0
        /*06c4*/ 	.word	0x000000ff
        /*06c8*/ 	.word	0x000000a8
        /*06cc*/ 	.short	0x0100
        /*06ce*/ 	.byte	0x06
	.zero		1


	//   ....[20]....
        /*06d0*/ 	.word	0x00005750
        /*06d4*/ 	.word	0x000000ff
        /*06d8*/ 	.word	0x00000000
        /*06dc*/ 	.short	0x010a
        /*06de*/ 	.byte	0x07
	.zero		1


	//   ....[21]....
        /*06e0*/ 	.word	0x000057b0
        /*06e4*/ 	.word	0x000000ff
        /*06e8*/ 	.word	0x00000000
        /*06ec*/ 	.short	0x010a
        /*06ee*/ 	.byte	0x07
	.zero		1


	//   ....[22]....
        /*06f0*/ 	.word	0x0000ed80
        /*06f4*/ 	.word	0x000000ff
        /*06f8*/ 	.word	0x00000000
        /*06fc*/ 	.short	0x010a
        /*06fe*/ 	.byte	0x09
	.zero		1


	//   ....[23]....
        /*0700*/ 	.word	0x0000edc0
        /*0704*/ 	.word	0x000000ff
        /*0708*/ 	.word	0x00000000
        /*070c*/ 	.short	0x010a
        /*070e*/ 	.byte	0x09
	.zero		1


	//   ....[24]....
        /*0710*/ 	.word	0x0001ad40
        /*0714*/ 	.word	0x00000011
        /*0718*/ 	.word	0x00000000
        /*071c*/ 	.short	0x0101
        /*071e*/ 	.byte	0x3f
	.zero		1


	//   ....[25]....
        /*0720*/ 	.word	0x00023a00
        /*0724*/ 	.word	0x0000000f
        /*0728*/ 	.word	0x00000000
        /*072c*/ 	.short	0x0101
        /*072e*/ 	.byte	0x3f
	.zero		1


	//   ....[26]....
        /*0730*/ 	.word	0x00063dd0
        /*0734*/ 	.word	0x0000000c
        /*0738*/ 	.word	0x00000048
        /*073c*/ 	.short	0x010a
        /*073e*/ 	.byte	0x3f
	.zero		1


	//   ....[27]....
        /*0740*/ 	.word	0x00064130
        /*0744*/ 	.word	0x00000002
        /*0748*/ 	.word	0x000000a8
        /*074c*/ 	.short	0x0101
        /*074e*/ 	.byte	0x3f
	.zero		1


	//   ....[28]....
        /*0750*/ 	.word	0x00064900
        /*0754*/ 	.word	0x00000003
        /*0758*/ 	.word	0x00000000
        /*075c*/ 	.short	0x010a
        /*075e*/ 	.byte	0x3f
	.zero		1


	//   ....[29]....
        /*0760*/ 	.word	0x00064990
        /*0764*/ 	.word	0x00000003
        /*0768*/ 	.word	0x00000000
        /*076c*/ 	.short	0x010a
        /*076e*/ 	.byte	0x3f
	.zero		1


	//   ....[30]....
        /*0770*/ 	.word	0x00064a20
        /*0774*/ 	.word	0x00000003
        /*0778*/ 	.word	0x00000000
        /*077c*/ 	.short	0x010a
        /*077e*/ 	.byte	0x3f
	.zero		1


	//   ....[31]....
        /*0780*/ 	.word	0x00064ab0
        /*0784*/ 	.word	0x00000003
        /*0788*/ 	.word	0x00000000
        /*078c*/ 	.short	0x010a
        /*078e*/ 	.byte	0x3f
	.zero		1


	//   ....[32]....
        /*0790*/ 	.word	0x00064b40
        /*0794*/ 	.word	0x00000003
        /*0798*/ 	.word	0x00000000
        /*079c*/ 	.short	0x010a
        /*079e*/ 	.byte	0x3f
	.zero		1


	//   ....[33]....
        /*07a0*/ 	.word	0x00064bd0
        /*07a4*/ 	.word	0x00000003
        /*07a8*/ 	.word	0x00000000
        /*07ac*/ 	.short	0x010a
        /*07ae*/ 	.byte	0x3f
	.zero		1


	//   ....[34]....
        /*07b0*/ 	.word	0x00064c60
        /*07b4*/ 	.word	0x00000003
        /*07b8*/ 	.word	0x00000000
        /*07bc*/ 	.short	0x010a
        /*07be*/ 	.byte	0x3f
	.zero		1


	//   ....[35]....
        /*07c0*/ 	.word	0x00064cf0
        /*07c4*/ 	.word	0x00000003
        /*07c8*/ 	.word	0x00000000
        /*07cc*/ 	.short	0x010a
        /*07ce*/ 	.byte	0x3f
	.zero		1


	//   ....[36]....
        /*07d0*/ 	.word	0x00064d80
        /*07d4*/ 	.word	0x00000003
        /*07d8*/ 	.word	0x00000000
        /*07dc*/ 	.short	0x010a
        /*07de*/ 	.byte	0x3f
	.zero		1


	//   ....[37]....
        /*07e0*/ 	.word	0x00064df0
        /*07e4*/ 	.word	0x00000010
        /*07e8*/ 	.word	0x00000000
        /*07ec*/ 	.short	0x010a
        /*07ee*/ 	.byte	0x3f
	.zero		1


	//   ....[38]....
        /*07f0*/ 	.word	0x00064e60
        /*07f4*/ 	.word	0x00000000
        /*07f8*/ 	.word	0x00000000
        /*07fc*/ 	.short	0x010a
        /*07fe*/ 	.byte	0x3f
	.zero		1


	//   ....[39]....
        /*0800*/ 	.word	0x00064f40
        /*0804*/ 	.word	0x0000000c
        /*0808*/ 	.word	0x00000048
        /*080c*/ 	.short	0x010a
        /*080e*/ 	.byte	0x3f
	.zero		1


	//   ....[40]....
        /*0810*/ 	.word	0x00065010
        /*0814*/ 	.word	0x00000003
        /*0818*/ 	.word	0x00000000
        /*081c*/ 	.short	0x010a
        /*081e*/ 	.byte	0x3f
	.zero		1


	//   ....[41]....
        /*0820*/ 	.word	0x00065060
        /*0824*/ 	.word	0x00000003
        /*0828*/ 	.word	0x00000000
        /*082c*/ 	.short	0x010a
        /*082e*/ 	.byte	0x3f
	.zero		1


	//   ....[42]....
        /*0830*/ 	.word	0x000650b0
        /*0834*/ 	.word	0x00000003
        /*0838*/ 	.word	0x00000000
        /*083c*/ 	.short	0x010a
        /*083e*/ 	.byte	0x3f
	.zero		1


	//   ....[43]....
        /*0840*/ 	.word	0x00065100
        /*0844*/ 	.word	0x00000003
        /*0848*/ 	.word	0x00000000
        /*084c*/ 	.short	0x010a
        /*084e*/ 	.byte	0x3f
	.zero		1


	//   ....[44]....
        /*0850*/ 	.word	0x00065150
        /*0854*/ 	.word	0x00000003
        /*0858*/ 	.word	0x00000000
        /*085c*/ 	.short	0x010a
        /*085e*/ 	.byte	0x3f
	.zero		1


	//   ....[45]....
        /*0860*/ 	.word	0x000651a0
        /*0864*/ 	.word	0x00000003
        /*0868*/ 	.word	0x00000000
        /*086c*/ 	.short	0x010a
        /*086e*/ 	.byte	0x3f
	.zero		1


	//   ....[46]....
        /*0870*/ 	.word	0x000651f0
        /*0874*/ 	.word	0x00000003
        /*0878*/ 	.word	0x00000000
        /*087c*/ 	.short	0x010a
        /*087e*/ 	.byte	0x3f
	.zero		1


	//   ....[47]....
        /*0880*/ 	.word	0x00065240
        /*0884*/ 	.word	0x00000003
        /*0888*/ 	.word	0x00000000
        /*088c*/ 	.short	0x010a
        /*088e*/ 	.byte	0x3f
	.zero		1


	//----- nvinfo : EIATTR_NUM_MBARRIERS
	.align		4
.L_30:
        /*0890*/ 	.byte	0x03, 0x38
        /*0892*/ 	.short	0x0014


	//----- nvinfo : EIATTR_EXIT_INSTR_OFFSETS
	.align		4
        /*0894*/ 	.byte	0x04, 0x1c
        /*0896*/ 	.short	(.L_32 - .L_31)


	//   ....[0]....
.L_31:
        /*0898*/ 	.word	0x00000ac0


	//   ....[1]....
        /*089c*/ 	.word	0x00001350


	//   ....[2]....
        /*08a0*/ 	.word	0x000634b0


	//   ....[3]....
        /*08a4*/ 	.word	0x00063a60


	//   ....[4]....
        /*08a8*/ 	.word	0x00064dd0


	//----- nvinfo : EIATTR_MAX_THREADS
	.align		4
.L_32:
        /*08ac*/ 	.byte	0x04, 0x05
        /*08ae*/ 	.short	(.L_34 - .L_33)
.L_33:
        /*08b0*/ 	.word	0x00000180
        /*08b4*/ 	.word	0x00000001
        /*08b8*/ 	.word	0x00000001


	//----- nvinfo : EIATTR_CRS_STACK_SIZE
	.align		4
.L_34:
        /*08bc*/ 	.byte	0x04, 0x1e
        /*08be*/ 	.short	(.L_36 - .L_35)
.L_35:
        /*08c0*/ 	.word	0x00000000


	//----- nvinfo : EIATTR_CBANK_PARAM_SIZE
	.align		4
.L_36:
        /*08c4*/ 	.byte	0x03, 0x19
        /*08c6*/ 	.short	0x0470


	//----- nvinfo : EIATTR_PARAM_CBANK
	.align		4
        /*08c8*/ 	.byte	0x04, 0x0a
        /*08ca*/ 	.short	(.L_38 - .L_37)
	.align		4
.L_37:
        /*08cc*/ 	.word	index@(.nv.constant0._ZN7cutlass13device_kernelINS_4gemm6kernel13GemmUniversalIN4cute5tupleIJiiiiEEENS1_10collective13CollectiveMmaINS1_37MainloopSm90TmaGmmaWarpSpecializedFP8ILi9ENS5_IJNS4_1CILi2EEENSA_ILi1EEESC_EEENS1_35KernelTmaWarpSpecializedCooperativeEEENS5_IJNSA_ILi384EEESG_NSA_ILi32EEEEEENS_12float_e4m3_tENS5_IJlSC_lEEESJ_SK_NS4_8TiledMMAINS4_8MMA_AtomIJNS4_4SM904GMMA31MMA_64x192x32_F32E4M3E4M3_SS_TNILNSO_7ScaleInE1ELSQ_1EEEEEENS4_6LayoutISD_NS5_IJSC_NSA_ILi0EEESU_EEEEENS5_IJNS4_10UnderscoreESX_SX_EEEEENS4_13SM90_TMA_LOADENS4_14ComposedLayoutINS4_7SwizzleILi1ELi4ELi3EEENS4_18smem_ptr_flag_bitsILi8EEENST_INS5_IJNSA_ILi8EEESH_EEENS5_IJSH_SC_EEEEEEEvNS4_8identityENS4_23SM90_TMA_LOAD_MULTICASTES1A_vS1B_EENS_8epilogue10collective6detail29Sm90TmaWarpSpecializedAdapterINS1F_15DefaultEpilogueISJ_SK_SK_NS1E_6thread17LinearCombinationISJ_Li1EffLNS1J_9ScaleType4KindE0ELNS_15FloatRoundStyleE2ESJ_EENS1_15EpilogueDefaultEEEEEvvEEEEvNT_6ParamsE)
        /*08d0*/ 	.short	0x0210
        /*08d2*/ 	.short	0x0470


	//----- nvinfo : EIATTR_SW_WAR
	.align		4
.L_38:
        /*08d4*/ 	.byte	0x04, 0x36
        /*08d6*/ 	.short	(.L_40 - .L_39)
.L_39:
        /*08d8*/ 	.word	0x00000008
.L_40:


//--------------------- .nv.callgraph             --------------------------
	.section	.nv.callgraph,"",@"SHT_CUDA_CALLGRAPH"
	.align	4
	.sectionentsize	8
	.align		4
        /*0000*/ 	.word	0x00000000
	.align		4
        /*0004*/ 	.word	0xffffffff
	.align		4
        /*0008*/ 	.word	0x00000000
	.align		4
        /*000c*/ 	.word	0xfffffffe
	.align		4
        /*0010*/ 	.word	0x00000000
	.align		4
        /*0014*/ 	.word	0xfffffffd
	.align		4
        /*0018*/ 	.word	0x00000000
	.align		4
        /*001c*/ 	.word	0xfffffffc


//--------------------- .nv.constant4             --------------------------
	.section	.nv.constant4,"a",@progbits
	.align	8
	.align		8
.nv.constant4:
        /*0000*/ 	.dword	_ZN40_INTERNAL_b33a6d60_4_k_cu_288102ec_168004cuda3std3__45__cpo5beginE
	.align		8
        /*0008*/ 	.dword	_ZN40_INTERNAL_b33a6d60_4_k_cu_288102ec_168004cuda3std3__45__cpo3endE
	.align		8
        /*0010*/ 	.dword	_ZN40_INTERNAL_b33a6d60_4_k_cu_288102ec_168004cuda3std3__45__cpo6cbeginE
	.align		8
        /*0018*/ 	.dword	_ZN40_INTERNAL_b33a6d60_4_k_cu_288102ec_168004cuda3std3__45__cpo4cendE
	.align		8
        /*0020*/ 	.dword	_ZN40_INTERNAL_b33a6d60_4_k_cu_288102ec_168004cuda3std3__442_GLOBAL__N__b33a6d60_4_k_cu_288102ec_168006ignoreE
	.align		8
        /*0028*/ 	.dword	_ZN40_INTERNAL_b33a6d60_4_k_cu_288102ec_168004cuda3std3__419piecewise_constructE
	.align		8
        /*0030*/ 	.dword	_ZN40_INTERNAL_b33a6d60_4_k_cu_288102ec_168004cuda3std3__48in_placeE
	.align		8
        /*0038*/ 	.dword	_ZN40_INTERNAL_b33a6d60_4_k_cu_288102ec_168004cuda3std6ranges3__45__cpo4swapE
	.align		8
        /*0040*/ 	.dword	_ZN40_INTERNAL_b33a6d60_4_k_cu_288102ec_168004cuda3std6ranges3__45__cpo9iter_moveE
	.align		8
        /*0048*/ 	.dword	_ZN40_INTERNAL_b33a6d60_4_k_cu_288102ec_168004cute7productE
	.align		8
        /*0050*/ 	.dword	_ZN40_INTERNAL_b33a6d60_4_k_cu_288102ec_168004cute1_E


//--------------------- .text._ZN7cutlass13device_kernelINS_4gemm6kernel13GemmUniversalIN4cute5tupleIJiiiiEEENS1_10collective13CollectiveMmaINS1_37MainloopSm90TmaGmmaWarpSpecializedFP8ILi9ENS5_IJNS4_1CILi2EEENSA_ILi1EEESC_EEENS1_35KernelTmaWarpSpecializedCooperativeEEENS5_IJNSA_ILi384EEESG_NSA_ILi32EEEEEENS_12float_e4m3_tENS5_IJlSC_lEEESJ_SK_NS4_8TiledMMAINS4_8MMA_AtomIJNS4_4SM904GMMA31MMA_64x192x32_F32E4M3E4M3_SS_TNILNSO_7ScaleInE1ELSQ_1EEEEEENS4_6LayoutISD_NS5_IJSC_NSA_ILi0EEESU_EEEEENS5_IJNS4_10UnderscoreESX_SX_EEEEENS4_13SM90_TMA_LOADENS4_14ComposedLayoutINS4_7SwizzleILi1ELi4ELi3EEENS4_18smem_ptr_flag_bitsILi8EEENST_INS5_IJNSA_ILi8EEESH_EEENS5_IJSH_SC_EEEEEEEvNS4_8identityENS4_23SM90_TMA_LOAD_MULTICASTES1A_vS1B_EENS_8epilogue10collective6detail29Sm90TmaWarpSpecializedAdapterINS1F_15DefaultEpilogueISJ_SK_SK_NS1E_6thread17LinearCombinationISJ_Li1EffLNS1J_9ScaleType4KindE0ELNS_15FloatRoundStyleE2ESJ_EENS1_15EpilogueDefaultEEEEEvvEEEEvNT_6ParamsE --------------------------
	.section	.text._ZN7cutlass13device_kernelINS_4gemm6kernel13GemmUniversalIN4cute5tupleIJiiiiEEENS1_10collective13CollectiveMmaINS1_37MainloopSm90TmaGmmaWarpSpecializedFP8ILi9ENS5_IJNS4_1CILi2EEENSA_ILi1EEESC_EEENS1_35KernelTmaWarpSpecializedCooperativeEEENS5_IJNSA_ILi384EEESG_NSA_ILi32EEEEEENS_12float_e4m3_tENS5_IJlSC_lEEESJ_SK_NS4_8TiledMMAINS4_8MMA_AtomIJNS4_4SM904GMMA31MMA_64x192x32_F32E4M3E4M3_SS_TNILNSO_7ScaleInE1ELSQ_1EEEEEENS4_6LayoutISD_NS5_IJSC_NSA_ILi0EEESU_EEEEENS5_IJNS4_10UnderscoreESX_SX_EEEEENS4_13SM90_TMA_LOADENS4_14ComposedLayoutINS4_7SwizzleILi1ELi4ELi3EEENS4_18smem_ptr_flag_bitsILi8EEENST_INS5_IJNSA_ILi8EEESH_EEENS5_IJSH_SC_EEEEEEEvNS4_8identityENS4_23SM90_TMA_LOAD_MULTICASTES1A_vS1B_EENS_8epilogue10collective6detail29Sm90TmaWarpSpecializedAdapterINS1F_15DefaultEpilogueISJ_SK_SK_NS1E_6thread17LinearCombinationISJ_Li1EffLNS1J_9ScaleType4KindE0ELNS_15FloatRoundStyleE2ESJ_EENS1_15EpilogueDefaultEEEEEvvEEEEvNT_6ParamsE,"ax",@progbits
	.align	128
.text._ZN7cutlass13device_kernelINS_4gemm6kernel13GemmUniversalIN4cute5tupleIJiiiiEEENS1_10collective13CollectiveMmaINS1_37MainloopSm90TmaGmmaWarpSpecializedFP8ILi9ENS5_IJNS4_1CILi2EEENSA_ILi1EEESC_EEENS1_35KernelTmaWarpSpecializedCooperativeEEENS5_IJNSA_ILi384EEESG_NSA_ILi32EEEEEENS_12float_e4m3_tENS5_IJlSC_lEEESJ_SK_NS4_8TiledMMAINS4_8MMA_AtomIJNS4_4SM904GMMA31MMA_64x192x32_F32E4M3E4M3_SS_TNILNSO_7ScaleInE1ELSQ_1EEEEEENS4_6LayoutISD_NS5_IJSC_NSA_ILi0EEESU_EEEEENS5_IJNS4_10UnderscoreESX_SX_EEEEENS4_13SM90_TMA_LOADENS4_14ComposedLayoutINS4_7SwizzleILi1ELi4ELi3EEENS4_18smem_ptr_flag_bitsILi8EEENST_INS5_IJNSA_ILi8EEESH_EEENS5_IJSH_SC_EEEEEEEvNS4_8identityENS4_23SM90_TMA_LOAD_MULTICASTES1A_vS1B_EENS_8epilogue10collective6detail29Sm90TmaWarpSpecializedAdapterINS1F_15DefaultEpilogueISJ_SK_SK_NS1E_6thread17LinearCombinationISJ_Li1EffLNS1J_9ScaleType4KindE0ELNS_15FloatRoundStyleE2ESJ_EENS1_15EpilogueDefaultEEEEEvvEEEEvNT_6ParamsE:
        .type           _ZN7cutlass13device_kernelINS_4gemm6kernel13GemmUniversalIN4cute5tupleIJiiiiEEENS1_10collective13CollectiveMmaINS1_37MainloopSm90TmaGmmaWarpSpecializedFP8ILi9ENS5_IJNS4_1CILi2EEENSA_ILi1EEESC_EEENS1_35KernelTmaWarpSpecializedCooperativeEEENS5_IJNSA_ILi384EEESG_NSA_ILi32EEEEEENS_12float_e4m3_tENS5_IJlSC_lEEESJ_SK_NS4_8TiledMMAINS4_8MMA_AtomIJNS4_4SM904GMMA31MMA_64x192x32_F32E4M3E4M3_SS_TNILNSO_7ScaleInE1ELSQ_1EEEEEENS4_6LayoutISD_NS5_IJSC_NSA_ILi0EEESU_EEEEENS5_IJNS4_10UnderscoreESX_SX_EEEEENS4_13SM90_TMA_LOADENS4_14ComposedLayoutINS4_7SwizzleILi1ELi4ELi3EEENS4_18smem_ptr_flag_bitsILi8EEENST_INS5_IJNSA_ILi8EEESH_EEENS5_IJSH_SC_EEEEEEEvNS4_8identityENS4_23SM90_TMA_LOAD_MULTICASTES1A_vS1B_EENS_8epilogue10collective6detail29Sm90TmaWarpSpecializedAdapterINS1F_15DefaultEpilogueISJ_SK_SK_NS1E_6thread17LinearCombinationISJ_Li1EffLNS1J_9ScaleType4KindE0ELNS_15FloatRoundStyleE2ESJ_EENS1_15EpilogueDefaultEEEEEvvEEEEvNT_6ParamsE,@function
        .size           _ZN7cutlass13device_kernelINS_4gemm6kernel13GemmUniversalIN4cute5tupleIJiiiiEEENS1_10collective13CollectiveMmaINS1_37MainloopSm90TmaGmmaWarpSpecializedFP8ILi9ENS5_IJNS4_1CILi2EEENSA_ILi1EEESC_EEENS1_35KernelTmaWarpSpecializedCooperativeEEENS5_IJNSA_ILi384EEESG_NSA_ILi32EEEEEENS_12float_e4m3_tENS5_IJlSC_lEEESJ_SK_NS4_8TiledMMAINS4_8MMA_AtomIJNS4_4SM904GMMA31MMA_64x192x32_F32E4M3E4M3_SS_TNILNSO_7ScaleInE1ELSQ_1EEEEEENS4_6LayoutISD_NS5_IJSC_NSA_ILi0EEESU_EEEEENS5_IJNS4_10UnderscoreESX_SX_EEEEENS4_13SM90_TMA_LOADENS4_14ComposedLayoutINS4_7SwizzleILi1ELi4ELi3EEENS4_18smem_ptr_flag_bitsILi8EEENST_INS5_IJNSA_ILi8EEESH_EEENS5_IJSH_SC_EEEEEEEvNS4_8identityENS4_23SM90_TMA_LOAD_MULTICASTES1A_vS1B_EENS_8epilogue10collective6detail29Sm90TmaWarpSpecializedAdapterINS1F_15DefaultEpilogueISJ_SK_SK_NS1E_6thread17LinearCombinationISJ_Li1EffLNS1J_9ScaleType4KindE0ELNS_15FloatRoundStyleE2ESJ_EENS1_15EpilogueDefaultEEEEEvvEEEEvNT_6ParamsE,(.L_x_91 - _ZN7cutlass13device_kernelINS_4gemm6kernel13GemmUniversalIN4cute5tupleIJiiiiEEENS1_10collective13CollectiveMmaINS1_37MainloopSm90TmaGmmaWarpSpecializedFP8ILi9ENS5_IJNS4_1CILi2EEENSA_ILi1EEESC_EEENS1_35KernelTmaWarpSpecializedCooperativeEEENS5_IJNSA_ILi384EEESG_NSA_ILi32EEEEEENS_12float_e4m3_tENS5_IJlSC_lEEESJ_SK_NS4_8TiledMMAINS4_8MMA_AtomIJNS4_4SM904GMMA31MMA_64x192x32_F32E4M3E4M3_SS_TNILNSO_7ScaleInE1ELSQ_1EEEEEENS4_6LayoutISD_NS5_IJSC_NSA_ILi0EEESU_EEEEENS5_IJNS4_10UnderscoreESX_SX_EEEEENS4_13SM90_TMA_LOADENS4_14ComposedLayoutINS4_7SwizzleILi1ELi4ELi3EEENS4_18smem_ptr_flag_bitsILi8EEENST_INS5_IJNSA_ILi8EEESH_EEENS5_IJSH_SC_EEEEEEEvNS4_8identityENS4_23SM90_TMA_LOAD_MULTICASTES1A_vS1B_EENS_8epilogue10collective6detail29Sm90TmaWarpSpecializedAdapterINS1F_15DefaultEpilogueISJ_SK_SK_NS1E_6thread17LinearCombinationISJ_Li1EffLNS1J_9ScaleType4KindE0ELNS_15FloatRoundStyleE2ESJ_EENS1_15EpilogueDefaultEEEEEvvEEEEvNT_6ParamsE)
        .other          _ZN7cutlass13device_kernelINS_4gemm6kernel13GemmUniversalIN4cute5tupleIJiiiiEEENS1_10collective13CollectiveMmaINS1_37MainloopSm90TmaGmmaWarpSpecializedFP8ILi9ENS5_IJNS4_1CILi2EEENSA_ILi1EEESC_EEENS1_35KernelTmaWarpSpecializedCooperativeEEENS5_IJNSA_ILi384EEESG_NSA_ILi32EEEEEENS_12float_e4m3_tENS5_IJlSC_lEEESJ_SK_NS4_8TiledMMAINS4_8MMA_AtomIJNS4_4SM904GMMA31MMA_64x192x32_F32E4M3E4M3_SS_TNILNSO_7ScaleInE1ELSQ_1EEEEEENS4_6LayoutISD_NS5_IJSC_NSA_ILi0EEESU_EEEEENS5_IJNS4_10UnderscoreESX_SX_EEEEENS4_13SM90_TMA_LOADENS4_14ComposedLayoutINS4_7SwizzleILi1ELi4ELi3EEENS4_18smem_ptr_flag_bitsILi8EEENST_INS5_IJNSA_ILi8EEESH_EEENS5_IJSH_SC_EEEEEEEvNS4_8identityENS4_23SM90_TMA_LOAD_MULTICASTES1A_vS1B_EENS_8epilogue10collective6detail29Sm90TmaWarpSpecializedAdapterINS1F_15DefaultEpilogueISJ_SK_SK_NS1E_6thread17LinearCombinationISJ_Li1EffLNS1J_9ScaleType4KindE0ELNS_15FloatRoundStyleE2ESJ_EENS1_15EpilogueDefaultEEEEEvvEEEEvNT_6ParamsE,@"STO_CUDA_ENTRY STV_DEFAULT"
_ZN7cutlass13device_kernelINS_4gemm6kernel13GemmUniversalIN4cute5tupleIJiiiiEEENS1_10collective13CollectiveMmaINS1_37MainloopSm90TmaGmmaWarpSpecializedFP8ILi9ENS5_IJNS4_1CILi2EEENSA_ILi1EEESC_EEENS1_35KernelTmaWarpSpecializedCooperativeEEENS5_IJNSA_ILi384EEESG_NSA_ILi32EEEEEENS_12float_e4m3_tENS5_IJlSC_lEEESJ_SK_NS4_8TiledMMAINS4_8MMA_AtomIJNS4_4SM904GMMA31MMA_64x192x32_F32E4M3E4M3_SS_TNILNSO_7ScaleInE1ELSQ_1EEEEEENS4_6LayoutISD_NS5_IJSC_NSA_ILi0EEESU_EEEEENS5_IJNS4_10UnderscoreESX_SX_EEEEENS4_13SM90_TMA_LOADENS4_14ComposedLayoutINS4_7SwizzleILi1ELi4ELi3EEENS4_18smem_ptr_flag_bitsILi8EEENST_INS5_IJNSA_ILi8EEESH_EEENS5_IJSH_SC_EEEEEEEvNS4_8identityENS4_23SM90_TMA_LOAD_MULTICASTES1A_vS1B_EENS_8epilogue10collective6detail29Sm90TmaWarpSpecializedAdapterINS1F_15DefaultEpilogueISJ_SK_SK_NS1E_6thread17LinearCombinationISJ_Li1EffLNS1J_9ScaleType4KindE0ELNS_15FloatRoundStyleE2ESJ_EENS1_15EpilogueDefaultEEEEEvvEEEEvNT_6ParamsE:
[----:B------:R-:W0:Y:S02]  /*0000*/  LDC R1, c[0x0][0x28] ;  /* 0x00000a00ff017b82 */ /* 0x000e240000000800 */
[----:B0-----:R-:W-:Y:S01]  /*0010*/  VIADD R1, R1, 0xffffeb50 ;  /* 0xffffeb5001017836 */ /* 0x001fe20000000000 */
[----:B------:R-:W0:Y:S01]  /*0020*/  S2R R4, SR_TID.X ;  /* 0x0000000000047919 */ /* 0x000e220000002100 */
[----:B------:R-:W-:Y:S01]  /*0030*/  ELECT P0, URZ, PT ;  /* 0x00000000003f782f */ /* 0x000fe20003800000 */
[----:B------:R-:W-:Y:S01]  /*0040*/  BSSY B0, `(.L_x_0) ;  /* 0x0000015000007945 */ /* 0x000fe20003800000 */
[--C-:B0-----:R-:W-:Y:S02]  /*0050*/  SHF.R.U32.HI R0, RZ, 0x5, R4.reuse ;  /* 0x00000005ff007819 */ /* 0x101fe40000011604 */
[----:B------:R-:W-:-:S03]  /*0060*/  SHF.R.U32.HI R2, RZ, 0x7, R4 ;  /* 0x00000007ff027819 */ /* 0x000fc60000011604 */
[----:B------:R-:W0:Y:S04]  /*0070*/  SHFL.IDX PT, R3, R0, RZ, 0x1f ;  /* 0x00001fff00037589 */ /* 0x000e2800000e0000 */
[----:B------:R-:W1:Y:S01]  /*0080*/  SHFL.IDX PT, R2, R2, RZ, 0x1f ;  /* 0x00001fff02027589 */ /* 0x000e6200000e0000 */
[----:B0-----:R-:W-:Y:S02]  /*0090*/  R2UR UR4, R3 ;  /* 0x00000000030472ca */ /* 0x001fe400000e0000 */
[----:B-1----:R-:W-:-:S11]  /*00a0*/  R2UR UR6, R2 ;  /* 0x00000000020672ca */ /* 0x002fd600000e0000 */
[----:B------:R-:W-:Y:S02]  /*00b0*/  USHF.R.S32.HI UR5, URZ, 0x1f, UR4 ;  /* 0x0000001f3f057899 */ /* 0x000fe40008011404 */
[----:B------:R-:W-:Y:S02]  /*00c0*/  ISETP.NE.OR P0, PT, RZ, UR4, !P0 ;  /* 0x00000004ff007c0c */ /* 0x000fe4000c705670 */
[----:B------:R-:W-:-:S04]  /*00d0*/  ULEA.HI UR5, UR5, UR4, URZ, 0x2 ;  /* 0x0000000405057291 */ /* 0x000fc8000f8f103f */
[----:B------:R-:W-:-:S04]  /*00e0*/  ULOP3.LUT UR5, UR5, 0xfffffffc, URZ, 0xc0, !UPT ;  /* 0xfffffffc05057892 */ /* 0x000fc8000f8ec03f */
[----:B------:R-:W-:-:S03]  /*00f0*/  UIADD3 UR8, UR4, -UR5, URZ ;  /* 0x8000000504087290 */ /* 0x000fc6000fffe03f */
[----:B------:R-:W-:Y:S09]  /*0100*/  @P0 BRA `(.L_x_1) ;  /* 0x0000000000200947 */ /* 0x000ff20003800000 */
[----:B------:R-:W-:Y:S02]  /*0110*/  ULDC.64 UR4, c[0x0][0x198] ;  /* 0x0000660000047ab9 */ /* 0x000fe40000000a00 */
[----:B------:R-:W-:Y:S02]  /*0120*/  UIADD3 UR10, UP0, UR4, 0xf0, URZ ;  /* 0x000000f0040a7890 */ /* 0x000fe4000ff1e03f */
[----:B------:R-:W-:Y:S02]  /*0130*/  UIADD3 UR4, UP1, UR4, 0x1f0, URZ ;  /* 0x000001f004047890 */ /* 0x000fe4000ff3e03f */
[----:B------:R-:W-:Y:S02]  /*0140*/  UIADD3.X UR11, URZ, UR5, URZ, UP0, !UPT ;  /* 0x000000053f0b7290 */ /* 0x000fe400087fe43f */
[----:B------:R-:W-:-:S07]  /*0150*/  UIADD3.X UR5, URZ, UR5, URZ, UP1, !UPT ;  /* 0x000000053f057290 */ /* 0x000fce0008ffe43f */
[----:B------:R0:W-:Y:S02]  /*0160*/  UTMACCTL.PF [UR10] ;  /* 0x000000000a0079b9 */ /* 0x0001e40008040000 */
[----:B------:R0:W-:Y:S02]  /*0170*/  UTMACCTL.PF [UR4] ;  /* 0x00000000040079b9 */ /* 0x0001e40008040000 */
[----:B0-----:R-:W-:Y:S01]  /*0180*/  NOP ;  /* 0x0000000000007918 */ /* 0x001fe20000000000 */
.L_x_1:
[----:B------:R-:W-:Y:S05]  /*0190*/  BSYNC B0 ;  /* 0x0000000000007941 */ /* 0x000fea0003800000 */
.L_x_0:
[----:B------:R-:W0:Y:S01]  /*01a0*/  SHFL.IDX PT, R3, R0, RZ, 0x1f ;  /* 0x00001fff00037589 */ /* 0x000e2200000e0000 */
[----:B------:R-:W-:Y:S01]  /*01b0*/  UISETP.NE.AND UP0, UPT, UR8, 0x3, UPT ;  /* 0x000000030800788c */ /* 0x000fe2000bf05270 */
[----:B------:R-:W-:Y:S01]  /*01c0*/  ISETP.NE.AND P1, PT, RZ, UR6, PT ;  /* 0x00000006ff007c0c */ /* 0x000fe2000bf25270 */
[----:B------:R-:W-:Y:S02]  /*01d0*/  UIADD3 UR10, UR6, -0x1, URZ ;  /* 0xffffffff060a7890 */ /* 0x000fe4000fffe03f */
[----:B------:R-:W-:Y:S02]  /*01e0*/  UISETP.EQ.OR UP0, UPT, UR8, URZ, !UP0 ;  /* 0x0000003f0800728c */ /* 0x000fe4000c702670 */
[----:B------:R-:W-:Y:S02]  /*01f0*/  UISETP.GE.U32.AND UP1, UPT, UR10, 0x2, UPT ;  /* 0x000000020a00788c */ /* 0x000fe4000bf26070 */
[----:B------:R-:W-:-:S04]  /*0200*/  UISETP.EQ.AND UP0, UPT, UR6, URZ, UP0 ;  /* 0x0000003f0600728c */ /* 0x000fc80008702270 */
[----:B------:R-:W-:-:S04]  /*0210*/  USEL UR13, URZ, 0x1, !UP0 ;  /* 0x000000013f0d7887 */ /* 0x000fc8000c000000 */
[----:B------:R-:W-:Y:S01]  /*0220*/  USEL UR13, UR13, 0x2, UP1 ;  /* 0x000000020d0d7887 */ /* 0x000fe20008800000 */
[----:B0-----:R-:W-:-:S13]  /*0230*/  ISETP.NE.AND P0, PT, R3, RZ, PT ;  /* 0x000000ff0300720c */ /* 0x001fda0003f05270 */
[----:B------:R-:W-:Y:S05]  /*0240*/  @P0 BRA `(.L_x_2) ;  /* 0x00000000008c0947 */ /* 0x000fea0003800000 */
[----:B------:R-:W-:Y:S01]  /*0250*/  ELECT P0, URZ, PT ;  /* 0x00000000003f782f */ /* 0x000fe20003800000 */
[----:B------:R-:W-:-:S12]  /*0260*/  BSSY B0, `(.L_x_2) ;  /* 0x0000021000007945 */ /* 0x000fd80003800000 */
[----:B------:R-:W-:Y:S05]  /*0270*/  @!P0 BRA `(.L_x_3) ;  /* 0x00000000007c8947 */ /* 0x000fea0003800000 */
[----:B------:R-:W0:Y:S01]  /*0280*/  S2UR UR9, SR_CgaCtaId ;  /* 0x00000000000979c3 */ /* 0x000e220000008800 */
[----:B------:R-:W-:Y:S01]  /*0290*/  UMOV UR4, 0x400 ;  /* 0x0000040000047882 */ /* 0x000fe20000000000 */
[----:B------:R-:W-:Y:S01]  /*02a0*/  UMOV UR5, 0x1 ;  /* 0x0000000100057882 */ /* 0x000fe20000000000 */
[----:B------:R-:W-:Y:S02]  /*02b0*/  UMOV UR6, 0x4 ;  /* 0x0000000400067882 */ /* 0x000fe40000000000 */
[----:B------:R-:W-:-:S04]  /*02c0*/  UIADD3 UR6, -UR6, 0x100000, URZ ;  /* 0x0010000006067890 */ /* 0x000fc8000fffe13f */
[----:B------:R-:W-:Y:S02]  /*02d0*/  USHF.L.U32 UR7, UR6, 0xb, URZ ;  /* 0x0000000b06077899 */ /* 0x000fe4000800063f */
[----:B------:R-:W-:Y:S02]  /*02e0*/  USHF.L.U32 UR6, UR6, 0x1, URZ ;  /* 0x0000000106067899 */ /* 0x000fe4000800063f */
[----:B0-----:R-:W-:Y:S02]  /*02f0*/  ULEA UR9, UR9, UR4, 0x18 ;  /* 0x0000000409097291 */ /* 0x001fe4000f8ec03f */
[----:B------:R-:W-:-:S04]  /*0300*/  UIADD3 UR4, -UR5, 0x100000, URZ ;  /* 0x0010000005047890 */ /* 0x000fc8000fffe13f */
[----:B------:R-:W-:Y:S02]  /*0310*/  USHF.L.U32 UR5, UR4, 0xb, URZ ;  /* 0x0000000b04057899 */ /* 0x000fe4000800063f */
[----:B------:R-:W-:Y:S01]  /*0320*/  USHF.L.U32 UR4, UR4, 0x1, URZ ;  /* 0x0000000104047899 */ /* 0x000fe2000800063f */
[----:B------:R-:W0:Y:S11]  /*0330*/  FENCE.VIEW.ASYNC.S ;  /* 0x00000000000073c6 */ /* 0x000e360000000000 */
[----:B0-----:R0:W1:Y:S01]  /*0340*/  SYNCS.EXCH.64 URZ, [UR9], UR4 ;  /* 0x00000004093f75b2 */ /* 0x0010620008000100 */
[----:B------:R0:W2:Y:S01]  /*0350*/  SYNCS.EXCH.64 URZ, [UR9+0x48], UR6 ;  /* 0x00004806093f75b2 */ /* 0x0000a20008000100 */
[----:B------:R0:W3:Y:S01]  /*0360*/  SYNCS.EXCH.64 URZ, [UR9+0x8], UR4 ;  /* 0x00000804093f75b2 */ /* 0x0000e20008000100 */
[----:B------:R0:W4:Y:S01]  /*0370*/  SYNCS.EXCH.64 URZ, [UR9+0x50], UR6 ;  /* 0x00005006093f75b2 */ /* 0x0001220008000100 */
[----:B------:R0:W0:Y:S01]  /*0380*/  SYNCS.EXCH.64 URZ, [UR9+0x10], UR4 ;  /* 0x00001004093f75b2 */ /* 0x0000220008000100 */
        /* <DEDUP_REMOVED lines=13> */
[----:B------:R-:W-:Y:S01]  /*0460*/  NOP ;  /* 0x0000000000007918 */ /* 0x000fe20000000000 */
.L_x_3:
[----:B0-----:R-:W-:Y:S05]  /*0470*/  BSYNC B0 ;  /* 0x0000000000007941 */ /* 0x001fea0003800000 */
.L_x_2:
[----:B------:R-:W-:Y:S01]  /*0480*/  SHF.R.S32.HI R2, RZ, 0x1f, R4 ;  /* 0x0000001fff027819 */ /* 0x000fe20000011404 */
[----:B------:R-:W0:Y:S01]  /*0490*/  SHFL.IDX PT, R0, R0, RZ, 0x1f ;  /* 0x00001fff00007589 */ /* 0x000e2200000e0000 */
[----:B------:R-:W5:Y:S01]  /*04a0*/  S2UR UR9, SR_CTAID.X ;  /* 0x00000000000979c3 */ /* 0x000f620000002500 */
[----:B------:R-:W-:Y:S02]  /*04b0*/  ELECT P0, URZ, PT ;  /* 0x00000000003f782f */ /* 0x000fe40003800000 */
[----:B------:R-:W-:Y:S01]  /*04c0*/  LEA.HI R2, R2, R4, RZ, 0x7 ;  /* 0x0000000402027211 */ /* 0x000fe200078f38ff */
[----:B------:R-:W-:Y:S01]  /*04d0*/  ULDC UR4, c[0x0][0x150] ;  /* 0x0000540000047ab9 */ /* 0x000fe20000000800 */
[----:B------:R-:W-:Y:S01]  /*04e0*/  SHF.R.S32.HI R6, RZ, 0x1f, R3 ;  /* 0x0000001fff067819 */ /* 0x000fe20000011403 */
[----:B------:R-:W-:Y:S01]  /*04f0*/  NOP ;  /* 0x0000000000007918 */ /* 0x000fe20000000000 */
[----:B------:R-:W-:Y:S01]  /*0500*/  LOP3.LUT R2, R2, 0xffffff80, RZ, 0xc0, !PT ;  /* 0xffffff8002027812 */ /* 0x000fe200078ec0ff */
[----:B------:R-:W-:Y:S01]  /*0510*/  NOP ;  /* 0x0000000000007918 */ /* 0x000fe20000000000 */
[----:B------:R-:W-:Y:S01]  /*0520*/  LEA.HI R6, R6, R3, RZ, 0x2 ;  /* 0x0000000306067211 */ /* 0x000fe200078f10ff */
[----:B------:R-:W1:Y:S02]  /*0530*/  LDC R8, c[0x0][0x144] ;  /* 0x00005100ff087b82 */ /* 0x000e640000000800 */
[----:B------:R-:W-:Y:S01]  /*0540*/  IMAD.IADD R4, R4, 0x1, -R2 ;  /* 0x0000000104047824 */ /* 0x000fe200078e0a02 */
[----:B------:R-:W-:Y:S01]  /*0550*/  LOP3.LUT R6, R6, 0x3ffffffc, RZ, 0xc0, !PT ;  /* 0x3ffffffc06067812 */ /* 0x000fe200078ec0ff */
[----:B------:R-:W2:Y:S03]  /*0560*/  S2R R2, SR_CTAID.Y ;  /* 0x0000000000027919 */ /* 0x000ea60000002600 */
[----:B------:R-:W-:Y:S01]  /*0570*/  SHF.R.S32.HI R5, RZ, 0x1f, R4 ;  /* 0x0000001fff057819 */ /* 0x000fe20000011404 */
[----:B------:R-:W-:Y:S01]  /*0580*/  IMAD.IADD R6, R3, 0x1, -R6 ;  /* 0x0000000103067824 */ /* 0x000fe200078e0a06 */
[----:B------:R-:W3:Y:S02]  /*0590*/  LDC R11, c[0x0][0x148] ;  /* 0x00005200ff0b7b82 */ /* 0x000ee40000000800 */
[----:B------:R-:W-:-:S02]  /*05a0*/  LEA.HI R5, R5, R4, RZ, 0x3 ;  /* 0x0000000405057211 */ /* 0x000fc400078f18ff */
[----:B0-----:R-:W-:Y:S02]  /*05b0*/  ISETP.NE.OR P0, PT, R0, RZ, !P0 ;  /* 0x000000ff0000720c */ /* 0x001fe40004705670 */
[--C-:B------:R-:W-:Y:S02]  /*05c0*/  SHF.R.S32.HI R0, RZ, 0x3, R5.reuse ;  /* 0x00000003ff007819 */ /* 0x100fe40000011405 */
[----:B------:R-:W-:Y:S02]  /*05d0*/  SHF.R.S32.HI R5, RZ, 0x1f, R5 ;  /* 0x0000001fff057819 */ /* 0x000fe40000011405 */
[----:B-----5:R-:W-:Y:S02]  /*05e0*/  I2FP.F32.U32 R7, UR9 ;  /* 0x0000000900077c45 */ /* 0x020fe40008201000 */
[----:B------:R-:W-:-:S03]  /*05f0*/  LEA.HI R5, R5, R0, RZ, 0x2 ;  /* 0x0000000005057211 */ /* 0x000fc600078f10ff */
[----:B------:R-:W-:Y:S01]  /*0600*/  FMUL R7, R7, UR4 ;  /* 0x0000000407077c20 */ /* 0x000fe20008400000 */
[----:B------:R-:W-:Y:S01]  /*0610*/  LOP3.LUT R5, R5, 0xfffffffc, RZ, 0xc0, !PT ;  /* 0xfffffffc05057812 */ /* 0x000fe200078ec0ff */
[----:B------:R-:W-:Y:S01]  /*0620*/  VOTEU.ALL UP0, P0 ;  /* 0x00000000003f7886 */ /* 0x000fe20000000000 */
[----:B------:R-:W-:Y:S01]  /*0630*/  ULDC UR4, c[0x0][0x154] ;  /* 0x0000550000047ab9 */ /* 0x000fe20000000800 */
[----:B------:R-:W-:Y:S02]  /*0640*/  VOTEU.ALL UP1, P0 ;  /* 0x00000000003f7886 */ /* 0x000fe40000020000 */
[----:B------:R-:W0:Y:S01]  /*0650*/  F2I.U32.TRUNC.NTZ R7, R7 ;  /* 0x0000000700077305 */ /* 0x000e22000020f000 */
[----:B------:R-:W-:Y:S01]  /*0660*/  IMAD.IADD R5, R0, 0x1, -R5 ;  /* 0x0000000100057824 */ /* 0x000fe200078e0a05 */
[----:B------:R-:W5:Y:S01]  /*0670*/  @!UP0 S2UR UR7, SR_CgaCtaId ;  /* 0x00000000000789c3 */ /* 0x000f620000008800 */
[----:B------:R-:W-:Y:S02]  /*0680*/  @!UP0 UMOV UR6, 0x400 ;  /* 0x0000040000068882 */ /* 0x000fe40000000000 */
[----:B------:R-:W-:Y:S01]  /*0690*/  IMAD R5, R6, 0x4, R5 ;  /* 0x0000000406057824 */ /* 0x000fe200078e0205 */
[----:B--2---:R-:W-:-:S04]  /*06a0*/  I2FP.F32.U32 R9, R2 ;  /* 0x0000000200097245 */ /* 0x004fc80000201000 */
[----:B------:R-:W-:Y:S01]  /*06b0*/  LEA.HI R0, R5, R5, RZ, 0x1 ;  /* 0x0000000505007211 */ /* 0x000fe200078f08ff */
[----:B------:R-:W-:Y:S01]  /*06c0*/  FMUL R9, R9, UR4 ;  /* 0x0000000409097c20 */ /* 0x000fe20008400000 */
[----:B------:R-:W-:Y:S02]  /*06d0*/  UMOV UR4, 0x20 ;  /* 0x0000002000047882 */ /* 0x000fe40000000000 */
[----:B------:R-:W-:Y:S01]  /*06e0*/  LOP3.LUT R6, R0, 0xfffffffe, RZ, 0xc0, !PT ;  /* 0xfffffffe00067812 */ /* 0x000fe200078ec0ff */
[----:B0-----:R-:W-:Y:S01]  /*06f0*/  IMAD.MOV R13, RZ, RZ, -R7 ;  /* 0x000000ffff0d7224 */ /* 0x001fe200078e0a07 */
[----:B------:R-:W-:-:S04]  /*0700*/  @!UP0 UIADD3 UR4, -UR4, 0x100000, URZ ;  /* 0x0010000004048890 */ /* 0x000fc8000fffe13f */
[----:B------:R-:W-:Y:S02]  /*0710*/  @!UP0 USHF.L.U32 UR5, UR4, 0xb, URZ ;  /* 0x0000000b04058899 */ /* 0x000fe4000800063f */
[----:B------:R-:W-:Y:S01]  /*0720*/  @!UP0 USHF.L.U32 UR4, UR4, 0x1, URZ ;  /* 0x0000000104048899 */ /* 0x000fe2000800063f */
[----:B------:R-:W0:Y:S01]  /*0730*/  F2I.U32.TRUNC.NTZ R9, R9 ;  /* 0x0000000900097305 */ /* 0x000e22000020f000 */
[----:B-1----:R-:W-:Y:S02]  /*0740*/  IMAD R0, R8, R13, UR9 ;  /* 0x0000000908007e24 */ /* 0x002fe4000f8e020d */
[C---:B------:R-:W-:Y:S02]  /*0750*/  IMAD.IADD R7, R5.reuse, 0x1, -R6 ;  /* 0x0000000105077824 */ /* 0x040fe400078e0a06 */
[----:B------:R-:W-:-:S03]  /*0760*/  IMAD.SHL.U32 R6, R5, 0x4, RZ ;  /* 0x0000000405067824 */ /* 0x000fc600078e00ff */
[----:B------:R-:W-:Y:S01]  /*0770*/  ISETP.NE.AND P2, PT, R7, R0, PT ;  /* 0x000000000700720c */ /* 0x000fe20003f45270 */
[----:B-----5:R-:W-:Y:S01]  /*0780*/  @!UP0 ULEA UR6, UR7, UR6, 0x18 ;  /* 0x0000000607068291 */ /* 0x020fe2000f8ec03f */
[----:B------:R-:W-:Y:S01]  /*0790*/  LOP3.LUT R10, R5, 0xc, R6, 0x78, !PT ;  /* 0x0000000c050a7812 */ /* 0x000fe200078e7806 */
[----:B------:R-:W1:Y:S01]  /*07a0*/  LDC R7, c[0x0][0x140] ;  /* 0x00005000ff077b82 */ /* 0x000e620000000800 */
[----:B------:R-:W-:Y:S01]  /*07b0*/  VOTEU.ALL UP0, P0 ;  /* 0x00000000003f7886 */ /* 0x000fe20000000000 */
[----:B------:R-:W-:Y:S01]  /*07c0*/  LOP3.LUT P0, RZ, R4, 0x7, RZ, 0xc0, !PT ;  /* 0x0000000704ff7812 */ /* 0x000fe2000780c0ff */
[----:B0-----:R-:W-:Y:S01]  /*07d0*/  IMAD.MOV R12, RZ, RZ, -R9 ;  /* 0x000000ffff0c7224 */ /* 0x001fe200078e0a09 */
[----:B------:R0:W-:Y:S01]  /*07e0*/  STL [R1+0xe9c], R10 ;  /* 0x000e9c0a01007387 */ /* 0x0001e20000100800 */
[----:B------:R-:W-:Y:S01]  /*07f0*/  IMAD.MOV.U32 R4, RZ, RZ, 0x1 ;  /* 0x00000001ff047424 */ /* 0x000fe200078e00ff */
[----:B------:R-:W-:Y:S01]  /*0800*/  ISETP.LT.U32.AND P0, PT, R10, 0x2, !P0 ;  /* 0x000000020a00780c */ /* 0x000fe20004701070 */
[----:B---3--:R-:W-:-:S03]  /*0810*/  IMAD R6, R11, R12, R2 ;  /* 0x0000000c0b067224 */ /* 0x008fc600078e0202 */
[----:B------:R-:W-:Y:S01]  /*0820*/  @P2 LEA.HI R5, R10, R10, RZ, 0x1 ;  /* 0x0000000a0a052211 */ /* 0x000fe200078f08ff */
[----:B------:R-:W2:Y:S02]  /*0830*/  FENCE.VIEW.ASYNC.S ;  /* 0x00000000000073c6 */ /* 0x000ea40000000000 */
[----:B--2---:R0:W2:Y:S01]  /*0840*/  @!UP0 SYNCS.EXCH.64 URZ, [UR6+0xa0], UR4 ;  /* 0x0000a004063f85b2 */ /* 0x0040a20008000100 */
[----:B------:R-:W-:-:S04]  /*0850*/  @P2 SHF.R.S32.HI R5, RZ, 0x1, R5 ;  /* 0x00000001ff052819 */ /* 0x000fc80000011405 */
[----:B------:R-:W-:Y:S02]  /*0860*/  @P2 ISETP.NE.AND P3, PT, R5, R6, PT ;  /* 0x000000060500220c */ /* 0x000fe40003f65270 */
[----:B------:R-:W-:Y:S02]  /*0870*/  SEL R5, RZ, 0x1, !P0 ;  /* 0x00000001ff057807 */ /* 0x000fe40004000000 */
[----:B------:R-:W-:Y:S02]  /*0880*/  @P2 SEL R4, RZ, 0x1, P3 ;  /* 0x00000001ff042807 */ /* 0x000fe40001800000 */
[----:B-1----:R-:W-:Y:S02]  /*0890*/  ISETP.EQ.U32.AND P4, PT, R7, 0x1, PT ;  /* 0x000000010700780c */ /* 0x002fe40003f82070 */
[----:B------:R-:W-:Y:S01]  /*08a0*/  LOP3.LUT R4, R4, R5, RZ, 0xc0, !PT ;  /* 0x0000000504047212 */ /* 0x000fe200078ec0ff */
[----:B------:R0:W1:Y:S01]  /*08b0*/  @!UP1 SYNCS.EXCH.64 URZ, [UR6+0xa8], UR4 ;  /* 0x0000a804063f95b2 */ /* 0x0000620008000100 */
[----:B------:R-:W-:-:S03]  /*08c0*/  NOP ;  /* 0x0000000000007918 */ /* 0x000fc60000000000 */
[----:B------:R0:W-:Y:S06]  /*08d0*/  STL [R1+0xe98], R4 ;  /* 0x000e980401007387 */ /* 0x0001ec0000100800 */
[----:B--2---:R-:W-:Y:S05]  /*08e0*/  @!P4 BRA `(.L_x_4) ;  /* 0x000000000008c947 */ /* 0x004fea0003800000 */
[----:B-1--4-:R-:W-:Y:S01]  /*08f0*/  UCGABAR_ARV ;  /* 0x00000000000079c7 */ /* 0x012fe20008000000 */
[----:B------:R-:W-:Y:S05]  /*0900*/  BRA `(.L_x_5) ;  /* 0x0000000000047947 */ /* 0x000fea0003800000 */
.L_x_4:
[----:B-1--4-:R-:W-:Y:S01]  /*0910*/  NOP ;  /* 0x0000000000007918 */ /* 0x012fe20000000000 */
.L_x_5:
[----:B0-----:R-:W0:Y:S01]  /*0920*/  LDC R4, c[0x0][0x65c] ;  /* 0x00019700ff047b82 */ /* 0x001e220000000800 */
[----:B------:R-:W-:Y:S01]  /*0930*/  IMAD.MOV.U32 R5, RZ, RZ, RZ ;  /* 0x000000ffff057224 */ /* 0x000fe200078e00ff */
[----:B------:R-:W-:Y:S02]  /*0940*/  LOP3.LUT R13, R13, 0xfeffffff, RZ, 0xc0, !PT ;  /* 0xfeffffff0d0d7812 */ /* 0x000fe400078ec0ff */
[----:B0-----:R-:W-:Y:S01]  /*0950*/  ISETP.NE.AND P2, PT, R4, 0x1, PT ;  /* 0x000000010400780c */ /* 0x001fe20003f45270 */
[----:B------:R-:W-:-:S12]  /*0960*/  IMAD.U32 R4, RZ, RZ, UR9 ;  /* 0x00000009ff047e24 */ /* 0x000fd8000f8e00ff */
[----:B------:R-:W0:Y:S01]  /*0970*/  @P2 LDC R7, c[0x0][0x10] ;  /* 0x00000400ff072b82 */ /* 0x000e220000000800 */
[----:B------:R-:W-:Y:S01]  /*0980*/  @P2 IMAD.MOV.U32 R3, RZ, RZ, RZ ;  /* 0x000000ffff032224 */ /* 0x000fe200078e00ff */
[----:B------:R-:W-:Y:S01]  /*0990*/  @P2 LOP3.LUT R13, R13, 0x1000000, RZ, 0xfc, !PT ;  /* 0x010000000d0d2812 */ /* 0x000fe200078efcff */
[----:B------:R-:W-:-:S05]  /*09a0*/  @P2 IMAD.MOV.U32 R15, RZ, RZ, RZ ;  /* 0x000000ffff0f2224 */ /* 0x000fca00078e00ff */
[----:B------:R-:W1:Y:S01]  /*09b0*/  @!P2 LDC R9, c[0x0][0xc] ;  /* 0x00000300ff09ab82 */ /* 0x000e620000000800 */
[----:B0-----:R-:W-:-:S04]  /*09c0*/  @P2 IMAD.WIDE.U32 R6, R7, UR9, R2 ;  /* 0x0000000907062c25 */ /* 0x001fc8000f8e0002 */
[----:B------:R-:W-:Y:S02]  /*09d0*/  @P2 IMAD.MOV.U32 R23, RZ, RZ, R6 ;  /* 0x000000ffff172224 */ /* 0x000fe400078e0006 */
[----:B------:R-:W-:Y:S02]  /*09e0*/  @P2 IMAD.IADD R24, R7, 0x1, R15 ;  /* 0x0000000107182824 */ /* 0x000fe400078e020f */
[----:B-1----:R-:W-:-:S04]  /*09f0*/  @!P2 IMAD.WIDE.U32 R4, R2, R9, R4 ;  /* 0x000000090204a225 */ /* 0x002fc800078e0004 */
[----:B------:R-:W-:Y:S02]  /*0a00*/  @!P2 IMAD.MOV.U32 R23, RZ, RZ, R4 ;  /* 0x000000ffff17a224 */ /* 0x000fe400078e0004 */
[----:B------:R-:W-:-:S03]  /*0a10*/  @!P2 IMAD.MOV.U32 R24, RZ, RZ, R5 ;  /* 0x000000ffff18a224 */ /* 0x000fc600078e0005 */
[----:B------:R0:W-:Y:S04]  /*0a20*/  STL [R1+0xea4], R23 ;  /* 0x000ea41701007387 */ /* 0x0001e80000100800 */
[----:B------:R0:W-:Y:S01]  /*0a30*/  STL [R1+0xea0], R24 ;  /* 0x000ea01801007387 */ /* 0x0001e20000100800 */
[----:B------:R-:W-:Y:S05]  /*0a40*/  @!P4 BRA `(.L_x_6) ;  /* 0x00000000000cc947 */ /* 0x000fea0003800000 */
[----:B------:R-:W-:Y:S01]  /*0a50*/  UCGABAR_WAIT ;  /* 0x0000000000007dc7 */ /* 0x000fe20008000000 */
[----:B------:R-:W-:Y:S01]  /*0a60*/  CCTL.IVALL ;  /* 0x00000000ff00798f */ /* 0x000fe20002000000 */
[----:B------:R-:W-:Y:S05]  /*0a70*/  BRA `(.L_x_7) ;  /* 0x0000000000047947 */ /* 0x000fea0003800000 */
.L_x_6:
[----:B------:R-:W-:Y:S06]  /*0a80*/  BAR.SYNC.DEFER_BLOCKING 0x0 ;  /* 0x0000000000007b1d */ /* 0x000fec0000010000 */
.L_x_7:
[----:B------:R-:W-:Y:S05]  /*0a90*/  @!P1 BRA `(.L_x_8) ;  /* 0x0000062800889947 */ /* 0x000fea0003800000 */
[----:B------:R-:W-:-:S06]  /*0aa0*/  UISETP.GT.U32.AND UP0, UPT, UR10, 0x1, UPT ;  /* 0x000000010a00788c */ /* 0x000fcc000bf04070 */
[----:B------:R-:W-:-:S13]  /*0ab0*/  PLOP3.LUT P0, PT, PT, PT, UP0, 0x80, 0x0 ;  /* 0x000000000000781c */ /* 0x000fda0003f0f008 */
[----:B------:R-:W-:Y:S05]  /*0ac0*/  @P0 EXIT ;  /* 0x000000000000094d */ /* 0x000fea0003800000 */
[----:B------:R-:W-:Y:S01]  /*0ad0*/  IMAD.MOV.U32 R6, RZ, RZ, -0x1 ;  /* 0xffffffffff067424 */ /* 0x000fe200078e00ff */
[----:B------:R-:W-:Y:S01]  /*0ae0*/  ULDC.64 UR4, c[0x0][0x650] ;  /* 0x0001940000047ab9 */ /* 0x000fe20000000a00 */
[----:B------:R-:W-:Y:S01]  /*0af0*/  IMAD.MOV.U32 R5, RZ, RZ, -0x1 ;  /* 0xffffffffff057424 */ /* 0x000fe200078e00ff */
[----:B------:R-:W-:Y:S01]  /*0b00*/  ISETP.GE.U32.AND P0, PT, R23, UR4, PT ;  /* 0x0000000417007c0c */ /* 0x000fe2000bf06070 */
[----:B------:R-:W-:Y:S01]  /*0b10*/  UMOV UR12, 0xffffffff ;  /* 0xffffffff000c7882 */ /* 0x000fe20000000000 */
[----:B------:R1:W-:Y:S01]  /*0b20*/  STL [R1+0xe90], R6 ;  /* 0x000e900601007387 */ /* 0x0003e20000100800 */
[----:B------:R-:W-:Y:S02]  /*0b30*/  PRMT R4, RZ, 0x7610, R4 ;  /* 0x00007610ff047816 */ /* 0x000fe40000000004 */
[----:B------:R-:W-:Y:S01]  /*0b40*/  ISETP.GE.U32.AND.EX P0, PT, R24, UR5, PT, P0 ;  /* 0x0000000518007c0c */ /* 0x000fe2000bf06100 */
[----:B------:R1:W-:-:S12]  /*0b50*/  STL [R1+0xe94], R5 ;  /* 0x000e940501007387 */ /* 0x0003d80000100800 */
[----:B-1----:R-:W-:Y:S05]  /*0b60*/  @P0 BRA `(.L_x_9) ;  /* 0x0000000400380947 */ /* 0x002fea0003800000 */
[----:B------:R-:W1:Y:S01]  /*0b70*/  LDC.64 R16, c[0x0][0x628] ;  /* 0x00018a00ff107b82 */ /* 0x000e620000000a00 */
[----:B------:R-:W-:Y:S02]  /*0b80*/  IMAD.MOV.U32 R4, RZ, RZ, R23 ;  /* 0x000000ffff047224 */ /* 0x000fe400078e0017 */
[----:B------:R-:W-:-:S05]  /*0b90*/  IMAD.MOV.U32 R5, RZ, RZ, R24 ;  /* 0x000000ffff057224 */ /* 0x000fca00078e0018 */
[----:B------:R-:W2:Y:S08]  /*0ba0*/  LDC R10, c[0x0][0x630] ;  /* 0x00018c00ff0a7b82 */ /* 0x000eb00000000800 */
[----:B------:R-:W3:Y:S01]  /*0bb0*/  LDC.64 R18, c[0x0][0x620] ;  /* 0x00018800ff127b82 */ /* 0x000ee20000000a00 */
[----:B-1----:R-:W-:-:S04]  /*0bc0*/  ISETP.NE.U32.AND P0, PT, R16, RZ, PT ;  /* 0x000000ff1000720c */ /* 0x002fc80003f05070 */
[----:B------:R-:W-:-:S13]  /*0bd0*/  ISETP.NE.AND.EX P0, PT, R17, RZ, PT, P0 ;  /* 0x000000ff1100720c */ /* 0x000fda0003f05300 */
[----:B--23--:R-:W-:Y:S05]  /*0be0*/  @!P0 BRA `(.L_x_10) ;  /* 0x0000000000288947 */ /* 0x00cfea0003800000 */
[----:B------:R-:W1:Y:S02]  /*0bf0*/  LDC R9, c[0x0][0x634] ;  /* 0x00018d00ff097b82 */ /* 0x000e640000000800 */
[----:B-1----:R-:W-:-:S05]  /*0c00*/  IADD3 R9, P0, R23, R9, RZ ;  /* 0x0000000917097210 */ /* 0x002fca0007f1e0ff */
[----:B------:R-:W-:-:S04]  /*0c10*/  IMAD.X R15, RZ, RZ, R24, P0 ;  /* 0x000000ffff0f7224 */ /* 0x000fc800000e0618 */
[----:B------:R-:W-:-:S04]  /*0c20*/  IMAD.WIDE.U32 R4, R15, R16, RZ ;  /* 0x000000100f047225 */ /* 0x000fc800078e00ff */
[----:B------:R-:W-:-:S04]  /*0c30*/  IMAD.WIDE.U32 R6, P0, R9, R17, R4 ;  /* 0x0000001109067225 */ /* 0x000fc80007800004 */
[----:B------:R-:W-:-:S04]  /*0c40*/  IMAD.WIDE.U32 R4, R9, R16, RZ ;  /* 0x0000001009047225 */ /* 0x000fc800078e00ff */
[----:B------:R-:W-:Y:S01]  /*0c50*/  IMAD.X R9, RZ, RZ, RZ, P0 ;  /* 0x000000ffff097224 */ /* 0x000fe200000e06ff */
[----:B------:R-:W-:Y:S01]  /*0c60*/  IADD3 RZ, P0, R5, R6, RZ ;  /* 0x0000000605ff7210 */ /* 0x000fe20007f1e0ff */
[----:B------:R-:W-:-:S04]  /*0c70*/  IMAD.MOV.U32 R8, RZ, RZ, R7 ;  /* 0x000000ffff087224 */ /* 0x000fc800078e0007 */
[----:B------:R-:W-:-:S08]  /*0c80*/  IMAD.WIDE.U32.X R4, R15, R17, R8, P0 ;  /* 0x000000110f047225 */ /* 0x000fd000000e0408 */
.L_x_10:
[----:B------:R-:W1:Y:S01]  /*0c90*/  LDC.64 R20, c[0x0][0x640] ;  /* 0x00019000ff147b82 */ /* 0x000e620000000a00 */
[-C--:B------:R-:W-:Y:S01]  /*0ca0*/  SHF.R.U64 R22, R4, R10.reuse, R5 ;  /* 0x0000000a04167219 */ /* 0x080fe20000001205 */
[----:B------:R-:W-:Y:S01]  /*0cb0*/  IMAD.MOV.U32 R4, RZ, RZ, R23 ;  /* 0x000000ffff047224 */ /* 0x000fe200078e0017 */
[----:B------:R-:W-:Y:S01]  /*0cc0*/  SHF.R.U32.HI R3, RZ, R10, R5 ;  /* 0x0000000aff037219 */ /* 0x000fe20000011605 */
[----:B------:R-:W-:Y:S01]  /*0cd0*/  IMAD.MOV.U32 R5, RZ, RZ, R24 ;  /* 0x000000ffff057224 */ /* 0x000fe200078e0018 */
[----:B------:R-:W-:Y:S01]  /*0ce0*/  IADD3 R7, P0, RZ, -R22, RZ ;  /* 0x80000016ff077210 */ /* 0x000fe20007f1e0ff */
[----:B------:R-:W-:Y:S02]  /*0cf0*/  IMAD R25, R11, R12, R2 ;  /* 0x0000000c0b197224 */ /* 0x000fe400078e0202 */
[----:B------:R-:W2:Y:S01]  /*0d00*/  LDC R8, c[0x0][0x618] ;  /* 0x00018600ff087b82 */ /* 0x000ea20000000800 */
[----:B------:R-:W-:Y:S02]  /*0d10*/  IMAD.MOV.U32 R11, RZ, RZ, 0x1 ;  /* 0x00000001ff0b7424 */ /* 0x000fe400078e00ff */
[----:B------:R-:W-:-:S02]  /*0d20*/  IMAD.X R3, RZ, RZ, ~R3, P0 ;  /* 0x000000ffff037224 */ /* 0x000fc400000e0e03 */
[----:B------:R-:W-:-:S03]  /*0d30*/  IMAD.WIDE.U32 R4, R7, R18, R4 ;  /* 0x0000001207047225 */ /* 0x000fc600078e0004 */
[----:B------:R-:W0:Y:S01]  /*0d40*/  LDC R14, c[0x0][0x608] ;  /* 0x00018200ff0e7b82 */ /* 0x000e220000000800 */
[----:B------:R-:W-:-:S04]  /*0d50*/  IMAD R6, R3, R18, RZ ;  /* 0x0000001203067224 */ /* 0x000fc800078e02ff */
[----:B------:R-:W-:-:S03]  /*0d60*/  IMAD R3, R7, R19, R6 ;  /* 0x0000001307037224 */ /* 0x000fc600078e0206 */
[----:B------:R-:W3:Y:S01]  /*0d70*/  LDC R16, c[0x0][0x658] ;  /* 0x00019600ff107b82 */ /* 0x000ee20000000800 */
[----:B------:R-:W-:Y:S01]  /*0d80*/  IMAD.IADD R3, R5, 0x1, R3 ;  /* 0x0000000105037824 */ /* 0x000fe200078e0203 */
[----:B-1----:R-:W-:Y:S01]  /*0d90*/  ISETP.NE.U32.AND P0, PT, R20, RZ, PT ;  /* 0x000000ff1400720c */ /* 0x002fe20003f05070 */
[----:B------:R-:W-:-:S03]  /*0da0*/  IMAD.MOV.U32 R5, RZ, RZ, -0x1 ;  /* 0xffffffffff057424 */ /* 0x000fc600078e00ff */
[----:B------:R-:W-:Y:S02]  /*0db0*/  ISETP.NE.AND.EX P0, PT, R21, RZ, PT, P0 ;  /* 0x000000ff1500720c */ /* 0x000fe40003f05300 */
[----:B------:R-:W1:Y:S01]  /*0dc0*/  LDC R15, c[0x0][0x600] ;  /* 0x00018000ff0f7b82 */ /* 0x000e620000000800 */
[-CC-:B--2---:R-:W-:Y:S02]  /*0dd0*/  SHF.R.U64 R10, R4, R8.reuse, R3.reuse ;  /* 0x00000008040a7219 */ /* 0x184fe40000001203 */
[----:B------:R-:W-:-:S05]  /*0de0*/  SHF.R.U32.HI R3, RZ, R8, R3 ;  /* 0x00000008ff037219 */ /* 0x000fca0000011603 */
[----:B------:R-:W2:Y:S01]  /*0df0*/  LDC R17, c[0x0][0x648] ;  /* 0x00019200ff117b82 */ /* 0x000ea20000000800 */
[-CC-:B0-----:R-:W-:Y:S02]  /*0e00*/  SHF.R.U64 R23, R10, R14.reuse, R3.reuse ;  /* 0x0000000e0a177219 */ /* 0x181fe40000001203 */
[----:B------:R-:W-:-:S05]  /*0e10*/  SHF.R.U32.HI R3, RZ, R14, R3 ;  /* 0x0000000eff037219 */ /* 0x000fca0000011603 */
[----:B------:R-:W0:Y:S01]  /*0e20*/  LDC R19, c[0x0][0x638] ;  /* 0x00018e00ff137b82 */ /* 0x000e220000000800 */
[-C--:B---3--:R-:W-:Y:S02]  /*0e30*/  SHF.L.U32 R2, R5, R16.reuse, RZ ;  /* 0x0000001005027219 */ /* 0x088fe400000006ff */
[--C-:B------:R-:W-:Y:S02]  /*0e40*/  SHF.R.U64 R12, R23, R16, R3.reuse ;  /* 0x00000010170c7219 */ /* 0x100fe40000001203 */
[----:B------:R-:W-:Y:S02]  /*0e50*/  LOP3.LUT R8, RZ, R2, RZ, 0x33, !PT ;  /* 0x00000002ff087212 */ /* 0x000fe400078e33ff */
[----:B------:R-:W-:Y:S01]  /*0e60*/  SHF.R.U32.HI R3, RZ, R16, R3 ;  /* 0x00000010ff037219 */ /* 0x000fe20000011603 */
[----:B------:R-:W3:Y:S01]  /*0e70*/  LDC R18, c[0x0][0x610] ;  /* 0x00018400ff127b82 */ /* 0x000ee20000000800 */
[----:B------:R-:W-:Y:S01]  /*0e80*/  IMAD.MOV.U32 R2, RZ, RZ, R12 ;  /* 0x000000ffff027224 */ /* 0x000fe200078e000c */
[----:B------:R-:W-:Y:S06]  /*0e90*/  @!P0 BRA `(.L_x_11) ;  /* 0x0000000000288947 */ /* 0x000fec0003800000 */
[----:B------:R-:W4:Y:S02]  /*0ea0*/  LDC R7, c[0x0][0x64c] ;  /* 0x00019300ff077b82 */ /* 0x000f240000000800 */
[----:B----4-:R-:W-:-:S05]  /*0eb0*/  IADD3 R7, P0, R12, R7, RZ ;  /* 0x000000070c077210 */ /* 0x010fca0007f1e0ff */
        /* <DEDUP_REMOVED lines=8> */
.L_x_11:
[----:B--2---:R-:W-:Y:S01]  /*0f40*/  SHF.R.U64 R4, R2, R17, R3 ;  /* 0x0000001102047219 */ /* 0x004fe20000001203 */
[----:B-1----:R-:W-:Y:S01]  /*0f50*/  VIADD R5, R15, 0xffffffff ;  /* 0xffffffff0f057836 */ /* 0x002fe20000000000 */
[----:B------:R-:W-:Y:S02]  /*0f60*/  SHF.L.U32 R2, R11, R16, RZ ;  /* 0x000000100b027219 */ /* 0x000fe400000006ff */
[----:B------:R-:W-:Y:S01]  /*0f70*/  LOP3.LUT R3, R23, R8, RZ, 0xc0, !PT ;  /* 0x0000000817037212 */ /* 0x000fe200078ec0ff */
[----:B------:R-:W-:Y:S01]  /*0f80*/  IMAD.MOV R6, RZ, RZ, -R4 ;  /* 0x000000ffff067224 */ /* 0x000fe200078e0a04 */
[----:B------:R-:W-:Y:S02]  /*0f90*/  SEL R0, R0, R25, !P2 ;  /* 0x0000001900007207 */ /* 0x000fe40005000000 */
[----:B------:R-:W-:Y:S01]  /*0fa0*/  LOP3.LUT R5, R10, R5, RZ, 0xc0, !PT ;  /* 0x000000050a057212 */ /* 0x000fe200078ec0ff */
[----:B------:R-:W-:Y:S01]  /*0fb0*/  IMAD R3, R2, R4, R3 ;  /* 0x0000000402037224 */ /* 0x000fe200078e0203 */
[----:B------:R-:W-:Y:S01]  /*0fc0*/  R2UR UR12, R22 ;  /* 0x00000000160c72ca */ /* 0x000fe200000e0000 */
[----:B0-----:R-:W-:-:S02]  /*0fd0*/  IMAD R2, R6, R19, R12 ;  /* 0x0000001306027224 */ /* 0x001fc400078e020c */
[----:B---3--:R-:W-:Y:S02]  /*0fe0*/  IMAD R0, R3, R18, R0 ;  /* 0x0000001203007224 */ /* 0x008fe400078e0200 */
[----:B------:R-:W-:Y:S02]  /*0ff0*/  IMAD R3, R2, R15, R5 ;  /* 0x0000000f02037224 */ /* 0x000fe400078e0205 */
[----:B------:R-:W-:-:S03]  /*1000*/  IMAD.MOV.U32 R4, RZ, RZ, 0x1 ;  /* 0x00000001ff047424 */ /* 0x000fc600078e00ff */
[----:B------:R-:W-:Y:S02]  /*1010*/  SEL R2, R3, R0, !P2 ;  /* 0x0000000003027207 */ /* 0x000fe40005000000 */
[----:B------:R-:W-:-:S03]  /*1020*/  SEL R0, R0, R3, !P2 ;  /* 0x0000000300007207 */ /* 0x000fc60005000000 */
[----:B------:R1:W-:Y:S04]  /*1030*/  STL [R1+0xe94], R2 ;  /* 0x000e940201007387 */ /* 0x0003e80000100800 */
[----:B------:R1:W-:Y:S02]  /*1040*/  STL [R1+0xe90], R0 ;  /* 0x000e900001007387 */ /* 0x0003e40000100800 */
.L_x_9:
[----:B------:R-:W-:-:S08]  /*1050*/  NOP ;  /* 0x0000000000007918 */ /* 0x000fd00000000000 */
[----:B------:R-:W2:Y:S02]  /*1060*/  USETMAXREG.TRY_ALLOC.CTAPOOL UP0, 0xf0 ;  /* 0x000000f0000079c8 */ /* 0x000ea40008000600 */
[----:B--2---:R-:W-:-:S13]  /*1070*/  PLOP3.LUT P0, PT, PT, PT, UP0, 0x80, 0x0 ;  /* 0x000000000000781c */ /* 0x004fda0003f0f008 */
[----:B------:R-:W-:Y:S05]  /*1080*/  @!P0 BRA `(.L_x_9) ;  /* 0xfffffffc00f08947 */ /* 0x000fea000383ffff */
[----:B------:R-:W-:Y:S01]  /*1090*/  ULDC.64 UR4, c[0x0][0x598] ;  /* 0x0001660000047ab9 */ /* 0x000fe20000000a00 */
[----:B------:R-:W-:Y:S01]  /*10a0*/  ULDC.64 UR22, c[0x0][0x208] ;  /* 0x0000820000167ab9 */ /* 0x000fe20000000a00 */
[----:B------:R-:W-:-:S04]  /*10b0*/  ISETP.NE.U32.AND P0, PT, RZ, UR4, PT ;  /* 0x00000004ff007c0c */ /* 0x000fc8000bf05070 */
[----:B------:R-:W-:-:S13]  /*10c0*/  ISETP.NE.AND.EX P0, PT, RZ, UR5, PT, P0 ;  /* 0x00000005ff007c0c */ /* 0x000fda000bf05300 */
[----:B------:R-:W-:Y:S05]  /*10d0*/  @!P0 BRA `(.L_x_12) ;  /* 0x0000000000208947 */ /* 0x000fea0003800000 */
[----:B-1----:R-:W1:Y:S02]  /*10e0*/  LDC.64 R2, c[0x0][0x598] ;  /* 0x00016600ff027b82 */ /* 0x002e640000000a00 */
[----:B-1----:R-:W2:Y:S02]  /*10f0*/  LDG.E.64 R2, desc[UR22][R2.64] ;  /* 0x0000001602027981 */ /* 0x002ea4000c1e1b00 */
[----:B--2---:R-:W-:-:S04]  /*1100*/  ISETP.NE.U32.AND P0, PT, R2, RZ, PT ;  /* 0x000000ff0200720c */ /* 0x004fc80003f05070 */
[----:B------:R-:W-:-:S13]  /*1110*/  ISETP.NE.AND.EX P0, PT, R3, RZ, PT, P0 ;  /* 0x000000ff0300720c */ /* 0x000fda0003f05300 */
[----:B------:R-:W-:Y:S05]  /*1120*/  @!P0 BRA `(.L_x_12) ;  /* 0x00000000000c8947 */ /* 0x000fea0003800000 */
[----:B------:R-:W2:Y:S02]  /*1130*/  LD.E R2, desc[UR22][R2.64] ;  /* 0x0000001602027980 */ /* 0x000ea4000c101900 */
[----:B--2---:R-:W-:Y:S01]  /*1140*/  R2UR UR21, R2 ;  /* 0x00000000021572ca */ /* 0x004fe200000e0000 */
[----:B------:R-:W-:-:S14]  /*1150*/  BRA `(.L_x_13) ;  /* 0x0000000000247947 */ /* 0x000fdc0003800000 */
.L_x_12:
[----:B------:R-:W-:Y:S02]  /*1160*/  ULDC.64 UR4, c[0x0][0x588] ;  /* 0x0001620000047ab9 */ /* 0x000fe40000000a00 */
[----:B------:R-:W-:-:S04]  /*1170*/  ISETP.NE.U32.AND P0, PT, RZ, UR4, PT ;  /* 0x00000004ff007c0c */ /* 0x000fc8000bf05070 */
[----:B------:R-:W-:-:S13]  /*1180*/  ISETP.NE.AND.EX P0, PT, RZ, UR5, PT, P0 ;  /* 0x00000005ff007c0c */ /* 0x000fda000bf05300 */
[----:B------:R-:W-:Y:S05]  /*1190*/  @!P0 BRA `(.L_x_14) ;  /* 0x0000000000108947 */ /* 0x000fea0003800000 */
[----:B-1----:R-:W1:Y:S02]  /*11a0*/  LDC.64 R2, c[0x0][0x588] ;  /* 0x00016200ff027b82 */ /* 0x002e640000000a00 */
[----:B-1----:R-:W2:Y:S02]  /*11b0*/  LDG.E R2, desc[UR22][R2.64] ;  /* 0x0000001602027981 */ /* 0x002ea4000c1e1900 */
[----:B--2---:R-:W-:Y:S01]  /*11c0*/  R2UR UR21, R2 ;  /* 0x00000000021572ca */ /* 0x004fe200000e0000 */
[----:B------:R-:W-:-:S14]  /*11d0*/  BRA `(.L_x_13) ;  /* 0x0000000000047947 */ /* 0x000fdc0003800000 */
.L_x_14:
[----:B------:R-:W-:-:S05]  /*11e0*/  ULDC UR21, c[0x0][0x580] ;  /* 0x0001600000157ab9 */ /* 0x000fca0000000800 */
.L_x_13:
[----:B------:R-:W-:Y:S02]  /*11f0*/  ULDC.64 UR4, c[0x0][0x5a0] ;  /* 0x0001680000047ab9 */ /* 0x000fe40000000a00 */
        /* <DEDUP_REMOVED lines=11> */
.L_x_15:
        /* <DEDUP_REMOVED lines=8> */
.L_x_17:
[----:B------:R-:W-:-:S05]  /*1330*/  ULDC UR24, c[0x0][0x584] ;  /* 0x0001610000187ab9 */ /* 0x000fca0000000800 */
.L_x_16:
[----:B------:R-:W-:-:S13]  /*1340*/  LOP3.LUT P0, RZ, R4, 0xff, RZ, 0xc0, !PT ;  /* 0x000000ff04ff7812 */ /* 0x000fda000780c0ff */
[----:B------:R-:W-:Y:S05]  /*1350*/  @!P0 EXIT ;  /* 0x000000000000894d */ /* 0x000fea0003800000 */
[----:B-1----:R-:W1:Y:S01]  /*1360*/  LDC.64 R2, c[0x0][0x5c8] ;  /* 0x00017200ff027b82 */ /* 0x002e620000000a00 */
[----:B------:R-:W-:Y:S01]  /*1370*/  ULDC UR4, c[0x0][0x28c] ;  /* 0x0000a30000047ab9 */ /* 0x000fe20000000800 */
[----:B------:R-:W-:Y:S02]  /*1380*/  ULOP3.LUT UR25, UR13, 0x1, URZ, 0xfc, !UPT ;  /* 0x000000010d197892 */ /* 0x000fe4000f8efc3f */
[----:B------:R-:W-:-:S04]  /*1390*/  UIADD3 UR4, UR4, 0x1f, URZ ;  /* 0x0000001f04047890 */ /* 0x000fc8000fffe03f */
[----:B------:R-:W-:-:S04]  /*13a0*/  USHF.R.S32.HI UR5, URZ, 0x1f, UR4 ;  /* 0x0000001f3f057899 */ /* 0x000fc80008011404 */
[----:B------:R-:W-:-:S03]  /*13b0*/  ULEA.HI UR5, UR5, UR4, URZ, 0x5 ;  /* 0x0000000405057291 */ /* 0x000fc6000f8f283f */
[----:B------:R-:W-:Y:S01]  /*13c0*/  UMOV UR4, URZ ;  /* 0x0000003f00047c82 */ /* 0x000fe20008000000 */
[----:B------:R-:W-:-:S03]  /*13d0*/  USHF.R.S32.HI UR14, URZ, 0x5, UR5 ;  /* 0x000000053f0e7899 */ /* 0x000fc60008011405 */
[----:B------:R-:W-:Y:S01]  /*13e0*/  UMOV UR5, URZ ;  /* 0x0000003f00057c82 */ /* 0x000fe20008000000 */
[C-C-:B-1----:R-:W-:Y:S01]  /*13f0*/  SHF.L.U64.HI R6, R2.reuse, 0x7, R3.reuse ;  /* 0x0000000702067819 */ /* 0x142fe20000010203 */
[C---:B------:R-:W-:Y:S01]  /*1400*/  IMAD.SHL.U32 R7, R2.reuse, 0x80, RZ ;  /* 0x0000008002077824 */ /* 0x040fe200078e00ff */
[C-C-:B------:R-:W-:Y:S01]  /*1410*/  SHF.L.U64.HI R4, R2.reuse, 0x3, R3.reuse ;  /* 0x0000000302047819 */ /* 0x140fe20000010203 */
[C---:B------:R-:W-:Y:S01]  /*1420*/  IMAD.SHL.U32 R9, R2.reuse, 0x100, RZ ;  /* 0x0000010002097824 */ /* 0x040fe200078e00ff */
[C---:B------:R-:W-:Y:S01]  /*1430*/  SHF.L.U64.HI R8, R2.reuse, 0x8, R3 ;  /* 0x0000000802087819 */ /* 0x040fe20000010203 */
[----:B------:R-:W-:-:S07]  /*1440*/  IMAD.SHL.U32 R3, R2, 0x8, RZ ;  /* 0x0000000802037824 */ /* 0x000fce00078e00ff */
.L_x_46:
[----:B------:R-:W-:Y:S01]  /*1450*/  STL [R1+0xe8c], RZ ;  /* 0x000e8cff01007387 */ /* 0x000fe20000100800 */
[----:B-1----:R-:W1:Y:S01]  /*1460*/  S2UR UR11, SR_CgaCtaId ;  /* 0x00000000000b79c3 */ /* 0x002e620000008800 */
[----:B------:R-:W-:Y:S01]  /*1470*/  UMOV UR15, 0x400 ;  /* 0x00000400000f7882 */ /* 0x000fe20000000000 */
[----:B------:R-:W-:Y:S01]  /*1480*/  UMOV UR6, URZ ;  /* 0x0000003f00067c82 */ /* 0x000fe20008000000 */
[----:B------:R-:W-:Y:S01]  /*1490*/  STL [R1+0xe88], RZ ;  /* 0x000e88ff01007387 */ /* 0x000fe20000100800 */
[----:B------:R-:W-:Y:S01]  /*14a0*/  UMOV UR7, URZ ;  /* 0x0000003f00077c82 */ /* 0x000fe20008000000 */
[----:B------:R-:W-:Y:S01]  /*14b0*/  UMOV UR8, URZ ;  /* 0x0000003f00087c82 */ /* 0x000fe20008000000 */
[----:B------:R-:W-:Y:S01]  /*14c0*/  UMOV UR26, UR5 ;  /* 0x00000005001a7c82 */ /* 0x000fe20008000000 */
[----:B------:R-:W-:Y:S01]  /*14d0*/  STL [R1+0xe84], RZ ;  /* 0x000e84ff01007387 */ /* 0x000fe20000100800 */
[----:B--23--:R-:W2:Y:S01]  /*14e0*/  LDC R16, c[0x0][0x28c] ;  /* 0x0000a300ff107b82 */ /* 0x00cea20000000800 */
[----:B------:R-:W-:-:S02]  /*14f0*/  CS2R R236, SRZ ;  /* 0x0000000000ec7805 */ /* 0x000fc4000001ff00 */
[----:B------:R-:W-:Y:S01]  /*1500*/  CS2R R234, SRZ ;  /* 0x0000000000ea7805 */ /* 0x000fe2000001ff00 */
[----:B------:R-:W-:Y:S01]  /*1510*/  STL [R1+0xe80], RZ ;  /* 0x000e80ff01007387 */ /* 0x000fe20000100800 */
[----:B------:R-:W-:Y:S02]  /*1520*/  CS2R R232, SRZ ;  /* 0x0000000000e87805 */ /* 0x000fe4000001ff00 */
[----:B------:R-:W-:Y:S02]  /*1530*/  CS2R R230, SRZ ;  /* 0x0000000000e67805 */ /* 0x000fe4000001ff00 */
[----:B------:R-:W-:Y:S01]  /*1540*/  CS2R R228, SRZ ;  /* 0x0000000000e47805 */ /* 0x000fe2000001ff00 */
[----:B------:R-:W-:Y:S01]  /*1550*/  STL [R1+0xe7c], RZ ;  /* 0x000e7cff01007387 */ /* 0x000fe20000100800 */
[----:B------:R-:W-:Y:S02]  /*1560*/  CS2R R226, SRZ ;  /* 0x0000000000e27805 */ /* 0x000fe4000001ff00 */
[----:B------:R-:W-:-:S02]  /*1570*/  CS2R R224, SRZ ;  /* 0x0000000000e07805 */ /* 0x000fc4000001ff00 */
[----:B------:R-:W-:Y:S01]  /*1580*/  CS2R R222, SRZ ;  /* 0x0000000000de7805 */ /* 0x000fe2000001ff00 */
[----:B------:R-:W-:Y:S01]  /*1590*/  STL [R1+0xe78], RZ ;  /* 0x000e78ff01007387 */ /* 0x000fe20000100800 */
[----:B------:R-:W-:Y:S02]  /*15a0*/  CS2R R220, SRZ ;  /* 0x0000000000dc7805 */ /* 0x000fe4000001ff00 */
[----:B------:R-:W-:Y:S02]  /*15b0*/  CS2R R218, SRZ ;  /* 0x0000000000da7805 */ /* 0x000fe4000001ff00 */
[----:B------:R-:W-:Y:S01]  /*15c0*/  CS2R R216, SRZ ;  /* 0x0000000000d87805 */ /* 0x000fe2000001ff00 */
[----:B------:R-:W-:Y:S01]  /*15d0*/  STL [R1+0xe74], RZ ;  /* 0x000e74ff01007387 */ /* 0x000fe20000100800 */
[----:B-1----:R-:W-:Y:S01]  /*15e0*/  ULEA UR15, UR11, UR15, 0x18 ;  /* 0x0000000f0b0f7291 */ /* 0x002fe2000f8ec03f */
[----:B0-----:R-:W-:Y:S02]  /*15f0*/  CS2R R22, SRZ ;  /* 0x0000000000167805 */ /* 0x001fe4000001ff00 */
[----:B------:R-:W-:Y:S01]  /*1600*/  CS2R R20, SRZ ;  /* 0x0000000000147805 */ /* 0x000fe2000001ff00 */
[----:B------:R-:W-:Y:S01]  /*1610*/  STL [R1+0xe70], RZ ;  /* 0x000e70ff01007387 */ /* 0x000fe20000100800 */
[----:B------:R-:W-:-:S02]  /*1620*/  CS2R R18, SRZ ;  /* 0x0000000000127805 */ /* 0x000fc4000001ff00 */
[----:B------:R-:W-:Y:S02]  /*1630*/  CS2R R120, SRZ ;  /* 0x0000000000787805 */ /* 0x000fe4000001ff00 */
[----:B------:R-:W-:Y:S01]  /*1640*/  CS2R R122, SRZ ;  /* 0x00000000007a7805 */ /* 0x000fe2000001ff00 */
[----:B------:R-:W-:Y:S01]  /*1650*/  STL [R1+0xe6c], RZ ;  /* 0x000e6cff01007387 */ /* 0x000fe20000100800 */
[----:B--2---:R-:W-:Y:S02]  /*1660*/  ISETP.GE.AND P0, PT, R16, 0x1, PT ;  /* 0x000000011000780c */ /* 0x004fe40003f06270 */
[----:B------:R-:W-:Y:S02]  /*1670*/  CS2R R124, SRZ ;  /* 0x00000000007c7805 */ /* 0x000fe4000001ff00 */
[----:B------:R-:W-:Y:S01]  /*1680*/  CS2R R126, SRZ ;  /* 0x00000000007e7805 */ /* 0x000fe2000001ff00 */
[----:B------:R-:W-:Y:S01]  /*1690*/  STL [R1+0xe68], RZ ;  /* 0x000e68ff01007387 */ /* 0x000fe20000100800 */
[----:B------:R-:W-:-:S02]  /*16a0*/  CS2R R128, SRZ ;  /* 0x0000000000807805 */ /* 0x000fc4000001ff00 */
[----:B------:R-:W-:Y:S02]  /*16b0*/  CS2R R130, SRZ ;  /* 0x0000000000827805 */ /* 0x000fe4000001ff00 */
[----:B------:R-:W-:Y:S01]  /*16c0*/  CS2R R132, SRZ ;  /* 0x0000000000847805 */ /* 0x000fe2000001ff00 */
[----:B------:R-:W-:Y:S01]  /*16d0*/  STL [R1+0xe64], RZ ;  /* 0x000e64ff01007387 */ /* 0x000fe20000100800 */
[----:B------:R-:W-:Y:S02]  /*16e0*/  CS2R R134, SRZ ;  /* 0x0000000000867805 */ /* 0x000fe4000001ff00 */
        /* <DEDUP_REMOVED lines=116> */
[----:B------:R-:W-:Y:S01]  /*1e30*/  CS2R R118, SRZ ;  /* 0x0000000000767805 */ /* 0x000fe2000001ff00 */
[----:B------:R-:W-:Y:S04]  /*1e40*/  STL [R1+0xdec], RZ ;  /* 0x000decff01007387 */ /* 0x000fe80000100800 */
        /* <DEDUP_REMOVED lines=795> */
[----:B------:R-:W-:Y:S04]  /*5000*/  STL [R1], RZ ;  /* 0x000000ff01007387 */ /* 0x000fe80000100800 */
[----:B------:R-:W-:Y:S04]  /*5010*/  STL [R1+0x4], RZ ;  /* 0x000004ff01007387 */ /* 0x000fe80000100800 */
[----:B------:R-:W-:Y:S04]  /*5020*/  STL [R1+0x8], RZ ;  /* 0x000008ff01007387 */ /* 0x000fe80000100800 */
[----:B------:R-:W-:Y:S04]  /*5030*/  STL [R1+0xc], RZ ;  /* 0x00000cff01007387 */ /* 0x000fe80000100800 */
[----:B------:R-:W-:Y:S04]  /*5040*/  STL [R1+0x10], RZ ;  /* 0x000010ff01007387 */ /* 0x000fe80000100800 */
[----:B------:R-:W-:Y:S04]  /*5050*/  STL [R1+0x14], RZ ;  /* 0x000014ff01007387 */ /* 0x000fe80000100800 */
[----:B------:R-:W-:Y:S04]  /*5060*/  STL [R1+0x18], RZ ;  /* 0x000018ff01007387 */ /* 0x000fe80000100800 */
[----:B------:R-:W-:Y:S04]  /*5070*/  STL [R1+0x1c], RZ ;  /* 0x00001cff01007387 */ /* 0x000fe80000100800 */
[----:B------:R-:W-:Y:S01]  /*5080*/  STL [R1+0x20], RZ ;  /* 0x000020ff01007387 */ /* 0x000fe20000100800 */
[----:B------:R-:W0:Y:S03]  /*5090*/  S2R R15, SR_TID.X ;  /* 0x00000000000f7919 */ /* 0x000e260000002100 */
        /* <DEDUP_REMOVED lines=8> */
[----:B0-----:R-:W-:-:S03]  /*5120*/  LOP3.LUT R15, R15, 0x80, RZ, 0xc0, !PT ;  /* 0x000000800f0f7812 */ /* 0x001fc600078ec0ff */
[----:B------:R-:W-:Y:S01]  /*5130*/  STL [R1+0x44], RZ ;  /* 0x000044ff01007387 */ /* 0x000fe20000100800 */
[----:B------:R-:W-:-:S03]  /*5140*/  SHF.R.U32.HI R15, RZ, 0x7, R15 ;  /* 0x00000007ff0f7819 */ /* 0x000fc6000001160f */
        /* <DEDUP_REMOVED lines=33> */
[----:B------:R-:W0:Y:S04]  /*5360*/  SHFL.IDX PT, R15, R15, RZ, 0x1f ;  /* 0x00001fff0f0f7589 */ /* 0x000e2800000e0000 */
[----:B------:R1:W-:Y:S04]  /*5370*/  STL [R1+0xcc], RZ ;  /* 0x0000ccff01007387 */ /* 0x0003e80000100800 */
[----:B------:R1:W-:Y:S04]  /*5380*/  STL [R1+0xd0], RZ ;  /* 0x0000d0ff01007387 */ /* 0x0003e80000100800 */
[----:B------:R1:W-:Y:S04]  /*5390*/  STL [R1+0xd4], RZ ;  /* 0x0000d4ff01007387 */ /* 0x0003e80000100800 */
[----:B------:R1:W-:Y:S04]  /*53a0*/  STL [R1+0xd8], RZ ;  /* 0x0000d8ff01007387 */ /* 0x0003e80000100800 */
[----:B------:R1:W-:Y:S04]  /*53b0*/  STL [R1+0xdc], RZ ;  /* 0x0000dcff01007387 */ /* 0x0003e80000100800 */
[----:B------:R1:W-:Y:S01]  /*53c0*/  STL [R1+0xe0], RZ ;  /* 0x0000e0ff01007387 */ /* 0x0003e20000100800 */
[----:B0-----:R-:W-:Y:S01]  /*53d0*/  R2UR UR9, R15 ;  /* 0x000000000f0972ca */ /* 0x001fe200000e0000 */
[----:B------:R-:W-:-:S02]  /*53e0*/  IMAD.U32 R15, RZ, RZ, UR4 ;  /* 0x00000004ff0f7e24 */ /* 0x000fc4000f8e00ff */
[----:B------:R1:W-:Y:S04]  /*53f0*/  STL [R1+0xe4], RZ ;  /* 0x0000e4ff01007387 */ /* 0x0003e80000100800 */
[----:B------:R1:W-:Y:S04]  /*5400*/  STL [R1+0xe8], RZ ;  /* 0x0000e8ff01007387 */ /* 0x0003e80000100800 */
[----:B------:R1:W-:Y:S02]  /*5410*/  STL [R1+0xec], RZ ;  /* 0x0000ecff01007387 */ /* 0x0003e40000100800 */
[----:B------:R-:W-:-:S02]  /*5420*/  ULEA.HI UR10, UR9, UR9, URZ, 0x1 ;  /* 0x00000009090a7291 */ /* 0x000fc4000f8f083f */
[----:B------:R1:W-:Y:S02]  /*5430*/  STL [R1+0xf0], RZ ;  /* 0x0000f0ff01007387 */ /* 0x0003e40000100800 */
[----:B------:R-:W-:Y:S02]  /*5440*/  ULOP3.LUT UR10, UR10, 0x1ffffe, URZ, 0xc0, !UPT ;  /* 0x001ffffe0a0a7892 */ /* 0x000fe4000f8ec03f */
[----:B------:R1:W-:Y:S02]  /*5450*/  STL [R1+0xf4], RZ ;  /* 0x0000f4ff01007387 */ /* 0x0003e40000100800 */
[----:B------:R-:W-:Y:S02]  /*5460*/  UIADD3 UR10, UR9, -UR10, URZ ;  /* 0x8000000a090a7290 */ /* 0x000fe4000fffe03f */
[----:B------:R1:W-:Y:S02]  /*5470*/  STL [R1+0xf8], RZ ;  /* 0x0000f8ff01007387 */ /* 0x0003e40000100800 */
[----:B------:R-:W-:-:S02]  /*5480*/  ULEA UR10, UR10, UR15, 0xb ;  /* 0x0000000f0a0a7291 */ /* 0x000fc4000f8e583f */
[----:B------:R1:W-:Y:S02]  /*5490*/  STL [R1+0xfc], RZ ;  /* 0x0000fcff01007387 */ /* 0x0003e40000100800 */
[----:B------:R-:W-:Y:S02]  /*54a0*/  UIADD3 UR10, UR10, 0x180, URZ ;  /* 0x000001800a0a7890 */ /* 0x000fe4000fffe03f */
[----:B------:R1:W-:Y:S02]  /*54b0*/  STL [R1+0x100], RZ ;  /* 0x000100ff01007387 */ /* 0x0003e40000100800 */
[----:B------:R-:W-:Y:S02]  /*54c0*/  USHF.R.U32.HI UR10, URZ, 0x4, UR10 ;  /* 0x000000043f0a7899 */ /* 0x000fe4000801160a */
[----:B------:R1:W-:Y:S02]  /*54d0*/  STL [R1+0x104], RZ ;  /* 0x000104ff01007387 */ /* 0x0003e40000100800 */
[----:B------:R-:W-:-:S02]  /*54e0*/  ULOP3.LUT UR20, UR10, 0x3fff, URZ, 0xc0, !UPT ;  /* 0x00003fff0a147892 */ /* 0x000fc4000f8ec03f */
[----:B------:R1:W-:Y:S04]  /*54f0*/  STL [R1+0x108], RZ ;  /* 0x000108ff01007387 */ /* 0x0003e80000100800 */
        /* <DEDUP_REMOVED lines=28> */
[----:B------:R1:W-:Y:S01]  /*56c0*/  STL [R1+0x17c], RZ ;  /* 0x00017cff01007387 */ /* 0x0003e20000100800 */
[----:B------:R-:W-:Y:S05]  /*56d0*/  @!P0 BRA `(.L_x_18) ;  /* 0x0000009400608947 */ /* 0x000fea0003800000 */
[----:B------:R-:W-:-:S06]  /*56e0*/  UISETP.NE.AND UP0, UPT, UR25, 0x3, UPT ;  /* 0x000000031900788c */ /* 0x000fcc000bf05270 */
[----:B------:R-:W-:-:S13]  /*56f0*/  PLOP3.LUT P1, PT, PT, PT, UP0, 0x80, 0x0 ;  /* 0x000000000000781c */ /* 0x000fda0003f2f008 */
[----:B------:R-:W-:Y:S05]  /*5700*/  @!P1 BRA `(.L_x_19) ;  /* 0x0000000000049947 */ /* 0x000fea0003800000 */
[----:B------:R-:W-:Y:S01]  /*5710*/  BPT.TRAP 0x1 ;  /* 0x000000040000795c */ /* 0x000fe20000300000 */
.L_x_19:
[----:B------:R-:W-:Y:S01]  /*5720*/  ULEA UR7, UR5, UR15, 0x3 ;  /* 0x0000000f05077291 */ /* 0x000fe2000f8e183f */
[----:B------:R-:W-:-:S05]  /*5730*/  IMAD.U32 R15, RZ, RZ, UR4 ;  /* 0x00000004ff0f7e24 */ /* 0x000fca000f8e00ff */
[----:B------:R-:W-:-:S04]  /*5740*/  SHF.L.U32 R15, R15, 0x1f, RZ ;  /* 0x0000001f0f0f7819 */ /* 0x000fc800000006ff */
[----:B------:R0:W2:Y:S01]  /*5750*/  SYNCS.PHASECHK.TRANS64.TRYWAIT P0, [UR7], R15 ;  /* 0x0000000fff0075a7 */ /* 0x0000a20008000147 */
[----:B------:R-:W-:Y:S05]  /*5760*/  @!P1 BRA `(.L_x_20) ;  /* 0x0000000000049947 */ /* 0x000fea0003800000 */
[----:B------:R-:W-:Y:S01]  /*5770*/  BPT.TRAP 0x1 ;  /* 0x000000040000795c */ /* 0x000fe20000300000 */
.L_x_20:
[----:B------:R3:W-:Y:S01]  /*5780*/  STL [R1+0xe8c], RZ ;  /* 0x000e8cff01007387 */ /* 0x0007e20000100800 */
[----:B------:R-:W-:Y:S01]  /*5790*/  UMOV UR6, 0x1 ;  /* 0x0000000100067882 */ /* 0x000fe20000000000 */
[----:B--2---:R-:W-:Y:S05]  /*57a0*/  @P0 BRA `(.L_x_21) ;  /* 0x0000000000080947 */ /* 0x004fea0003800000 */
[----:B------:R-:W2:Y:S02]  /*57b0*/  SYNCS.PHASECHK.TRANS64.TRYWAIT P0, [UR7], R15 ;  /* 0x0000000fff0075a7 */ /* 0x000ea40008000147 */
[----:B--2---:R-:W-:Y:S05]  /*57c0*/  @!P0 BRA `(.L_x_22) ;  /* 0x000005f400848947 */ /* 0x004fea0003800000 */
.L_x_21:
[----:B------:R-:W-:Y:S01]  /*57d0*/  STL [R1+0xe88], RZ ;  /* 0x000e88ff01007387 */ /* 0x000fe20000100800 */
[----:B------:R-:W-:Y:S01]  /*57e0*/  UIADD3 UR7, UR15, 0x1b180, URZ ;  /* 0x0001b1800f077890 */ /* 0x000fe2000fffe03f */
[----:B------:R-:W-:Y:S01]  /*57f0*/  WARPGROUP.ARRIVE ;  /* 0x00000000000079c5 */ /* 0x000fe20000000000 */
[----:B------:R-:W-:Y:S01]  /*5800*/  ULOP3.LUT UR8, UR20, 0x10000, URZ, 0xfc, !UPT ;  /* 0x0001000014087892 */ /* 0x000fe2000f8efc3f */
[----:B------:R-:W-:Y:S01]  /*5810*/  STL [R1+0xe84], RZ ;  /* 0x000e84ff01007387 */ /* 0x000fe20000100800 */
[----:B------:R-:W-:Y:S01]  /*5820*/  USHF.R.U32.HI UR7, URZ, 0x4, UR7 ;  /* 0x000000043f077899 */ /* 0x000fe20008011607 */
[----:B------:R-:W-:Y:S01]  /*5830*/  CS2R R236, SRZ ;  /* 0x0000000000ec7805 */ /* 0x000fe2000001ff00 */
[----:B------:R-:W-:Y:S01]  /*5840*/  UMOV UR17, 0xc0000010 ;  /* 0xc000001000117882 */ /* 0x000fe20000000000 */
[----:B------:R-:W-:Y:S01]  /*5850*/  STL [R1+0xe80], RZ ;  /* 0x000e80ff01007387 */ /* 0x000fe20000100800 */
[----:B------:R-:W-:Y:S01]  /*5860*/  ULOP3.LUT UR7, UR7, 0x3fff, URZ, 0xc0, !UPT ;  /* 0x00003fff07077892 */ /* 0x000fe2000f8ec03f */
[----:B------:R-:W-:Y:S01]  /*5870*/  CS2R R234, SRZ ;  /* 0x0000000000ea7805 */ /* 0x000fe2000001ff00 */
[----:B------:R-:W-:Y:S01]  /*5880*/  UMOV UR19, 0xc0000010 ;  /* 0xc000001000137882 */ /* 0x000fe20000000000 */
[----:B------:R-:W-:Y:S01]  /*5890*/  STL [R1+0xe7c], RZ ;  /* 0x000e7cff01007387 */ /* 0x000fe20000100800 */
[----:B------:R-:W-:Y:S01]  /*58a0*/  ULOP3.LUT UR18, UR7, 0x10000, URZ, 0xfc, !UPT ;  /* 0x0001000007127892 */ /* 0x000fe2000f8efc3f */
[----:B------:R-:W-:Y:S01]  /*58b0*/  CS2R R232, SRZ ;  /* 0x0000000000e87805 */ /* 0x000fe2000001ff00 */
[----:B------:R-:W-:Y:S01]  /*58c0*/  UIMAD UR7, UR5, 0x300, UR8 ;  /* 0x00000300050778a4 */ /* 0x000fe2000f8e0208 */
[----:B------:R-:W-:Y:S01]  /*58d0*/  STL [R1+0xe78], RZ ;  /* 0x000e78ff01007387 */ /* 0x000fe20000100800 */
[----:B------:R-:W-:Y:S01]  /*58e0*/  UIMAD UR18, UR5, 0x300, UR18 ;  /* 0x00000300051278a4 */ /* 0x000fe2000f8e0212 */
[----:B------:R-:W-:Y:S01]  /*58f0*/  CS2R R230, SRZ ;  /* 0x0000000000e67805 */ /* 0x000fe2000001ff00 */
[----:B------:R-:W-:Y:S01]  /*5900*/  UMOV UR9, UR17 ;  /* 0x0000001100097c82 */ /* 0x000fe20008000000 */
[----:B------:R-:W-:Y:S01]  /*5910*/  STL [R1+0xe74], RZ ;  /* 0x000e74ff01007387 */ /* 0x000fe20000100800 */
[----:B------:R-:W-:Y:S01]  /*5920*/  UIADD3 UR10, UR18, 0x180, URZ ;  /* 0x00000180120a7890 */ /* 0x000fe2000fffe03f */
[----:B------:R-:W-:Y:S01]  /*5930*/  CS2R R228, SRZ ;  /* 0x0000000000e47805 */ /* 0x000fe2000001ff00 */
[----:B------:R-:W-:Y:S01]  /*5940*/  UMOV UR16, UR7 ;  /* 0x0000000700107c82 */ /* 0x000fe20008000000 */
[----:B------:R-:W-:Y:S01]  /*5950*/  STL [R1+0xe70], RZ ;  /* 0x000e70ff01007387 */ /* 0x000fe20000100800 */
[----:B------:R-:W-:Y:S01]  /*5960*/  UMOV UR8, UR16 ;  /* 0x0000001000087c82 */ /* 0x000fe20008000000 */
[----:B------:R-:W-:Y:S01]  /*5970*/  QGMMA.64x192x32.F32.E4M3.E4M3 R24, gdesc[UR16], RZ, !UPT, gsb0 ;  /* 0x02e00000101879f3 */ /* 0x000fe2000c0008ff */
[----:B------:R-:W-:Y:S01]  /*5980*/  UMOV UR11, 0xc0000010 ;  /* 0xc0000010000b7882 */ /* 0x000fe20000000000 */
        /* <DEDUP_REMOVED lines=9> */
[----:B------:R-:W-:-:S03]  /*5a20*/  CS2R R18, SRZ ;  /* 0x0000000000127805 */ /* 0x000fc6000001ff00 */
        /* <DEDUP_REMOVED lines=47> */
[----:B------:R-:W-:-:S03]  /*5d20*/  WARPGROUP.DEPBAR.LE gsb0, 0x0 ;  /* 0x00008000000079c5 */ /* 0x000fc60000010000 */
        /* <DEDUP_REMOVED lines=441> */
[----:B------:R-:W-:Y:S04]  /*78c0*/  STL.64 [R1+0x480], R24 ;  /* 0x0004801801007387 */ /* 0x000fe80000100a00 */
        /* <DEDUP_REMOVED lines=44> */
[----:B------:R4:W-:Y:S04]  /*7b90*/  STL.64 [R1+0x5e8], R114 ;  /* 0x0005e87201007387 */ /* 0x0009e80000100a00 */
[----:B------:R-:W-:Y:S04]  /*7ba0*/  STL.64 [R1+0x5f0], R116 ;  /* 0x0005f07401007387 */ /* 0x000fe80000100a00 */
[----:B------:R-:W-:Y:S01]  /*7bb0*/  STL.64 [R1+0x5f8], R118 ;  /* 0x0005f87601007387 */ /* 0x000fe20000100a00 */
[----:B----4-:R-:W-:-:S03]  /*7bc0*/  WARPGROUP.ARRIVE ;  /* 0x00000000000079c5 */ /* 0x010fc60000000000 */
[----:B------:R-:W-:Y:S04]  /*7bd0*/  STL [R1+0x6c0], RZ ;  /* 0x0006c0ff01007387 */ /* 0x000fe80000100800 */
[----:B------:R-:W-:Y:S01]  /*7be0*/  STL [R1+0x6bc], RZ ;  /* 0x0006bcff01007387 */ /* 0x000fe20000100800 */
[----:B------:R-:W-:Y:S01]  /*7bf0*/  QGMMA.64x192x32.F32.E4M3.E4M3 R20, gdesc[UR8], RZ, !UPT, gsb0 ;  /* 0x02e00000081479f3 */ /* 0x000fe2000c0008ff */
[----:B------:R-:W-:Y:S01]  /*7c00*/  UIADD3 UR8, UR7, 0x100, URZ ;  /* 0x0000010007087890 */ /* 0x000fe2000fffe03f */
[----:B------:R-:W-:Y:S01]  /*7c10*/  UMOV UR9, 0xc0000010 ;  /* 0xc000001000097882 */ /* 0x000fe20000000000 */
[----:B------:R-:W-:Y:S01]  /*7c20*/  STL [R1+0x6b8], RZ ;  /* 0x0006b8ff01007387 */ /* 0x000fe20000100800 */
[----:B------:R-:W-:-:S03]  /*7c30*/  UMOV UR17, UR9 ;  /* 0x0000000900117c82 */ /* 0x000fc60008000000 */
[----:B------:R-:W-:Y:S01]  /*7c40*/  STL [R1+0x6b4], RZ ;  /* 0x0006b4ff01007387 */ /* 0x000fe20000100800 */
[----:B------:R-:W-:-:S03]  /*7c50*/  UMOV UR16, UR8 ;  /* 0x0000000800107c82 */ /* 0x000fc60008000000 */
        /* <DEDUP_REMOVED lines=11> */
[----:B------:R-:W-:-:S02]  /*7d10*/  WARPGROUP.DEPBAR.LE gsb0, 0x0 ;  /* 0x00008000000079c5 */ /* 0x000fc40000010000 */
[----:B------:R-:W-:Y:S01]  /*7d20*/  WARPGROUP.ARRIVE ;  /* 0x00000000000079c5 */ /* 0x000fe20000000000 */
[----:B------:R4:W-:Y:S01]  /*7d30*/  STL.64 [R1], R20 ;  /* 0x0000001401007387 */ /* 0x0009e20000100a00 */
[----:B------:R-:W-:Y:S02]  /*7d40*/  IMAD.MOV.U32 R17, RZ, RZ, R113 ;  /* 0x000000ffff117224 */ /* 0x000fe400078e0071 */
[----:B--2---:R-:W-:Y:S01]  /*7d50*/  IMAD.MOV.U32 R16, RZ, RZ, R114 ;  /* 0x000000ffff107224 */ /* 0x004fe200078e0072 */
[----:B------:R2:W-:Y:S01]  /*7d60*/  STL.64 [R1+0x8], R22 ;  /* 0x0000081601007387 */ /* 0x0005e20000100a00 */
[----:B------:R-:W-:Y:S01]  /*7d70*/  QGMMA.64x192x32.F32.E4M3.E4M3 R120, gdesc[UR8], RZ, !UPT, gsb0 ;  /* 0x02e00000087879f3 */ /* 0x000fe2000c0008ff */
[----:B0-----:R-:W-:Y:S02]  /*7d80*/  IMAD.MOV.U32 R15, RZ, RZ, R115 ;  /* 0x000000ffff0f7224 */ /* 0x001fe400078e0073 */
[----:B------:R-:W-:Y:S04]  /*7d90*/  STL.64 [R1+0x10], R24 ;  /* 0x0000101801007387 */ /* 0x000fe80000100a00 */
[----:B------:R-:W-:Y:S01]  /*7da0*/  STL.64 [R1+0x18], R26 ;  /* 0x0000181a01007387 */ /* 0x000fe20000100a00 */
[----:B----4-:R-:W-:-:S03]  /*7db0*/  CS2R R20, SRZ ;  /* 0x0000000000147805 */ /* 0x010fc6000001ff00 */
[----:B------:R-:W-:Y:S01]  /*7dc0*/  STL.64 [R1+0x20], R28 ;  /* 0x0000201c01007387 */ /* 0x000fe20000100a00 */
[----:B--2---:R-:W-:-:S03]  /*7dd0*/  CS2R R22, SRZ ;  /* 0x0000000000167805 */ /* 0x004fc6000001ff00 */
        /* <DEDUP_REMOVED lines=43> */
[----:B------:R-:W-:Y:S04]  /*8090*/  STL [R1+0x684], RZ ;  /* 0x000684ff01007387 */ /* 0x000fe80000100800 */
[----:B------:R-:W-:Y:S04]  /*80a0*/  STL [R1+0x680], RZ ;  /* 0x000680ff01007387 */ /* 0x000fe80000100800 */
[----:B------:R-:W-:Y:S01]  /*80b0*/  STL [R1+0x67c], RZ ;  /* 0x00067cff01007387 */ /* 0x000fe20000100800 */
[----:B------:R-:W-:-:S02]  /*80c0*/  WARPGROUP.DEPBAR.LE gsb0, 0x0 ;  /* 0x00008000000079c5 */ /* 0x000fc40000010000 */
[----:B0-----:R-:W-:Y:S01]  /*80d0*/  WARPGROUP.ARRIVE ;  /* 0x00000000000079c5 */ /* 0x001fe20000000000 */
[----:B------:R-:W-:Y:S04]  /*80e0*/  STL [R1+0x678], RZ ;  /* 0x000678ff01007387 */ /* 0x000fe80000100800 */
[----:B------:R-:W-:Y:S01]  /*80f0*/  STL [R1+0x674], RZ ;  /* 0x000674ff01007387 */ /* 0x000fe20000100800 */
[----:B------:R-:W-:Y:S01]  /*8100*/  QGMMA.64x192x32.F32.E4M3.E4M3 R24, gdesc[UR16], RZ, !UPT, gsb0 ;  /* 0x02e00000101879f3 */ /* 0x000fe2000c0008ff */
[----:B------:R-:W-:Y:S02]  /*8110*/  UIADD3 UR16, UR7, 0x200, URZ ;  /* 0x0000020007107890 */ /* 0x000fe4000fffe03f */
[----:B------:R-:W-:Y:S01]  /*8120*/  STL [R1+0x670], RZ ;  /* 0x000670ff01007387 */ /* 0x000fe20000100800 */
[----:B------:R-:W-:Y:S01]  /*8130*/  UMOV UR17, 0xc0000010 ;  /* 0xc000001000117882 */ /* 0x000fe20000000000 */
[----:B------:R-:W-:Y:S01]  /*8140*/  ULDC UR7, c[0x0][0x50c] ;  /* 0x0001430000077ab9 */ /* 0x000fe20000000800 */
[----:B------:R-:W-:Y:S01]  /*8150*/  UMOV UR9, UR17 ;  /* 0x0000001100097c82 */ /* 0x000fe20008000000 */
[----:B------:R-:W-:Y:S01]  /*8160*/  STL [R1+0x66c], RZ ;  /* 0x00066cff01007387 */ /* 0x000fe20000100800 */
[----:B------:R-:W-:Y:S01]  /*8170*/  UMOV UR8, UR16 ;  /* 0x0000001000087c82 */ /* 0x000fe20008000000 */
[----:B------:R-:W-:-:S02]  /*8180*/  UISETP.NE.AND UP0, UPT, UR7, 0x1, UPT ;  /* 0x000000010700788c */ /* 0x000fc4000bf05270 */
[----:B------:R-:W-:Y:S02]  /*8190*/  STL [R1+0x668], RZ ;  /* 0x000668ff01007387 */ /* 0x000fe40000100800 */
[----:B------:R-:W-:Y:S02]  /*81a0*/  USEL UR7, URZ, 0x1, UP0 ;  /* 0x000000013f077887 */ /* 0x000fe40008000000 */
[----:B------:R-:W-:Y:S04]  /*81b0*/  STL [R1+0x664], RZ ;  /* 0x000664ff01007387 */ /* 0x000fe80000100800 */
[----:B------:R-:W-:Y:S01]  /*81c0*/  STL [R1+0x660], RZ ;  /* 0x000660ff01007387 */ /* 0x000fe20000100800 */
[----:B------:R-:W-:-:S03]  /*81d0*/  ISETP.NE.AND P0, PT, RZ, UR7, PT ;  /* 0x00000007ff007c0c */ /* 0x000fc6000bf05270 */
        /* <DEDUP_REMOVED lines=72> */
[----:B------:R0:W-:Y:S02]  /*8660*/  STL.64 [R1+0x478], R118 ;  /* 0x0004787601007387 */ /* 0x0001e40000100a00 */
[----:B0-----:R-:W-:-:S06]  /*8670*/  WARPGROUP.ARRIVE ;  /* 0x00000000000079c5 */ /* 0x001fcc0000000000 */
[----:B------:R-:W-:Y:S03]  /*8680*/  QGMMA.64x192x32.F32.E4M3.E4M3 R24, gdesc[UR16], RZ, !UPT, gsb0 ;  /* 0x02e00000101879f3 */ /* 0x000fe6000c0008ff */
[----:B------:R-:W-:Y:S02]  /*8690*/  WARPGROUP.DEPBAR.LE gsb0, 0x0 ;  /* 0x00008000000079c5 */ /* 0x000fe40000010000 */
        /* <DEDUP_REMOVED lines=51> */
[----:B------:R-:W-:Y:S05]  /*89d0*/  @!P0 BRA `(.L_x_23) ;  /* 0x0000006000848947 */ /* 0x000fea0003800000 */
[----:B------:R-:W2:Y:S04]  /*89e0*/  LDL R18, [R1+0x480] ;  /* 0x0004800001127983 */ /* 0x000ea80000100800 */
[----:B------:R-:W4:Y:S04]  /*89f0*/  LDL R19, [R1+0x484] ;  /* 0x0004840001137983 */ /* 0x000f280000100800 */
[----:B------:R-:W3:Y:S04]  /*8a00*/  LDL R20, [R1+0x488] ;  /* 0x0004880001147983 */ /* 0x000ee80000100800 */
        /* <DEDUP_REMOVED lines=23> */
[----:B------:R0:W-:Y:S04]  /*8b80*/  STL [R1+0xf28], R103 ;  /* 0x000f286701007387 */ /* 0x0001e80000100800 */
[----:B0-----:R-:W3:Y:S04]  /*8b90*/  LDL R103, [R1+0x520] ;  /* 0x0005200001677983 */ /* 0x001ee80000100800 */
        /* <DEDUP_REMOVED lines=27> */
[----:B0-----:R-:W3:Y:S01]  /*8d50*/  LDL R117, [R1+0x4e8] ;  /* 0x0004e80001757983 */ /* 0x001ee20000100800 */
[----:B------:R-:W-:-:S01]  /*8d60*/  FADD R17, RZ, R17 ;  /* 0x00000011ff117221 */ /* 0x000fc20000000000 */
[----:B------:R-:W-:Y:S01]  /*8d70*/  FADD R16, RZ, R16 ;  /* 0x00000010ff107221 */ /* 0x000fe20000000000 */
[----:B------:R-:W-:-:S01]  /*8d80*/  FADD R15, RZ, R15 ;  /* 0x0000000fff0f7221 */ /* 0x000fc20000000000 */
[----:B------:R-:W-:Y:S01]  /*8d90*/  STL [R1+0xeec], R118 ;  /* 0x000eec7601007387 */ /* 0x000fe20000100800 */
[----:B--2---:R-:W-:-:S01]  /*8da0*/  FADD R18, RZ, R18 ;  /* 0x00000012ff127221 */ /* 0x004fc20000000000 */
[----:B----4-:R-:W-:Y:S01]  /*8db0*/  FADD R19, RZ, R19 ;  /* 0x00000013ff137221 */ /* 0x010fe20000000000 */
[----:B---3--:R-:W-:-:S01]  /*8dc0*/  FADD R20, RZ, R20 ;  /* 0x00000014ff147221 */ /* 0x008fc20000000000 */
[----:B------:R-:W-:Y:S01]  /*8dd0*/  STL [R1+0xee8], R119 ;  /* 0x000ee87701007387 */ /* 0x000fe20000100800 */
[----:B------:R-:W-:-:S01]  /*8de0*/  FADD R21, RZ, R21 ;  /* 0x00000015ff157221 */ /* 0x000fc20000000000 */
[----:B------:R-:W-:Y:S01]  /*8df0*/  FADD R22, RZ, R22 ;  /* 0x00000016ff167221 */ /* 0x000fe20000000000 */
[----:B------:R-:W-:-:S01]  /*8e00*/  FADD R23, RZ, R23 ;  /* 0x00000017ff177221 */ /* 0x000fc20000000000 */
[----:B------:R-:W-:Y:S01]  /*8e10*/  STL [R1+0xee4], R14 ;  /* 0x000ee40e01007387 */ /* 0x000fe20000100800 */
[----:B------:R-:W-:-:S03]  /*8e20*/  FADD R216, RZ, R216 ;  /* 0x000000d8ffd87221 */ /* 0x000fc60000000000 */
        /* <DEDUP_REMOVED lines=20> */
[----:B------:R0:W-:Y:S01]  /*8f70*/  STL [R1+0xeb8], R3 ;  /* 0x000eb80301007387 */ /* 0x0001e20000100800 */
[----:B------:R-:W-:-:S03]  /*8f80*/  FADD R227, RZ, R227 ;  /* 0x000000e3ffe37221 */ /* 0x000fc60000000000 */
[----:B------:R2:W-:Y:S01]  /*8f90*/  STL [R1+0xeb4], R2 ;  /* 0x000eb40201007387 */ /* 0x0005e20000100800 */
[----:B------:R-:W-:-:S03]  /*8fa0*/  FADD R228, RZ, R228 ;  /* 0x000000e4ffe47221 */ /* 0x000fc60000000000 */
[----:B------:R3:W-:Y:S01]  /*8fb0*/  STL [R1+0xeb0], R0 ;  /* 0x000eb00001007387 */ /* 0x0007e20000100800 */
[----:B------:R-:W-:-:S01]  /*8fc0*/  FADD R229, RZ, R229 ;  /* 0x000000e5ffe57221 */ /* 0x000fc20000000000 */
[----:B------:R-:W-:Y:S01]  /*8fd0*/  UMOV UR6, URZ ;  /* 0x0000003f00067c82 */ /* 0x000fe20008000000 */
[----:B------:R-:W-:-:S01]  /*8fe0*/  FADD R230, RZ, R230 ;  /* 0x000000e6ffe67221 */ /* 0x000fc20000000000 */
[----:B------:R-:W-:Y:S01]  /*8ff0*/  FADD R231, RZ, R231 ;  /* 0x000000e7ffe77221 */ /* 0x000fe20000000000 */
[----:B------:R-:W-:-:S01]  /*9000*/  FADD R232, RZ, R232 ;  /* 0x000000e8ffe87221 */ /* 0x000fc20000000000 */
[----:B------:R-:W-:Y:S01]  /*9010*/  FADD R233, RZ, R233 ;  /* 0x000000e9ffe97221 */ /* 0x000fe20000000000 */
[----:B------:R-:W-:-:S01]  /*9020*/  FADD R234, RZ, R234 ;  /* 0x000000eaffea7221 */ /* 0x000fc20000000000 */
[----:B------:R-:W-:Y:S01]  /*9030*/  FADD R235, RZ, R235 ;  /* 0x000000ebffeb7221 */ /* 0x000fe20000000000 */
[----:B0-----:R-:W-:-:S01]  /*9040*/  FADD R3, RZ, R113 ;  /* 0x00000071ff037221 */ /* 0x001fc20000000000 */
[----:B--2---:R-:W-:Y:S01]  /*9050*/  FADD R2, RZ, R114 ;  /* 0x00000072ff027221 */ /* 0x004fe20000000000 */
[----:B---3--:R-:W-:-:S05]  /*9060*/  FADD R0, RZ, R115 ;  /* 0x00000073ff007221 */ /* 0x008fca0000000000 */
[----:B------:R0:W-:Y:S04]  /*9070*/  STL [R1+0x600], R0 ;  /* 0x0006000001007387 */ /* 0x0001e80000100800 */
[----:B------:R2:W-:Y:S04]  /*9080*/  STL [R1+0x604], R2 ;  /* 0x0006040201007387 */ /* 0x0005e80000100800 */
[----:B------:R3:W-:Y:S01]  /*9090*/  STL [R1+0x608], R3 ;  /* 0x0006080301007387 */ /* 0x0007e20000100800 */
[----:B------:R-:W-:-:S01]  /*90a0*/  FADD R237, RZ, R116 ;  /* 0x00000074ffed7221 */ /* 0x000fc20000000000 */
[----:B0-----:R-:W-:Y:S01]  /*90b0*/  FADD R0, RZ, R112 ;  /* 0x00000070ff007221 */ /* 0x001fe20000000000 */
[----:B--2---:R-:W-:-:S04]  /*90c0*/  FADD R2, RZ, R111 ;  /* 0x0000006fff027221 */ /* 0x004fc80000000000 */
[----:B------:R0:W-:Y:S01]  /*90d0*/  STL [R1+0x60c], R0 ;  /* 0x00060c0001007387 */ /* 0x0001e20000100800 */
[----:B---3--:R-:W-:-:S03]  /*90e0*/  FADD R3, RZ, R110 ;  /* 0x0000006eff037221 */ /* 0x008fc60000000000 */
        /* <DEDUP_REMOVED lines=9> */
[----:B0-----:R-:W-:-:S01]  /*9180*/  FADD R0, RZ, R106 ;  /* 0x0000006aff007221 */ /* 0x001fc20000000000 */
[----:B--2---:R-:W-:-:S04]  /*9190*/  FADD R2, RZ, R105 ;  /* 0x00000069ff027221 */ /* 0x004fc80000000000 */
[----:B------:R0:W-:Y:S01]  /*91a0*/  STL [R1+0x624], R0 ;  /* 0x0006240001007387 */ /* 0x0001e20000100800 */
[----:B---3--:R-:W-:-:S03]  /*91b0*/  FADD R3, RZ, R104 ;  /* 0x00000068ff037221 */ /* 0x008fc60000000000 */
[----:B------:R2:W-:Y:S01]  /*91c0*/  STL [R1+0x628], R2 ;  /* 0x0006280201007387 */ /* 0x0005e20000100800 */
[----:B0-----:R-:W-:-:S03]  /*91d0*/  IMAD.MOV.U32 R0, RZ, RZ, R103 ;  /* 0x000000ffff007224 */ /* 0x001fc600078e0067 */
[----:B--2---:R-:W2:Y:S04]  /*91e0*/  LDL R2, [R1+0x524] ;  /* 0x0005240001027983 */ /* 0x004ea80000100800 */
[----:B------:R0:W-:Y:S04]  /*91f0*/  STL [R1+0x62c], R3 ;  /* 0x00062c0301007387 */ /* 0x0001e80000100800 */
[----:B------:R-:W3:Y:S04]  /*9200*/  LDL R4, [R1+0x52c] ;  /* 0x00052c0001047983 */ /* 0x000ee80000100800 */
[----:B------:R-:W4:Y:S04]  /*9210*/  LDL R5, [R1+0x530] ;  /* 0x0005300001057983 */ /* 0x000f280000100800 */
[----:B0-----:R-:W3:Y:S04]  /*9220*/  LDL R3, [R1+0x528] ;  /* 0x0005280001037983 */ /* 0x001ee80000100800 */
[----:B------:R-:W4:Y:S04]  /*9230*/  LDL R6, [R1+0x534] ;  /* 0x0005340001067983 */ /* 0x000f280000100800 */
        /* <DEDUP_REMOVED lines=24> */
[----:B------:R-:W4:Y:S01]  /*93c0*/  LDL R103, [R1+0x598] ;  /* 0x0005980001677983 */ /* 0x000f220000100800 */
[----:B------:R-:W-:-:S05]  /*93d0*/  FADD R0, RZ, R0 ;  /* 0x00000000ff007221 */ /* 0x000fca0000000000 */
[----:B------:R2:W-:Y:S02]  /*93e0*/  STL [R1+0x630], R0 ;  /* 0x0006300001007387 */ /* 0x0005e40000100800 */
[----:B--2---:R-:W-:-:S05]  /*93f0*/  FADD R0, RZ, R2 ;  /* 0x00000002ff007221 */ /* 0x004fca0000000000 */
[----:B------:R4:W-:Y:S01]  /*9400*/  STL [R1+0x634], R0 ;  /* 0x0006340001007387 */ /* 0x0009e20000100800 */
[----:B---3--:R-:W-:-:S01]  /*9410*/  FADD R2, RZ, R3 ;  /* 0x00000003ff027221 */ /* 0x008fc20000000000 */
[----:B------:R-:W-:Y:S01]  /*9420*/  FADD R3, RZ, R4 ;  /* 0x00000004ff037221 */ /* 0x000fe20000000000 */
[----:B----4-:R-:W-:-:S03]  /*9430*/  FADD R0, RZ, R5 ;  /* 0x00000005ff007221 */ /* 0x010fc60000000000 */
[----:B------:R0:W-:Y:S04]  /*9440*/  STL [R1+0x638], R2 ;  /* 0x0006380201007387 */ /* 0x0001e80000100800 */
[----:B------:R2:W-:Y:S04]  /*9450*/  STL [R1+0x63c], R3 ;  /* 0x00063c0301007387 */ /* 0x0005e80000100800 */
[----:B------:R3:W-:Y:S01]  /*9460*/  STL [R1+0x640], R0 ;  /* 0x0006400001007387 */ /* 0x0007e20000100800 */
[----:B0-----:R-:W-:-:S01]  /*9470*/  FADD R2, RZ, R6 ;  /* 0x00000006ff027221 */ /* 0x001fc20000000000 */
        /* <DEDUP_REMOVED lines=48> */
[----:B--2---:R-:W-:Y:S02]  /*9780*/  FADD R3, RZ, R103 ;  /* 0x00000067ff037221 */ /* 0x004fe40000000000 */
[----:B---3--:R-:W2:Y:S04]  /*9790*/  LDL R0, [R1+0x59c] ;  /* 0x00059c0001007983 */ /* 0x008ea80000100800 */
[----:B------:R0:W-:Y:S04]  /*97a0*/  STL [R1+0x6a4], R2 ;  /* 0x0006a40201007387 */ /* 0x0001e80000100800 */
[----:B0-----:R-:W3:Y:S04]  /*97b0*/  LDL R2, [R1+0x5a0] ;  /* 0x0005a00001027983 */ /* 0x001ee80000100800 */
[----:B------:R0:W-:Y:S04]  /*97c0*/  STL [R1+0x6a8], R3 ;  /* 0x0006a80301007387 */ /* 0x0001e80000100800 */
[----:B------:R-:W4:Y:S04]  /*97d0*/  LDL R4, [R1+0x5a8] ;  /* 0x0005a80001047983 */ /* 0x000f280000100800 */
[----:B------:R-:W4:Y:S04]  /*97e0*/  LDL R5, [R1+0x5ac] ;  /* 0x0005ac0001057983 */ /* 0x000f280000100800 */
[----:B0-----:R-:W4:Y:S04]  /*97f0*/  LDL R3, [R1+0x5a4] ;  /* 0x0005a40001037983 */ /* 0x001f280000100800 */
        /* <DEDUP_REMOVED lines=26> */
[----:B--2---:R-:W-:-:S05]  /*99a0*/  FADD R0, RZ, R0 ;  /* 0x00000000ff007221 */ /* 0x004fca0000000000 */
[----:B------:R3:W-:Y:S02]  /*99b0*/  STL [R1+0x6ac], R0 ;  /* 0x0006ac0001007387 */ /* 0x0007e40000100800 */
[----:B---3--:R-:W-:-:S05]  /*99c0*/  FADD R0, RZ, R2 ;  /* 0x00000002ff007221 */ /* 0x008fca0000000000 */
[----:B------:R0:W-:Y:S01]  /*99d0*/  STL [R1+0x6b0], R0 ;  /* 0x0006b00001007387 */ /* 0x0001e20000100800 */
[----:B----4-:R-:W-:-:S01]  /*99e0*/  FADD R2, RZ, R3 ;  /* 0x00000003ff027221 */ /* 0x010fc20000000000 */
[----:B------:R-:W-:Y:S01]  /*99f0*/  FADD R3, RZ, R4 ;  /* 0x00000004ff037221 */ /* 0x000fe20000000000 */
[----:B0-----:R-:W-:-:S03]  /*9a00*/  FADD R0, RZ, R5 ;  /* 0x00000005ff007221 */ /* 0x001fc60000000000 */
        /* <DEDUP_REMOVED lines=611> */
[----:B---3--:R-:W2:Y:S04]  /*c040*/  LDL R0, [R1] ;  /* 0x0000000001007983 */ /* 0x008ea80000100800 */
        /* <DEDUP_REMOVED lines=130> */
[----:B0-----:R-:W-:Y:S01]  /*c870*/  FADD R0, RZ, R4 ;  /* 0x00000004ff007221 */ /* 0x001fe20000000000 */
[----:B------:R-:W-:-:S03]  /*c880*/  FADD R3, RZ, R5 ;  /* 0x00000005ff037221 */ /* 0x000fc60000000000 */
[----:B------:R0:W-:Y:S04]  /*c890*/  STL [R1+0xa94], R2 ;  /* 0x000a940201007387 */ /* 0x0001e80000100800 */
[----:B------:R2:W-:Y:S01]  /*c8a0*/  STL [R1+0xa98], R0 ;  /* 0x000a980001007387 */ /* 0x0005e20000100800 */
[----:B0-----:R-:W-:-:S03]  /*c8b0*/  FADD R2, RZ, R6 ;  /* 0x00000006ff027221 */ /* 0x001fc60000000000 */
[----:B------:R0:W-:Y:S01]  /*c8c0*/  STL [R1+0xa9c], R3 ;  /* 0x000a9c0301007387 */ /* 0x0001e20000100800 */
[----:B--2---:R-:W-:-:S03]  /*c8d0*/  FADD R0, RZ, R7 ;  /* 0x00000007ff007221 */ /* 0x004fc60000000000 */
        /* <DEDUP_REMOVED lines=48> */
[----:B------:R-:W2:Y:S04]  /*cbe0*/  LDL R103, [R1+0xf8] ;  /* 0x0000f80001677983 */ /* 0x000ea80000100800 */
[----:B------:R3:W-:Y:S04]  /*cbf0*/  STL [R1+0xb00], R2 ;  /* 0x000b000201007387 */ /* 0x0007e80000100800 */
[----:B------:R-:W4:Y:S04]  /*cc00*/  LDL R104, [R1+0xfc] ;  /* 0x0000fc0001687983 */ /* 0x000f280000100800 */
[----:B------:R1:W-:Y:S04]  /*cc10*/  STL [R1+0xb04], R0 ;  /* 0x000b040001007387 */ /* 0x0003e80000100800 */
        /* <DEDUP_REMOVED lines=26> */
[----:B0-----:R-:W4:Y:S04]  /*cdc0*/  LDL R3, [R1+0x168] ;  /* 0x0001680001037983 */ /* 0x001f280000100800 */
[----:B---3--:R-:W3:Y:S04]  /*cdd0*/  LDL R2, [R1+0x16c] ;  /* 0x00016c0001027983 */ /* 0x008ee80000100800 */
[----:B-1----:R-:W3:Y:S01]  /*cde0*/  LDL R0, [R1+0x170] ;  /* 0x0001700001007983 */ /* 0x002ee20000100800 */
[----:B--2---:R-:W-:-:S05]  /*cdf0*/  FADD R103, RZ, R103 ;  /* 0x00000067ff677221 */ /* 0x004fca0000000000 */
[----:B------:R0:W-:Y:S01]  /*ce00*/  STL [R1+0xb08], R103 ;  /* 0x000b086701007387 */ /* 0x0001e20000100800 */
[----:B----4-:R-:W-:-:S03]  /*ce10*/  FADD R104, RZ, R104 ;  /* 0x00000068ff687221 */ /* 0x010fc60000000000 */
[----:B0-----:R-:W2:Y:S01]  /*ce20*/  LDL.LU R103, [R1+0xf28] ;  /* 0x000f280001677983 */ /* 0x001ea20000300800 */
[----:B------:R-:W-:-:S03]  /*ce30*/  FADD R105, RZ, R105 ;  /* 0x00000069ff697221 */ /* 0x000fc60000000000 */
[----:B------:R0:W-:Y:S01]  /*ce40*/  STL [R1+0xb0c], R104 ;  /* 0x000b0c6801007387 */ /* 0x0001e20000100800 */
[----:B------:R-:W-:-:S01]  /*ce50*/  FADD R106, RZ, R106 ;  /* 0x0000006aff6a7221 */ /* 0x000fc20000000000 */
[----:B------:R-:W-:Y:S02]  /*ce60*/  FADD R107, RZ, R107 ;  /* 0x0000006bff6b7221 */ /* 0x000fe40000000000 */
[----:B0-----:R-:W4:Y:S01]  /*ce70*/  LDL.LU R104, [R1+0xf24] ;  /* 0x000f240001687983 */ /* 0x001f220000300800 */
[----:B------:R-:W-:-:S03]  /*ce80*/  FADD R108, RZ, R108 ;  /* 0x0000006cff6c7221 */ /* 0x000fc60000000000 */
[----:B------:R0:W-:Y:S01]  /*ce90*/  STL [R1+0xb10], R105 ;  /* 0x000b106901007387 */ /* 0x0001e20000100800 */
[----:B------:R-:W-:-:S01]  /*cea0*/  FADD R109, RZ, R109 ;  /* 0x0000006dff6d7221 */ /* 0x000fc20000000000 */
[----:B------:R-:W-:Y:S02]  /*ceb0*/  FADD R110, RZ, R110 ;  /* 0x0000006eff6e7221 */ /* 0x000fe40000000000 */
[----:B0-----:R-:W4:Y:S04]  /*cec0*/  LDL.LU R105, [R1+0xf20] ;  /* 0x000f200001697983 */ /* 0x001f280000300800 */
[----:B------:R0:W-:Y:S01]  /*ced0*/  STL [R1+0xb14], R106 ;  /* 0x000b146a01007387 */ /* 0x0001e20000100800 */
[----:B------:R-:W-:-:S01]  /*cee0*/  FADD R111, RZ, R111 ;  /* 0x0000006fff6f7221 */ /* 0x000fc20000000000 */
[----:B------:R-:W-:-:S02]  /*cef0*/  FADD R112, RZ, R112 ;  /* 0x00000070ff707221 */ /* 0x000fc40000000000 */
[----:B0-----:R-:W4:Y:S04]  /*cf00*/  LDL.LU R106, [R1+0xf1c] ;  /* 0x000f1c00016a7983 */ /* 0x001f280000300800 */
[----:B------:R0:W-:Y:S01]  /*cf10*/  STL [R1+0xb18], R107 ;  /* 0x000b186b01007387 */ /* 0x0001e20000100800 */
[----:B------:R-:W-:-:S01]  /*cf20*/  FADD R113, RZ, R113 ;  /* 0x00000071ff717221 */ /* 0x000fc20000000000 */
[----:B------:R-:W-:Y:S02]  /*cf30*/  FADD R114, RZ, R114 ;  /* 0x00000072ff727221 */ /* 0x000fe40000000000 */
[----:B0-----:R-:W4:Y:S04]  /*cf40*/  LDL.LU R107, [R1+0xf18] ;  /* 0x000f1800016b7983 */ /* 0x001f280000300800 */
[----:B------:R0:W-:Y:S01]  /*cf50*/  STL [R1+0xb1c], R108 ;  /* 0x000b1c6c01007387 */ /* 0x0001e20000100800 */
[----:B------:R-:W-:-:S03]  /*cf60*/  FADD R115, RZ, R115 ;  /* 0x00000073ff737221 */ /* 0x000fc60000000000 */
        /* <DEDUP_REMOVED lines=36> */
[----:B0-----:R0:W5:Y:S04]  /*d1b0*/  LDL.LU R14, [R1+0xee4] ;  /* 0x000ee400010e7983 */ /* 0x0011680000300800 */
[----:B------:R1:W-:Y:S01]  /*d1c0*/  STL [R1+0xb50], R13 ;  /* 0x000b500d01007387 */ /* 0x0003e20000100800 */
[----:B------:R-:W-:-:S03]  /*d1d0*/  FADD R6, RZ, R6 ;  /* 0x00000006ff067221 */ /* 0x000fc60000000000 */
[----:B-1----:R0:W5:Y:S04]  /*d1e0*/  LDL.LU R13, [R1+0xee0] ;  /* 0x000ee000010d7983 */ /* 0x0021680000300800 */
        /* <DEDUP_REMOVED lines=10> */
[----:B---3--:R-:W-:-:S03]  /*d290*/  FADD R2, RZ, R2 ;  /* 0x00000002ff027221 */ /* 0x008fc60000000000 */
[----:B-1----:R0:W5:Y:S04]  /*d2a0*/  LDL.LU R9, [R1+0xed0] ;  /* 0x000ed00001097983 */ /* 0x0021680000300800 */
[----:B------:R1:W-:Y:S01]  /*d2b0*/  STL [R1+0xb64], R8 ;  /* 0x000b640801007387 */ /* 0x0003e20000100800 */
[----:B------:R-:W-:-:S03]  /*d2c0*/  FADD R0, RZ, R0 ;  /* 0x00000000ff007221 */ /* 0x000fc60000000000 */
[----:B-1----:R0:W5:Y:S04]  /*d2d0*/  LDL.LU R8, [R1+0xecc] ;  /* 0x000ecc0001087983 */ /* 0x0021680000300800 */
[----:B------:R1:W-:Y:S04]  /*d2e0*/  STL [R1+0xb68], R7 ;  /* 0x000b680701007387 */ /* 0x0003e80000100800 */
        /* <DEDUP_REMOVED lines=14> */
[----:B------:R3:W-:Y:S04]  /*d3d0*/  STL [R1+0xb88], R16 ;  /* 0x000b881001007387 */ /* 0x0007e80000100800 */
[----:B------:R2:W-:Y:S01]  /*d3e0*/  STL [R1+0xb8c], R15 ;  /* 0x000b8c0f01007387 */ /* 0x0005e20000100800 */
[----:B-1----:R-:W-:-:S01]  /*d3f0*/  FADD R17, RZ, R120 ;  /* 0x00000078ff117221 */ /* 0x002fc20000000000 */
[----:B---3--:R-:W-:-:S04]  /*d400*/  FADD R16, RZ, R121 ;  /* 0x00000079ff107221 */ /* 0x008fc80000000000 */
[----:B------:R1:W-:Y:S01]  /*d410*/  STL [R1+0xb90], R17 ;  /* 0x000b901101007387 */ /* 0x0003e20000100800 */
[----:B--2---:R-:W-:-:S03]  /*d420*/  FADD R15, RZ, R122 ;  /* 0x0000007aff0f7221 */ /* 0x004fc60000000000 */
[----:B------:R2:W-:Y:S04]  /*d430*/  STL [R1+0xb94], R16 ;  /* 0x000b941001007387 */ /* 0x0005e80000100800 */
[----:B------:R3:W-:Y:S01]  /*d440*/  STL [R1+0xb98], R15 ;  /* 0x000b980f01007387 */ /* 0x0007e20000100800 */
[----:B-1----:R-:W-:-:S01]  /*d450*/  FADD R17, RZ, R123 ;  /* 0x0000007bff117221 */ /* 0x002fc20000000000 */
[----:B--2---:R-:W-:-:S04]  /*d460*/  FADD R16, RZ, R124 ;  /* 0x0000007cff107221 */ /* 0x004fc80000000000 */
[----:B------:R1:W-:Y:S01]  /*d470*/  STL [R1+0xb9c], R17 ;  /* 0x000b9c1101007387 */ /* 0x0003e20000100800 */
[----:B---3--:R-:W-:-:S03]  /*d480*/  FADD R15, RZ, R125 ;  /* 0x0000007dff0f7221 */ /* 0x008fc60000000000 */
        /* <DEDUP_REMOVED lines=341> */
[----:B----4-:R-:W-:-:S03]  /*e9e0*/  FADD R15, RZ, R104 ;  /* 0x00000068ff0f7221 */ /* 0x010fc60000000000 */
        /* <DEDUP_REMOVED lines=31> */
[----:B------:R0:W-:Y:S02]  /*ebe0*/  STL [R1+0xe8c], R15 ;  /* 0x000e8c0f01007387 */ /* 0x0001e40000100800 */
.L_x_23:
[----:B------:R-:W-:-:S04]  /*ebf0*/  UIADD3 UR26, UR5, 0x1, URZ ;  /* 0x00000001051a7890 */ /* 0x000fc8000fffe03f */
[----:B------:R-:W-:-:S04]  /*ec00*/  UISETP.NE.AND UP0, UPT, UR26, 0x9, UPT ;  /* 0x000000091a00788c */ /* 0x000fc8000bf05270 */
[----:B------:R-:W-:Y:S02]  /*ec10*/  USEL UR8, URZ, 0x1, UP0 ;  /* 0x000000013f087887 */ /* 0x000fe40008000000 */
[----:B------:R-:W-:Y:S02]  /*ec20*/  USEL UR26, UR26, URZ, UP0 ;  /* 0x0000003f1a1a7287 */ /* 0x000fe40008000000 */
[----:B------:R-:W-:-:S06]  /*ec30*/  ULOP3.LUT UR8, UR4, UR8, URZ, 0x3c, !UPT ;  /* 0x0000000804087292 */ /* 0x000fcc000f8e3c3f */
[----:B0-----:R-:W-:Y:S01]  /*ec40*/  IMAD.U32 R15, RZ, RZ, UR8 ;  /* 0x00000008ff0f7e24 */ /* 0x001fe2000f8e00ff */
[----:B------:R-:W-:-:S06]  /*ec50*/  UMOV UR8, 0x1 ;  /* 0x0000000100087882 */ /* 0x000fcc0000000000 */
.L_x_18:
[----:B------:R-:W-:-:S04]  /*ec60*/  UISETP.LT.AND UP0, UPT, UR14, 0x1, UPT ;  /* 0x000000010e00788c */ /* 0x000fc8000bf01270 */
[----:B------:R-:W-:-:S04]  /*ec70*/  USEL UR9, UR14, 0x1, UP0 ;  /* 0x000000010e097887 */ /* 0x000fc80008000000 */
[----:B------:R-:W-:-:S04]  /*ec80*/  UIADD3 UR9, UR14, -UR9, URZ ;  /* 0x800000090e097290 */ /* 0x000fc8000fffe03f */
[----:B------:R-:W-:-:S06]  /*ec90*/  UISETP.GE.AND UP0, UPT, UR9, 0x1, UPT ;  /* 0x000000010900788c */ /* 0x000fcc000bf06270 */
[----:B------:R-:W-:-:S13]  /*eca0*/  PLOP3.LUT P0, PT, PT, PT, UP0, 0x80, 0x0 ;  /* 0x000000000000781c */ /* 0x000fda0003f0f008 */
[----:B------:R-:W-:Y:S05]  /*ecb0*/  @!P0 BRA `(.L_x_24) ;  /* 0x000000c000608947 */ /* 0x000fea0003800000 */
[----:B------:R-:W-:Y:S01]  /*ecc0*/  IMAD.U32 R16, RZ, RZ, UR9 ;  /* 0x00000009ff107e24 */ /* 0x000fe2000f8e00ff */
[----:B------:R-:W-:Y:S01]  /*ecd0*/  UMOV UR27, UR5 ;  /* 0x00000005001b7c82 */ /* 0x000fe20008000000 */
[----:B------:R-:W-:-:S05]  /*ece0*/  ULDC UR28, c[0x0][0x50c] ;  /* 0x00014300001c7ab9 */ /* 0x000fca0000000800 */
.L_x_32:
[----:B------:R-:W-:-:S06]  /*ecf0*/  UISETP.NE.AND UP0, UPT, UR25, 0x3, UPT ;  /* 0x000000031900788c */ /* 0x000fcc000bf05270 */
[----:B------:R-:W-:-:S13]  /*ed00*/  PLOP3.LUT P1, PT, PT, PT, UP0, 0x80, 0x0 ;  /* 0x000000000000781c */ /* 0x000fda0003f2f008 */
[----:B------:R-:W-:Y:S05]  /*ed10*/  @!P1 BRA `(.L_x_25) ;  /* 0x0000000000049947 */ /* 0x000fea0003800000 */
[----:B------:R-:W-:Y:S01]  /*ed20*/  BPT.TRAP 0x1 ;  /* 0x000000040000795c */ /* 0x000fe20000300000 */
.L_x_25:
[----:B------:R-:W0:Y:S01]  /*ed30*/  S2UR UR9, SR_CgaCtaId ;  /* 0x00000000000979c3 */ /* 0x000e220000008800 */
[----:B------:R-:W-:Y:S01]  /*ed40*/  UMOV UR15, 0x400 ;  /* 0x00000400000f7882 */ /* 0x000fe20000000000 */
[----:B------:R-:W-:Y:S01]  /*ed50*/  SHF.L.U32 R17, R15, 0x1f, RZ ;  /* 0x0000001f0f117819 */ /* 0x000fe200000006ff */
[----:B0-----:R-:W-:-:S04]  /*ed60*/  ULEA UR15, UR9, UR15, 0x18 ;  /* 0x0000000f090f7291 */ /* 0x001fc8000f8ec03f */
[----:B------:R-:W-:-:S09]  /*ed70*/  ULEA UR9, UR26, UR15, 0x3 ;  /* 0x0000000f1a097291 */ /* 0x000fd2000f8e183f */
[----:B------:R0:W2:Y:S01]  /*ed80*/  SYNCS.PHASECHK.TRANS64.TRYWAIT P0, [UR9], R17 ;  /* 0x00000011ff0075a7 */ /* 0x0000a20008000149 */
[----:B------:R-:W-:Y:S05]  /*ed90*/  @!P1 BRA `(.L_x_26) ;  /* 0x0000000000049947 */ /* 0x000fea0003800000 */
[----:B------:R-:W-:Y:S01]  /*eda0*/  BPT.TRAP 0x1 ;  /* 0x000000040000795c */ /* 0x000fe20000300000 */
.L_x_26:
[----:B--2---:R-:W-:Y:S05]  /*edb0*/  @P0 BRA `(.L_x_27) ;  /* 0x0000000000080947 */ /* 0x004fea0003800000 */
[----:B------:R-:W2:Y:S02]  /*edc0*/  SYNCS.PHASECHK.TRANS64.TRYWAIT P0, [UR9], R17 ;  /* 0x00000011ff0075a7 */ /* 0x000ea40008000149 */
[----:B--2---:R-:W-:Y:S05]  /*edd0*/  @!P0 BRA `(.L_x_28) ;  /* 0x0000056000188947 */ /* 0x004fea0003800000 */
.L_x_27:
        /* <DEDUP_REMOVED lines=48> */
[----:B--2---:R-:W2:Y:S04]  /*f0e0*/  LDL.LU.64 R140, [R1] ;  /* 0x00000000018c7983 */ /* 0x004ea80000300a00 */
[----:B------:R-:W4:Y:S04]  /*f0f0*/  LDL.LU.64 R142, [R1+0x8] ;  /* 0x00000800018e7983 */ /* 0x000f280000300a00 */
[----:B------:R-:W3:Y:S04]  /*f100*/  LDL.LU.64 R144, [R1+0x10] ;  /* 0x0000100001907983 */ /* 0x000ee80000300a00 */
[----:B------:R-:W2:Y:S04]  /*f110*/  LDL.LU.64 R146, [R1+0x18] ;  /* 0x0000180001927983 */ /* 0x000ea80000300a00 */
        /* <DEDUP_REMOVED lines=34> */
[----:B----4-:R-:W-:Y:S04]  /*f340*/  STL.64 [R1+0x14a8], R214 ;  /* 0x0014a8d601007387 */ /* 0x010fe80000100a00 */
[----:B--2---:R-:W-:Y:S04]  /*f350*/  STL.64 [R1+0x14a0], R212 ;  /* 0x0014a0d401007387 */ /* 0x004fe80000100a00 */
[----:B---3--:R-:W-:Y:S04]  /*f360*/  STL.64 [R1+0x1498], R210 ;  /* 0x001498d201007387 */ /* 0x008fe80000100a00 */
        /* <DEDUP_REMOVED lines=45> */
[----:B--2---:R-:W2:Y:S04]  /*f640*/  LDL.LU.64 R120, [R1+0x480] ;  /* 0x0004800001787983 */ /* 0x004ea80000300a00 */
[----:B------:R-:W2:Y:S04]  /*f650*/  LDL.LU.64 R122, [R1+0x488] ;  /* 0x00048800017a7983 */ /* 0x000ea80000300a00 */
        /* <DEDUP_REMOVED lines=46> */
[----:B------:R-:W3:Y:S04]  /*f940*/  LDL.LU.64 R216, [R1+0x130] ;  /* 0x0001300001d87983 */ /* 0x000ee80000300a00 */
        /* <DEDUP_REMOVED lines=57> */
[----:B----4-:R-:W4:Y:S04]  /*fce0*/  LDL.LU.64 R24, [R1+0x180] ;  /* 0x0001800001187983 */ /* 0x010f280000300a00 */
[----:B------:R-:W3:Y:S04]  /*fcf0*/  LDL.LU.64 R26, [R1+0x188] ;  /* 0x00018800011a7983 */ /* 0x000ee80000300a00 */
[----:B------:R-:W4:Y:S04]  /*fd00*/  LDL.LU.64 R28, [R1+0x190] ;  /* 0x00019000011c7983 */ /* 0x000f280000300a00 */
        /* <DEDUP_REMOVED lines=44> */
[----:B------:R-:W3:Y:S01]  /*ffd0*/  LDL.LU.64 R118, [R1+0x2f8] ;  /* 0x0002f80001767983 */ /* 0x000ee20000300a00 */
[----:B------:R-:W-:-:S02]  /*ffe0*/  UIADD3 UR9, UR15, 0x1b180, URZ ;  /* 0x0001b1800f097890 */ /* 0x000fc4000fffe03f */
[----:B------:R-:W-:Y:S02]  /*fff0*/  UISETP.NE.AND UP0, UPT, UR7, URZ, UPT ;  /* 0x0000003f0700728c */ /* 0x000fe4000bf05270 */
[----:B------:R-:W-:Y:S02]  /*10000*/  USHF.R.U32.HI UR9, URZ, 0x4, UR9 ;  /* 0x000000043f097899 */ /* 0x000fe40008011609 */
[----:B------:R-:W-:Y:S02]  /*10010*/  USEL UR8, UR8, URZ, !UP0 ;  /* 0x0000003f08087287 */ /* 0x000fe4000c000000 */
[----:B------:R-:W-:Y:S02]  /*10020*/  ULOP3.LUT UR9, UR9, 0x3fff, URZ, 0xc0, !UPT ;  /* 0x00003fff09097892 */ /* 0x000fe4000f8ec03f */
[----:B------:R-:W-:Y:S02]  /*10030*/  ULOP3.LUT UR7, UR20, 0x10000, URZ, 0xfc, !UPT ;  /* 0x0001000014077892 */ /* 0x000fe4000f8efc3f */
[----:B------:R-:W-:-:S02]  /*10040*/  ULOP3.LUT UR9, UR9, 0x10000, URZ, 0xfc, !UPT ;  /* 0x0001000009097892 */ /* 0x000fc4000f8efc3f */
[----:B------:R-:W-:Y:S02]  /*10050*/  UISETP.NE.U32.AND UP0, UPT, UR8, URZ, UPT ;  /* 0x0000003f0800728c */ /* 0x000fe4000bf05070 */
[----:B------:R-:W-:Y:S02]  /*10060*/  UIMAD UR7, UR26, 0x300, UR7 ;  /* 0x000003001a0778a4 */ /* 0x000fe4000f8e0207 */
[----:B------:R-:W-:Y:S01]  /*10070*/  UIMAD UR18, UR26, 0x300, UR9 ;  /* 0x000003001a1278a4 */ /* 0x000fe2000f8e0209 */
[----:B--2---:R-:W-:Y:S01]  /*10080*/  WARPGROUP.ARRIVE ;  /* 0x00000000000079c5 */ /* 0x004fe20000000000 */
[----:B------:R-:W-:Y:S01]  /*10090*/  UMOV UR17, 0xc0000010 ;  /* 0xc000001000117882 */ /* 0x000fe20000000000 */
[----:B------:R-:W-:Y:S02]  /*100a0*/  UMOV UR19, 0xc0000010 ;  /* 0xc000001000137882 */ /* 0x000fe40000000000 */
[----:B------:R-:W-:-:S04]  /*100b0*/  UMOV UR16, UR7 ;  /* 0x0000000700107c82 */ /* 0x000fc80008000000 */
[----:B------:R-:W-:Y:S01]  /*100c0*/  QGMMA.64x192x32.F32.E4M3.E4M3 R120, gdesc[UR16], R120, UP0, gsb0 ;  /* 0x02e00000107879f3 */ /* 0x000fe2000b800878 */
[----:B---3--:R-:W-:Y:S04]  /*100d0*/  STL.64 [R1+0x11a8], R118 ;  /* 0x0011a87601007387 */ /* 0x008fe80000100a00 */
[----:B----4-:R-:W-:Y:S04]  /*100e0*/  STL.64 [R1+0x11a0], R116 ;  /* 0x0011a07401007387 */ /* 0x010fe80000100a00 */
        /* <DEDUP_REMOVED lines=90> */
[----:B------:R-:W2:Y:S01]  /*10690*/  LDL.LU.64 R112, [R1+0x460] ;  /* 0x0004600001707983 */ /* 0x000ea20000300a00 */
[----:B------:R-:W-:-:S03]  /*106a0*/  WARPGROUP.DEPBAR.LE gsb0, 0x0 ;  /* 0x00008000000079c5 */ /* 0x000fc60000010000 */
[----:B------:R-:W2:Y:S04]  /*106b0*/  LDL.LU.64 R114, [R1+0x468] ;  /* 0x0004680001727983 */ /* 0x000ea80000300a00 */
[----:B------:R-:W2:Y:S04]  /*106c0*/  LDL.LU.64 R116, [R1+0x470] ;  /* 0x0004700001747983 */ /* 0x000ea80000300a00 */
[----:B------:R-:W2:Y:S04]  /*106d0*/  LDL.LU.64 R118, [R1+0x478] ;  /* 0x0004780001767983 */ /* 0x000ea80000300a00 */
        /* <DEDUP_REMOVED lines=48> */
[----:B---3--:R-:W3:Y:S04]  /*109e0*/  LDL.LU.64 R214, [R1+0x14a8] ;  /* 0x0014a80001d67983 */ /* 0x008ee80000300a00 */
        /* <DEDUP_REMOVED lines=36> */
[----:B------:R-:W3:Y:S01]  /*10c30*/  LDL.LU.64 R140, [R1+0x1380] ;  /* 0x00138000018c7983 */ /* 0x000ee20000300a00 */
[----:B------:R-:W-:Y:S01]  /*10c40*/  UIADD3 UR10, UR18, 0x180, URZ ;  /* 0x00000180120a7890 */ /* 0x000fe2000fffe03f */
[----:B------:R-:W-:Y:S01]  /*10c50*/  UMOV UR8, UR16 ;  /* 0x0000001000087c82 */ /* 0x000fe20008000000 */
[----:B------:R-:W-:Y:S01]  /*10c60*/  UMOV UR9, UR17 ;  /* 0x0000001100097c82 */ /* 0x000fe20008000000 */
[----:B------:R-:W-:Y:S01]  /*10c70*/  UMOV UR11, 0xc0000010 ;  /* 0xc0000010000b7882 */ /* 0x000fe20000000000 */
[----:B------:R-:W4:Y:S04]  /*10c80*/  LDL.LU.64 R138, [R1+0x1378] ;  /* 0x00137800018a7983 */ /* 0x000f280000300a00 */
        /* <DEDUP_REMOVED lines=8> */
[----:B------:R-:W4:Y:S01]  /*10d10*/  LDL.LU.64 R120, [R1+0x1330] ;  /* 0x0013300001787983 */ /* 0x000f220000300a00 */
[----:B---3--:R-:W-:-:S06]  /*10d20*/  WARPGROUP.ARRIVE ;  /* 0x00000000000079c5 */ /* 0x008fcc0000000000 */
[----:B------:R-:W-:Y:S03]  /*10d30*/  QGMMA.64x192x32.F32.E4M3.E4M3 R140, gdesc[UR8], R140, UP0, gsb0 ;  /* 0x02e00000088c79f3 */ /* 0x000fe6000b80088c */
[----:B------:R-:W-:Y:S02]  /*10d40*/  WARPGROUP.DEPBAR.LE gsb0, 0x0 ;  /* 0x00008000000079c5 */ /* 0x000fe40000010000 */
[----:B------:R-:W-:Y:S01]  /*10d50*/  STL.64 [R1], R140 ;  /* 0x0000008c01007387 */ /* 0x000fe20000100a00 */
[----:B0-----:R-:W-:-:S03]  /*10d60*/  IMAD.MOV.U32 R17, RZ, RZ, R235 ;  /* 0x000000ffff117224 */ /* 0x001fc600078e00eb */
        /* <DEDUP_REMOVED lines=47> */
[----:B0-----:R0:W5:Y:S04]  /*11060*/  LDL.LU.64 R234, [R1+0x1328] ;  /* 0x0013280001ea7983 */ /* 0x0011680000300a00 */
[----:B------:R0:W5:Y:S04]  /*11070*/  LDL.LU.64 R232, [R1+0x1320] ;  /* 0x0013200001e87983 */ /* 0x0001680000300a00 */
        /* <DEDUP_REMOVED lines=46> */
[----:B------:R-:W-:Y:S01]  /*11360*/  UIADD3 UR8, UR7, 0x100, URZ ;  /* 0x0000010007087890 */ /* 0x000fe2000fffe03f */
[----:B------:R-:W-:-:S02]  /*11370*/  UMOV UR9, 0xc0000010 ;  /* 0xc000001000097882 */ /* 0x000fc40000000000 */
[----:B------:R-:W-:-:S04]  /*11380*/  UMOV UR17, UR9 ;  /* 0x0000000900117c82 */ /* 0x000fc80008000000 */
[----:B------:R-:W-:Y:S01]  /*11390*/  UMOV UR16, UR8 ;  /* 0x0000000800107c82 */ /* 0x000fe20008000000 */
[----:B----4-:R-:W-:-:S06]  /*113a0*/  WARPGROUP.ARRIVE ;  /* 0x00000000000079c5 */ /* 0x010fcc0000000000 */
[----:B------:R-:W-:Y:S03]  /*113b0*/  QGMMA.64x192x32.F32.E4M3.E4M3 R120, gdesc[UR8], R120, UP0, gsb0 ;  /* 0x02e00000087879f3 */ /* 0x000fe6000b800878 */
[----:B------:R-:W-:Y:S02]  /*113c0*/  WARPGROUP.DEPBAR.LE gsb0, 0x0 ;  /* 0x00008000000079c5 */ /* 0x000fe40000010000 */
[----:B--2---:R-:W-:-:S15]  /*113d0*/  WARPGROUP.ARRIVE ;  /* 0x00000000000079c5 */ /* 0x004fde0000000000 */
[----:B------:R-:W-:Y:S03]  /*113e0*/  QGMMA.64x192x32.F32.E4M3.E4M3 R24, gdesc[UR16], R24, UP0, gsb0 ;  /* 0x02e00000101879f3 */ /* 0x000fe6000b800818 */
        /* <DEDUP_REMOVED lines=97> */
[----:B------:R-:W-:Y:S01]  /*11a00*/  UIADD3 UR16, UR7, 0x200, URZ ;  /* 0x0000020007107890 */ /* 0x000fe2000fffe03f */
[----:B------:R-:W-:Y:S01]  /*11a10*/  UMOV UR17, 0xc0000010 ;  /* 0xc000001000117882 */ /* 0x000fe20000000000 */
[----:B--2---:R-:W-:-:S07]  /*11a20*/  WARPGROUP.ARRIVE ;  /* 0x00000000000079c5 */ /* 0x004fce0000000000 */
        /* <DEDUP_REMOVED lines=98> */
[----:B------:R-:W-:Y:S01]  /*12050*/  UMOV UR8, UR16 ;  /* 0x0000001000087c82 */ /* 0x000fe20008000000 */
[----:B------:R-:W-:Y:S01]  /*12060*/  UMOV UR9, UR17 ;  /* 0x0000001100097c82 */ /* 0x000fe20008000000 */
[----:B------:R-:W-:Y:S01]  /*12070*/  UIADD3 UR6, UR6, 0x1, URZ ;  /* 0x0000000106067890 */ /* 0x000fe2000fffe03f */
[----:B--2---:R-:W-:-:S06]  /*12080*/  WARPGROUP.ARRIVE ;  /* 0x00000000000079c5 */ /* 0x004fcc0000000000 */
[----:B------:R-:W-:Y:S01]  /*12090*/  QGMMA.64x192x32.F32.E4M3.E4M3 R24, gdesc[UR8], R24, UP0, gsb0 ;  /* 0x02e00000081879f3 */ /* 0x000fe2000b800818 */
[----:B------:R-:W-:-:S04]  /*120a0*/  UISETP.NE.AND UP0, UPT, UR6, UR28, UPT ;  /* 0x0000001c0600728c */ /* 0x000fc8000bf05270 */
[----:B------:R-:W-:-:S06]  /*120b0*/  USEL UR7, URZ, 0x1, UP0 ;  /* 0x000000013f077887 */ /* 0x000fcc0008000000 */
[----:B------:R-:W-:Y:S01]  /*120c0*/  ISETP.NE.AND P0, PT, RZ, UR7, PT ;  /* 0x00000007ff007c0c */ /* 0x000fe2000bf05270 */
[----:B------:R-:W-:-:S12]  /*120d0*/  WARPGROUP.DEPBAR.LE gsb0, 0x0 ;  /* 0x00008000000079c5 */ /* 0x000fd80000010000 */
[----:B0-----:R-:W-:Y:S05]  /*120e0*/  @!P0 BRA `(.L_x_29) ;  /* 0x0000008800e08947 */ /* 0x001fea0003800000 */
[----:B------:R0:W-:Y:S04]  /*120f0*/  STL [R1+0x100c], R48 ;  /* 0x00100c3001007387 */ /* 0x0001e80000100800 */
[----:B0-----:R-:W2:Y:S04]  /*12100*/  LDL R48, [R1+0x480] ;  /* 0x0004800001307983 */ /* 0x001ea80000100800 */
[----:B------:R0:W-:Y:S04]  /*12110*/  STL [R1+0x1008], R49 ;  /* 0x0010083101007387 */ /* 0x0001e80000100800 */
[----:B0-----:R-:W3:Y:S04]  /*12120*/  LDL R49, [R1+0x484] ;  /* 0x0004840001317983 */ /* 0x001ee80000100800 */
[----:B------:R0:W-:Y:S04]  /*12130*/  STL [R1+0x1004], R50 ;  /* 0x0010043201007387 */ /* 0x0001e80000100800 */
[----:B0-----:R-:W4:Y:S04]  /*12140*/  LDL R50, [R1+0x488] ;  /* 0x0004880001327983 */ /* 0x001f280000100800 */
        /* <DEDUP_REMOVED lines=47> */
[----:B0-----:R-:W4:Y:S04]  /*12440*/  LDL.LU R74, [R1+0x674] ;  /* 0x00067400014a7983 */ /* 0x001f280000300800 */
        /* <DEDUP_REMOVED lines=94> */
[----:B-----5:R0:W-:Y:S04]  /*12a30*/  STL [R1+0xee4], R14 ;  /* 0x000ee40e01007387 */ /* 0x0201e80000100800 */
        /* <DEDUP_REMOVED lines=24> */
[----:B0-----:R-:W4:Y:S04]  /*12bc0*/  LDL R2, [R1+0x4ec] ;  /* 0x0004ec0001027983 */ /* 0x001f280000100800 */
[----:B------:R0:W-:Y:S04]  /*12bd0*/  STL [R1+0xeb0], R0 ;  /* 0x000eb00001007387 */ /* 0x0001e80000100800 */
[----:B0-----:R-:W4:Y:S01]  /*12be0*/  LDL R0, [R1+0x4e8] ;  /* 0x0004e80001007983 */ /* 0x001f220000100800 */
[----:B--2---:R-:W-:-:S01]  /*12bf0*/  FADD R18, R48, R18 ;  /* 0x0000001230127221 */ /* 0x004fc20000000000 */
[----:B---3--:R-:W-:Y:S01]  /*12c00*/  FADD R19, R49, R19 ;  /* 0x0000001331137221 */ /* 0x008fe20000000000 */
[----:B----4-:R-:W-:-:S01]  /*12c10*/  FADD R20, R50, R20 ;  /* 0x0000001432147221 */ /* 0x010fc20000000000 */
[----:B------:R-:W2:Y:S01]  /*12c20*/  LDL.LU R48, [R1+0x100c] ;  /* 0x00100c0001307983 */ /* 0x000ea20000300800 */
[----:B------:R-:W-:-:S01]  /*12c30*/  FADD R21, R51, R21 ;  /* 0x0000001533157221 */ /* 0x000fc20000000000 */
[----:B------:R-:W-:-:S02]  /*12c40*/  FADD R22, R52, R22 ;  /* 0x0000001634167221 */ /* 0x000fc40000000000 */
[----:B------:R-:W3:Y:S01]  /*12c50*/  LDL.LU R49, [R1+0x1008] ;  /* 0x0010080001317983 */ /* 0x000ee20000300800 */
[----:B------:R-:W-:-:S03]  /*12c60*/  FADD R23, R53, R23 ;  /* 0x0000001735177221 */ /* 0x000fc60000000000 */
[----:B------:R-:W4:Y:S01]  /*12c70*/  LDL.LU R50, [R1+0x1004] ;  /* 0x0010040001327983 */ /* 0x000f220000300800 */
        /* <DEDUP_REMOVED lines=39> */
[----:B------:R-:W4:Y:S04]  /*12ef0*/  LDL.LU R70, [R1+0xfb4] ;  /* 0x000fb40001467983 */ /* 0x000f280000300800 */
[----:B------:R-:W4:Y:S04]  /*12f00*/  LDL.LU R71, [R1+0xfb0] ;  /* 0x000fb00001477983 */ /* 0x000f280000300800 */
[----:B------:R-:W4:Y:S01]  /*12f10*/  LDL.LU R72, [R1+0xfac] ;  /* 0x000fac0001487983 */ /* 0x000f220000300800 */
[----:B------:R-:W-:-:S03]  /*12f20*/  FADD R118, R119, R118 ;  /* 0x0000007677767221 */ /* 0x000fc60000000000 */
[----:B------:R-:W4:Y:S01]  /*12f30*/  LDL.LU R73, [R1+0xfa8] ;  /* 0x000fa80001497983 */ /* 0x000f220000300800 */
[----:B------:R-:W-:-:S01]  /*12f40*/  FADD R16, R15, R16 ;  /* 0x000000100f107221 */ /* 0x000fc20000000000 */
[----:B------:R-:W-:Y:S01]  /*12f50*/  FADD R116, R117, R116 ;  /* 0x0000007475747221 */ /* 0x000fe20000000000 */
        /* <DEDUP_REMOVED lines=26> */
[----:B------:R-:W-:-:S05]  /*13100*/  FADD R4, R3, R4 ;  /* 0x0000000403047221 */ /* 0x000fca0000000000 */
[----:B------:R-:W-:Y:S04]  /*13110*/  STL [R1+0x600], R4 ;  /* 0x0006000401007387 */ /* 0x000fe80000100800 */
[----:B------:R-:W-:Y:S04]  /*13120*/  STL [R1+0x604], R6 ;  /* 0x0006040601007387 */ /* 0x000fe80000100800 */
[----:B------:R-:W-:Y:S01]  /*13130*/  STL [R1+0x608], R8 ;  /* 0x0006080801007387 */ /* 0x000fe20000100800 */
[----:B------:R-:W-:-:S03]  /*13140*/  FADD R237, R2, R237 ;  /* 0x000000ed02ed7221 */ /* 0x000fc60000000000 */
[----:B------:R-:W-:Y:S04]  /*13150*/  STL [R1+0x60c], R10 ;  /* 0x00060c0a01007387 */ /* 0x000fe80000100800 */
[----:B------:R-:W-:Y:S04]  /*13160*/  STL [R1+0x610], R12 ;  /* 0x0006100c01007387 */ /* 0x000fe80000100800 */
[----:B------:R-:W-:Y:S01]  /*13170*/  STL [R1+0x614], R14 ;  /* 0x0006140e01007387 */ /* 0x000fe20000100800 */
[----:B------:R-:W-:-:S03]  /*13180*/  FADD R236, R0, R236 ;  /* 0x000000ec00ec7221 */ /* 0x000fc60000000000 */
[----:B------:R-:W-:Y:S04]  /*13190*/  STL [R1+0x618], R16 ;  /* 0x0006181001007387 */ /* 0x000fe80000100800 */
[----:B------:R0:W-:Y:S04]  /*131a0*/  STL [R1+0x61c], R118 ;  /* 0x00061c7601007387 */ /* 0x0001e80000100800 */
        /* <DEDUP_REMOVED lines=19> */
[----:B------:R-:W4:Y:S04]  /*132e0*/  LDL R119, [R1+0x568] ;  /* 0x0005680001777983 */ /* 0x000f280000100800 */
[----:B------:R4:W-:Y:S04]  /*132f0*/  STL [R1+0x66c], R78 ;  /* 0x00066c4e01007387 */ /* 0x0009e80000100800 */
[----:B0-----:R-:W4:Y:S04]  /*13300*/  LDL.LU R118, [R1+0x678] ;  /* 0x0006780001767983 */ /* 0x001f280000300800 */
[----:B------:R0:W-:Y:S04]  /*13310*/  STL [R1+0x670], R76 ;  /* 0x0006704c01007387 */ /* 0x0001e80000100800 */
[----:B------:R-:W4:Y:S04]  /*13320*/  LDL R117, [R1+0x56c] ;  /* 0x00056c0001757983 */ /* 0x000f280000100800 */
[----:B------:R0:W-:Y:S04]  /*13330*/  STL [R1+0x674], R74 ;  /* 0x0006744a01007387 */ /* 0x0001e80000100800 */
[----:B-1----:R-:W4:Y:S04]  /*13340*/  LDL.LU R116, [R1+0x67c] ;  /* 0x00067c0001747983 */ /* 0x002f280000300800 */
[----:B------:R-:W4:Y:S04]  /*13350*/  LDL R115, [R1+0x570] ;  /* 0x0005700001737983 */ /* 0x000f280000100800 */
[----:B--2---:R-:W2:Y:S04]  /*13360*/  LDL.LU R114, [R1+0x680] ;  /* 0x0006800001727983 */ /* 0x004ea80000300800 */
[----:B------:R-:W2:Y:S04]  /*13370*/  LDL R113, [R1+0x574] ;  /* 0x0005740001717983 */ /* 0x000ea80000100800 */
[----:B---3--:R-:W3:Y:S04]  /*13380*/  LDL.LU R112, [R1+0x684] ;  /* 0x0006840001707983 */ /* 0x008ee80000300800 */
[----:B------:R-:W3:Y:S04]  /*13390*/  LDL R111, [R1+0x578] ;  /* 0x00057800016f7983 */ /* 0x000ee80000100800 */
[----:B------:R-:W3:Y:S04]  /*133a0*/  LDL.LU R110, [R1+0x688] ;  /* 0x00068800016e7983 */ /* 0x000ee80000300800 */
        /* <DEDUP_REMOVED lines=11> */
[----:B----4-:R-:W4:Y:S04]  /*13460*/  LDL.LU R98, [R1+0x6a0] ;  /* 0x0006a00001627983 */ /* 0x010f280000300800 */
[----:B------:R-:W4:Y:S04]  /*13470*/  LDL R97, [R1+0x594] ;  /* 0x0005940001617983 */ /* 0x000f280000100800 */
[----:B------:R-:W4:Y:S04]  /*13480*/  LDL.LU R96, [R1+0x6a4] ;  /* 0x0006a40001607983 */ /* 0x000f280000300800 */
        /* <DEDUP_REMOVED lines=32> */
[----:B0-----:R-:W4:Y:S04]  /*13690*/  LDL R76, [R1+0x5d8] ;  /* 0x0005d800014c7983 */ /* 0x001f280000100800 */
[----:B------:R-:W4:Y:S04]  /*136a0*/  LDL.LU R3, [R1+0x6e8] ;  /* 0x0006e80001037983 */ /* 0x000f280000300800 */
[----:B------:R-:W4:Y:S04]  /*136b0*/  LDL R75, [R1+0x5dc] ;  /* 0x0005dc00014b7983 */ /* 0x000f280000100800 */
[----:B------:R-:W4:Y:S04]  /*136c0*/  LDL.LU R2, [R1+0x6ec] ;  /* 0x0006ec0001027983 */ /* 0x000f280000300800 */
[----:B------:R-:W4:Y:S04]  /*136d0*/  LDL R74, [R1+0x5e0] ;  /* 0x0005e000014a7983 */ /* 0x000f280000100800 */
[----:B------:R-:W4:Y:S01]  /*136e0*/  LDL.LU R0, [R1+0x6f0] ;  /* 0x0006f00001007983 */ /* 0x000f220000300800 */
[----:B------:R-:W-:-:S05]  /*136f0*/  FADD R118, R119, R118 ;  /* 0x0000007677767221 */ /* 0x000fca0000000000 */
[----:B------:R0:W-:Y:S01]  /*13700*/  STL [R1+0x678], R118 ;  /* 0x0006787601007387 */ /* 0x0001e20000100800 */
[----:B------:R-:W-:-:S05]  /*13710*/  FADD R116, R117, R116 ;  /* 0x0000007475747221 */ /* 0x000fca0000000000 */
[----:B------:R1:W-:Y:S01]  /*13720*/  STL [R1+0x67c], R116 ;  /* 0x00067c7401007387 */ /* 0x0003e20000100800 */
[----:B--2---:R-:W-:-:S05]  /*13730*/  FADD R114, R115, R114 ;  /* 0x0000007273727221 */ /* 0x004fca0000000000 */
[----:B------:R2:W-:Y:S01]  /*13740*/  STL [R1+0x680], R114 ;  /* 0x0006807201007387 */ /* 0x0005e20000100800 */
[----:B---3--:R-:W-:-:S05]  /*13750*/  FADD R112, R113, R112 ;  /* 0x0000007071707221 */ /* 0x008fca0000000000 */
[----:B------:R3:W-:Y:S01]  /*13760*/  STL [R1+0x684], R112 ;  /* 0x0006847001007387 */ /* 0x0007e20000100800 */
[----:B------:R-:W-:-:S05]  /*13770*/  FADD R110, R111, R110 ;  /* 0x0000006e6f6e7221 */ /* 0x000fca0000000000 */
        /* <DEDUP_REMOVED lines=11> */
[----:B----4-:R-:W-:-:S05]  /*13830*/  FADD R98, R99, R98 ;  /* 0x0000006263627221 */ /* 0x010fca0000000000 */
        /* <DEDUP_REMOVED lines=35> */
[----:B------:R-:W-:-:S03]  /*13a70*/  FADD R3, R76, R3 ;  /* 0x000000034c037221 */ /* 0x000fc60000000000 */
[----:B------:R-:W4:Y:S04]  /*13a80*/  LDL R119, [R1+0x5e4] ;  /* 0x0005e40001777983 */ /* 0x000f280000100800 */
[----:B------:R4:W-:Y:S01]  /*13a90*/  STL [R1+0x6e8], R3 ;  /* 0x0006e80301007387 */ /* 0x0009e20000100800 */
[----:B------:R-:W-:-:S03]  /*13aa0*/  FADD R2, R75, R2 ;  /* 0x000000024b027221 */ /* 0x000fc60000000000 */
[----:B0-----:R-:W4:Y:S04]  /*13ab0*/  LDL.LU R118, [R1+0x6f4] ;  /* 0x0006f40001767983 */ /* 0x001f280000300800 */
[----:B------:R0:W-:Y:S01]  /*13ac0*/  STL [R1+0x6ec], R2 ;  /* 0x0006ec0201007387 */ /* 0x0001e20000100800 */
[----:B------:R-:W-:-:S03]  /*13ad0*/  FADD R0, R74, R0 ;  /* 0x000000004a007221 */ /* 0x000fc60000000000 */
        /* <DEDUP_REMOVED lines=58> */
[----:B0-----:R-:W4:Y:S04]  /*13e80*/  LDL.LU R2, [R1+0x768] ;  /* 0x0007680001027983 */ /* 0x001f280000300800 */
[----:B------:R-:W4:Y:S04]  /*13e90*/  LDL R74, [R1+0x35c] ;  /* 0x00035c00014a7983 */ /* 0x000f280000100800 */
[----:B------:R-:W4:Y:S01]  /*13ea0*/  LDL.LU R0, [R1+0x76c] ;  /* 0x00076c0001007983 */ /* 0x000f220000300800 */
[----:B------:R-:W-:-:S05]  /*13eb0*/  FADD R118, R119, R118 ;  /* 0x0000007677767221 */ /* 0x000fca0000000000 */
[----:B------:R0:W-:Y:S01]  /*13ec0*/  STL [R1+0x6f4], R118 ;  /* 0x0006f47601007387 */ /* 0x0001e20000100800 */
[----:B------:R-:W-:-:S01]  /*13ed0*/  FADD R116, R117, R116 ;  /* 0x0000007475747221 */ /* 0x000fc20000000000 */
[----:B--2---:R-:W-:-:S04]  /*13ee0*/  FADD R114, R115, R114 ;  /* 0x0000007273727221 */ /* 0x004fc80000000000 */
[----:B------:R1:W-:Y:S01]  /*13ef0*/  STL [R1+0x6f8], R116 ;  /* 0x0006f87401007387 */ /* 0x0003e20000100800 */
[----:B---3--:R-:W-:-:S03]  /*13f00*/  FADD R112, R113, R112 ;  /* 0x0000007071707221 */ /* 0x008fc60000000000 */
[----:B------:R2:W-:Y:S01]  /*13f10*/  STL [R1+0x6fc], R114 ;  /* 0x0006fc7201007387 */ /* 0x0005e20000100800 */
[----:B------:R-:W-:-:S03]  /*13f20*/  FADD R110, R111, R110 ;  /* 0x0000006e6f6e7221 */ /* 0x000fc60000000000 */
        /* <DEDUP_REMOVED lines=11> */
[----:B----4-:R-:W-:-:S03]  /*13fe0*/  FADD R98, R99, R98 ;  /* 0x0000006263627221 */ /* 0x010fc60000000000 */
        /* <DEDUP_REMOVED lines=34> */
[----:B------:R4:W-:Y:S04]  /*14210*/  STL [R1+0x75c], R5 ;  /* 0x00075c0501007387 */ /* 0x0009e80000100800 */
        /* <DEDUP_REMOVED lines=583> */
[----:B------:R-:W-:Y:S01]  /*16690*/  STL [R1+0x980], R102 ;  /* 0x0009806601007387 */ /* 0x000fe20000100800 */
        /* <DEDUP_REMOVED lines=37> */
[----:B------:R-:W-:-:S01]  /*168f0*/  FADD R3, R76, R3 ;  /* 0x000000034c037221 */ /* 0x000fc20000000000 */
[----:B------:R-:W-:Y:S01]  /*16900*/  FADD R2, R75, R2 ;  /* 0x000000024b027221 */ /* 0x000fe20000000000 */
[----:B------:R-:W-:-:S02]  /*16910*/  FADD R0, R74, R0 ;  /* 0x000000004a007221 */ /* 0x000fc40000000000 */
[----:B------:R-:W4:Y:S04]  /*16920*/  LDL R74, [R1+0x2cc] ;  /* 0x0002cc00014a7983 */ /* 0x000f280000100800 */
[----:B------:R4:W-:Y:S04]  /*16930*/  STL [R1+0x9d0], R3 ;  /* 0x0009d00301007387 */ /* 0x0009e80000100800 */
[----:B------:R-:W4:Y:S04]  /*16940*/  LDL.LU R75, [R1+0x9dc] ;  /* 0x0009dc00014b7983 */ /* 0x000f280000300800 */
[----:B------:R4:W-:Y:S04]  /*16950*/  STL [R1+0x9d4], R2 ;  /* 0x0009d40201007387 */ /* 0x0009e80000100800 */
[----:B------:R-:W4:Y:S04]  /*16960*/  LDL R76, [R1+0x2d0] ;  /* 0x0002d000014c7983 */ /* 0x000f280000100800 */
[----:B------:R4:W-:Y:S04]  /*16970*/  STL [R1+0x9d8], R0 ;  /* 0x0009d80001007387 */ /* 0x0009e80000100800 */
        /* <DEDUP_REMOVED lines=14> */
[----:B-1----:R-:W4:Y:S04]  /*16a60*/  LDL.LU R116, [R1+0x9fc] ;  /* 0x0009fc0001747983 */ /* 0x002f280000300800 */
[----:B------:R-:W4:Y:S04]  /*16a70*/  LDL R115, [R1+0x2f0] ;  /* 0x0002f00001737983 */ /* 0x000f280000100800 */
[----:B--2---:R-:W2:Y:S04]  /*16a80*/  LDL.LU R114, [R1+0xa00] ;  /* 0x000a000001727983 */ /* 0x004ea80000300800 */
[----:B------:R-:W2:Y:S04]  /*16a90*/  LDL R113, [R1+0x2f4] ;  /* 0x0002f40001717983 */ /* 0x000ea80000100800 */
[----:B---3--:R-:W3:Y:S04]  /*16aa0*/  LDL.LU R112, [R1+0xa04] ;  /* 0x000a040001707983 */ /* 0x008ee80000300800 */
[----:B------:R-:W3:Y:S04]  /*16ab0*/  LDL R111, [R1+0x2f8] ;  /* 0x0002f800016f7983 */ /* 0x000ee80000100800 */
[----:B----4-:R-:W4:Y:S04]  /*16ac0*/  LDL.LU R110, [R1+0xa08] ;  /* 0x000a0800016e7983 */ /* 0x010f280000300800 */
[----:B------:R-:W4:Y:S04]  /*16ad0*/  LDL R109, [R1+0x2fc] ;  /* 0x0002fc00016d7983 */ /* 0x000f280000100800 */
[----:B------:R-:W4:Y:S04]  /*16ae0*/  LDL.LU R108, [R1+0xa0c] ;  /* 0x000a0c00016c7983 */ /* 0x000f280000300800 */
[----:B------:R-:W4:Y:S04]  /*16af0*/  LDL R107, [R1] ;  /* 0x00000000016b7983 */ /* 0x000f280000100800 */
        /* <DEDUP_REMOVED lines=34> */
[----:B------:R-:W4:Y:S01]  /*16d20*/  LDL.LU R0, [R1+0xa54] ;  /* 0x000a540001007983 */ /* 0x000f220000300800 */
[----:B------:R-:W-:-:S03]  /*16d30*/  FADD R75, R74, R75 ;  /* 0x0000004b4a4b7221 */ /* 0x000fc60000000000 */
[----:B------:R-:W4:Y:S04]  /*16d40*/  LDL.LU R74, [R1+0xfa4] ;  /* 0x000fa400014a7983 */ /* 0x000f280000300800 */
[----:B------:R0:W-:Y:S01]  /*16d50*/  STL [R1+0x9dc], R75 ;  /* 0x0009dc4b01007387 */ /* 0x0001e20000100800 */
[----:B------:R-:W-:-:S03]  /*16d60*/  FADD R77, R76, R77 ;  /* 0x0000004d4c4d7221 */ /* 0x000fc60000000000 */
[----:B0-----:R-:W4:Y:S04]  /*16d70*/  LDL.LU R75, [R1+0xfa0] ;  /* 0x000fa000014b7983 */ /* 0x001f280000300800 */
[----:B------:R-:W4:Y:S01]  /*16d80*/  LDL.LU R76, [R1+0xf9c] ;  /* 0x000f9c00014c7983 */ /* 0x000f220000300800 */
[----:B------:R-:W-:-:S03]  /*16d90*/  FADD R79, R78, R79 ;  /* 0x0000004f4e4f7221 */ /* 0x000fc60000000000 */
        /* <DEDUP_REMOVED lines=8> */
[----:B------:R-:W4:Y:S04]  /*16e20*/  LDL.LU R80, [R1+0xf8c] ;  /* 0x000f8c0001507983 */ /* 0x000f280000300800 */
[----:B------:R0:W-:Y:S01]  /*16e30*/  STL [R1+0x9e8], R81 ;  /* 0x0009e85101007387 */ /* 0x0001e20000100800 */
[----:B------:R-:W-:-:S01]  /*16e40*/  FADD R87, R86, R87 ;  /* 0x0000005756577221 */ /* 0x000fc20000000000 */
[----:B------:R-:W-:-:S02]  /*16e50*/  FADD R118, R119, R118 ;  /* 0x0000007677767221 */ /* 0x000fc40000000000 */
[----:B0-----:R-:W4:Y:S04]  /*16e60*/  LDL.LU R81, [R1+0xf88] ;  /* 0x000f880001517983 */ /* 0x001f280000300800 */
[----:B------:R-:W4:Y:S04]  /*16e70*/  LDL.LU R82, [R1+0xf84] ;  /* 0x000f840001527983 */ /* 0x000f280000300800 */
[----:B------:R0:W-:Y:S01]  /*16e80*/  STL [R1+0x9ec], R83 ;  /* 0x0009ec5301007387 */ /* 0x0001e20000100800 */
[----:B------:R-:W-:-:S01]  /*16e90*/  FADD R116, R117, R116 ;  /* 0x0000007475747221 */ /* 0x000fc20000000000 */
[----:B--2---:R-:W-:-:S02]  /*16ea0*/  FADD R114, R115, R114 ;  /* 0x0000007273727221 */ /* 0x004fc40000000000 */
[----:B0-----:R-:W2:Y:S04]  /*16eb0*/  LDL.LU R83, [R1+0xf80] ;  /* 0x000f800001537983 */ /* 0x001ea80000300800 */
[----:B------:R-:W2:Y:S01]  /*16ec0*/  LDL.LU R84, [R1+0xf7c] ;  /* 0x000f7c0001547983 */ /* 0x000ea20000300800 */
[----:B---3--:R-:W-:-:S03]  /*16ed0*/  FADD R112, R113, R112 ;  /* 0x0000007071707221 */ /* 0x008fc60000000000 */
[----:B------:R0:W-:Y:S01]  /*16ee0*/  STL [R1+0x9f0], R85 ;  /* 0x0009f05501007387 */ /* 0x0001e20000100800 */
[----:B----4-:R-:W-:-:S03]  /*16ef0*/  FADD R110, R111, R110 ;  /* 0x0000006e6f6e7221 */ /* 0x010fc60000000000 */
[----:B0-----:R-:W3:Y:S01]  /*16f00*/  LDL.LU R85, [R1+0xf78] ;  /* 0x000f780001557983 */ /* 0x001ee20000300800 */
[----:B------:R-:W-:-:S03]  /*16f10*/  FADD R108, R109, R108 ;  /* 0x0000006c6d6c7221 */ /* 0x000fc60000000000 */
[----:B------:R-:W4:Y:S01]  /*16f20*/  LDL.LU R86, [R1+0xf74] ;  /* 0x000f740001567983 */ /* 0x000f220000300800 */
[----:B------:R-:W-:-:S03]  /*16f30*/  FADD R106, R107, R106 ;  /* 0x0000006a6b6a7221 */ /* 0x000fc60000000000 */
[----:B------:R0:W-:Y:S01]  /*16f40*/  STL [R1+0x9f4], R87 ;  /* 0x0009f45701007387 */ /* 0x0001e20000100800 */
[----:B------:R-:W-:-:S03]  /*16f50*/  FADD R104, R105, R104 ;  /* 0x0000006869687221 */ /* 0x000fc60000000000 */
[----:B0-----:R-:W4:Y:S04]  /*16f60*/  LDL.LU R87, [R1+0xf70] ;  /* 0x000f700001577983 */ /* 0x001f280000300800 */
[----:B------:R-:W-:Y:S01]  /*16f70*/  STL [R1+0x9f8], R118 ;  /* 0x0009f87601007387 */ /* 0x000fe20000100800 */
[----:B------:R-:W-:-:S03]  /*16f80*/  FADD R16, R103, R16 ;  /* 0x0000001067107221 */ /* 0x000fc60000000000 */
[----:B------:R-:W-:Y:S04]  /*16f90*/  STL [R1+0x9fc], R116 ;  /* 0x0009fc7401007387 */ /* 0x000fe80000100800 */
[----:B------:R-:W-:Y:S01]  /*16fa0*/  STL [R1+0xa00], R114 ;  /* 0x000a007201007387 */ /* 0x000fe20000100800 */
[----:B------:R-:W-:-:S03]  /*16fb0*/  FADD R15, R102, R15 ;  /* 0x0000000f660f7221 */ /* 0x000fc60000000000 */
[----:B------:R-:W-:Y:S01]  /*16fc0*/  STL [R1+0xa04], R112 ;  /* 0x000a047001007387 */ /* 0x000fe20000100800 */
[----:B------:R-:W-:-:S03]  /*16fd0*/  FADD R14, R101, R14 ;  /* 0x0000000e650e7221 */ /* 0x000fc60000000000 */
[----:B------:R-:W-:Y:S04]  /*16fe0*/  STL [R1+0xa08], R110 ;  /* 0x000a086e01007387 */ /* 0x000fe80000100800 */
        /* <DEDUP_REMOVED lines=29> */
[----:B------:R-:W2:Y:S04]  /*171c0*/  LDL R88, [R1+0x48] ;  /* 0x0000480001587983 */ /* 0x000ea80000100800 */
[----:B------:R1:W-:Y:S04]  /*171d0*/  STL [R1+0xa4c], R3 ;  /* 0x000a4c0301007387 */ /* 0x0003e80000100800 */
[----:B0-----:R-:W2:Y:S04]  /*171e0*/  LDL.LU R10, [R1+0xa58] ;  /* 0x000a5800010a7983 */ /* 0x001ea80000300800 */
[----:B------:R0:W-:Y:S04]  /*171f0*/  STL [R1+0xa50], R2 ;  /* 0x000a500201007387 */ /* 0x0001e80000100800 */
[----:B------:R-:W3:Y:S04]  /*17200*/  LDL R89, [R1+0x4c] ;  /* 0x00004c0001597983 */ /* 0x000ee80000100800 */
[----:B------:R0:W-:Y:S04]  /*17210*/  STL [R1+0xa54], R0 ;  /* 0x000a540001007387 */ /* 0x0001e80000100800 */
[----:B------:R-:W3:Y:S04]  /*17220*/  LDL.LU R11, [R1+0xa5c] ;  /* 0x000a5c00010b7983 */ /* 0x000ee80000300800 */
        /* <DEDUP_REMOVED lines=25> */
[----:B-1----:R-:W4:Y:S04]  /*173c0*/  LDL.LU R9, [R1+0xa90] ;  /* 0x000a900001097983 */ /* 0x002f280000300800 */
[----:B------:R-:W4:Y:S04]  /*173d0*/  LDL R101, [R1+0x84] ;  /* 0x0000840001657983 */ /* 0x000f280000100800 */
[----:B------:R-:W4:Y:S04]  /*173e0*/  LDL.LU R8, [R1+0xa94] ;  /* 0x000a940001087983 */ /* 0x000f280000300800 */
[----:B------:R-:W4:Y:S04]  /*173f0*/  LDL R99, [R1+0x88] ;  /* 0x0000880001637983 */ /* 0x000f280000100800 */
[----:B------:R-:W4:Y:S04]  /*17400*/  LDL.LU R7, [R1+0xa98] ;  /* 0x000a980001077983 */ /* 0x000f280000300800 */
[----:B------:R-:W4:Y:S04]  /*17410*/  LDL R109, [R1+0x8c] ;  /* 0x00008c00016d7983 */ /* 0x000f280000100800 */
[----:B------:R-:W4:Y:S04]  /*17420*/  LDL R108, [R1+0x90] ;  /* 0x00009000016c7983 */ /* 0x000f280000100800 */
        /* <DEDUP_REMOVED lines=12> */
[----:B--2---:R-:W-:-:S03]  /*174f0*/  FADD R10, R88, R10 ;  /* 0x0000000a580a7221 */ /* 0x004fc60000000000 */
[----:B------:R-:W2:Y:S04]  /*17500*/  LDL.LU R88, [R1+0xf6c] ;  /* 0x000f6c0001587983 */ /* 0x000ea80000300800 */
[----:B------:R0:W-:Y:S01]  /*17510*/  STL [R1+0xa58], R10 ;  /* 0x000a580a01007387 */ /* 0x0001e20000100800 */
[----:B---3--:R-:W-:-:S03]  /*17520*/  FADD R11, R89, R11 ;  /* 0x0000000b590b7221 */ /* 0x008fc60000000000 */
[----:B0-----:R-:W3:Y:S04]  /*17530*/  LDL.LU R10, [R1+0xaa0] ;  /* 0x000aa000010a7983 */ /* 0x001ee80000300800 */
[----:B------:R-:W2:Y:S04]  /*17540*/  LDL.LU R89, [R1+0xf68] ;  /* 0x000f680001597983 */ /* 0x000ea80000300800 */
[----:B------:R0:W-:Y:S01]  /*17550*/  STL [R1+0xa5c], R11 ;  /* 0x000a5c0b01007387 */ /* 0x0001e20000100800 */
[----:B----4-:R-:W-:-:S03]  /*17560*/  FADD R91, R90, R91 ;  /* 0x0000005b5a5b7221 */ /* 0x010fc60000000000 */
[----:B0-----:R-:W4:Y:S01]  /*17570*/  LDL.LU R11, [R1+0xa9c] ;  /* 0x000a9c00010b7983 */ /* 0x001f220000300800 */
[----:B------:R-:W-:-:S03]  /*17580*/  FADD R93, R92, R93 ;  /* 0x0000005d5c5d7221 */ /* 0x000fc60000000000 */
[----:B------:R-:W2:Y:S01]  /*17590*/  LDL.LU R90, [R1+0xf64] ;  /* 0x000f6400015a7983 */ /* 0x000ea20000300800 */
[----:B------:R-:W-:-:S03]  /*175a0*/  FADD R95, R94, R95 ;  /* 0x0000005f5e5f7221 */ /* 0x000fc60000000000 */
[----:B------:R0:W-:Y:S01]  /*175b0*/  STL [R1+0xa60], R91 ;  /* 0x000a605b01007387 */ /* 0x0001e20000100800 */
[----:B------:R-:W-:-:S03]  /*175c0*/  FADD R97, R96, R97 ;  /* 0x0000006160617221 */ /* 0x000fc60000000000 */
[----:B0-----:R-:W2:Y:S04]  /*175d0*/  LDL.LU R91, [R1+0xf60] ;  /* 0x000f6000015b7983 */ /* 0x001ea80000300800 */
[----:B------:R-:W2:Y:S04]  /*175e0*/  LDL.LU R92, [R1+0xf5c] ;  /* 0x000f5c00015c7983 */ /* 0x000ea80000300800 */
[----:B------:R0:W-:Y:S01]  /*175f0*/  STL [R1+0xa64], R93 ;  /* 0x000a645d01007387 */ /* 0x0001e20000100800 */
[----:B------:R-:W-:-:S01]  /*17600*/  FADD R119, R98, R119 ;  /* 0x0000007762777221 */ /* 0x000fc20000000000 */
[----:B------:R-:W-:-:S02]  /*17610*/  FADD R117, R118, R117 ;  /* 0x0000007576757221 */ /* 0x000fc40000000000 */
[----:B0-----:R-:W2:Y:S04]  /*17620*/  LDL.LU R93, [R1+0xf58] ;  /* 0x000f5800015d7983 */ /* 0x001ea80000300800 */
[----:B------:R-:W2:Y:S01]  /*17630*/  LDL.LU R94, [R1+0xf54] ;  /* 0x000f5400015e7983 */ /* 0x000ea20000300800 */
[----:B------:R-:W-:-:S03]  /*17640*/  FADD R115, R116, R115 ;  /* 0x0000007374737221 */ /* 0x000fc60000000000 */
[----:B------:R0:W-:Y:S01]  /*17650*/  STL [R1+0xa68], R95 ;  /* 0x000a685f01007387 */ /* 0x0001e20000100800 */
[----:B------:R-:W-:-:S03]  /*17660*/  FADD R16, R114, R16 ;  /* 0x0000001072107221 */ /* 0x000fc60000000000 */
[----:B0-----:R-:W2:Y:S01]  /*17670*/  LDL.LU R95, [R1+0xf50] ;  /* 0x000f5000015f7983 */ /* 0x001ea20000300800 */
[----:B------:R-:W-:-:S03]  /*17680*/  FADD R15, R113, R15 ;  /* 0x0000000f710f7221 */ /* 0x000fc60000000000 */
[----:B------:R-:W2:Y:S04]  /*17690*/  LDL.LU R96, [R1+0xf4c] ;  /* 0x000f4c0001607983 */ /* 0x000ea80000300800 */
[----:B------:R0:W-:Y:S01]  /*176a0*/  STL [R1+0xa6c], R97 ;  /* 0x000a6c6101007387 */ /* 0x0001e20000100800 */
[----:B------:R-:W-:-:S03]  /*176b0*/  FADD R14, R112, R14 ;  /* 0x0000000e700e7221 */ /* 0x000fc60000000000 */
[----:B0-----:R-:W2:Y:S01]  /*176c0*/  LDL.LU R97, [R1+0xf48] ;  /* 0x000f480001617983 */ /* 0x001ea20000300800 */
[----:B------:R-:W-:-:S03]  /*176d0*/  FADD R13, R111, R13 ;  /* 0x0000000d6f0d7221 */ /* 0x000fc60000000000 */
[----:B------:R-:W2:Y:S04]  /*176e0*/  LDL.LU R98, [R1+0xf44] ;  /* 0x000f440001627983 */ /* 0x000ea80000300800 */
[----:B------:R-:W-:Y:S01]  /*176f0*/  STL [R1+0xa70], R119 ;  /* 0x000a707701007387 */ /* 0x000fe20000100800 */
[----:B------:R-:W-:-:S03]  /*17700*/  FADD R12, R110, R12 ;  /* 0x0000000c6e0c7221 */ /* 0x000fc60000000000 */
[----:B------:R-:W-:Y:S01]  /*17710*/  STL [R1+0xa74], R117 ;  /* 0x000a747501007387 */ /* 0x000fe20000100800 */
[----:B------:R-:W-:-:S03]  /*17720*/  FADD R9, R103, R9 ;  /* 0x0000000967097221 */ /* 0x000fc60000000000 */
[----:B------:R-:W-:Y:S04]  /*17730*/  STL [R1+0xa78], R115 ;  /* 0x000a787301007387 */ /* 0x000fe80000100800 */
[----:B------:R-:W-:Y:S04]  /*17740*/  STL [R1+0xa7c], R16 ;  /* 0x000a7c1001007387 */ /* 0x000fe80000100800 */
[----:B------:R-:W-:Y:S04]  /*17750*/  STL [R1+0xa80], R15 ;  /* 0x000a800f01007387 */ /* 0x000fe80000100800 */
[----:B------:R-:W-:Y:S04]  /*17760*/  STL [R1+0xa84], R14 ;  /* 0x000a840e01007387 */ /* 0x000fe80000100800 */
[----:B------:R-:W2:Y:S04]  /*17770*/  LDL R103, [R1+0xac] ;  /* 0x0000ac0001677983 */ /* 0x000ea80000100800 */
[----:B------:R-:W-:Y:S04]  /*17780*/  STL [R1+0xa88], R13 ;  /* 0x000a880d01007387 */ /* 0x000fe80000100800 */
[----:B------:R0:W-:Y:S04]  /*17790*/  STL [R1+0xa90], R9 ;  /* 0x000a900901007387 */ /* 0x0001e80000100800 */
[----:B------:R-:W-:Y:S04]  /*177a0*/  STL [R1+0xa8c], R12 ;  /* 0x000a8c0c01007387 */ /* 0x000fe80000100800 */
[----:B0-----:R-:W2:Y:S01]  /*177b0*/  LDL.LU R9, [R1+0xabc] ;  /* 0x000abc0001097983 */ /* 0x001ea20000300800 */
[----:B------:R-:W-:-:S01]  /*177c0*/  FADD R8, R101, R8 ;  /* 0x0000000865087221 */ /* 0x000fc20000000000 */
[----:B------:R-:W-:-:S02]  /*177d0*/  FADD R7, R99, R7 ;  /* 0x0000000763077221 */ /* 0x000fc40000000000 */
[----:B------:R-:W2:Y:S01]  /*177e0*/  LDL R101, [R1+0xb0] ;  /* 0x0000b00001657983 */ /* 0x000ea20000100800 */
[----:B------:R-:W-:-:S03]  /*177f0*/  FADD R6, R107, R6 ;  /* 0x000000066b067221 */ /* 0x000fc60000000000 */
[----:B------:R0:W-:Y:S01]  /*17800*/  STL [R1+0xa94], R8 ;  /* 0x000a940801007387 */ /* 0x0001e20000100800 */
[----:B------:R-:W-:-:S01]  /*17810*/  FADD R5, R106, R5 ;  /* 0x000000056a057221 */ /* 0x000fc20000000000 */
[----:B------:R-:W-:Y:S02]  /*17820*/  FADD R4, R105, R4 ;  /* 0x0000000469047221 */ /* 0x000fe40000000000 */
[----:B0-----:R-:W2:Y:S04]  /*17830*/  LDL.LU R8, [R1+0xac0] ;  /* 0x000ac00001087983 */ /* 0x001ea80000300800 */
[----:B------:R-:W2:Y:S01]  /*17840*/  LDL R99, [R1+0xb4] ;  /* 0x0000b40001637983 */ /* 0x000ea20000100800 */
[----:B------:R-:W-:-:S03]  /*17850*/  FADD R3, R104, R3 ;  /* 0x0000000368037221 */ /* 0x000fc60000000000 */
[----:B------:R0:W-:Y:S01]  /*17860*/  STL [R1+0xa98], R7 ;  /* 0x000a980701007387 */ /* 0x0001e20000100800 */
[----:B------:R-:W-:-:S03]  /*17870*/  FADD R2, R102, R2 ;  /* 0x0000000266027221 */ /* 0x000fc60000000000 */
[----:B0-----:R-:W2:Y:S01]  /*17880*/  LDL.LU R7, [R1+0xac4] ;  /* 0x000ac40001077983 */ /* 0x001ea20000300800 */
[----:B------:R-:W-:-:S01]  /*17890*/  FADD R0, R100, R0 ;  /* 0x0000000064007221 */ /* 0x000fc20000000000 */
[----:B---3--:R-:W-:Y:S01]  /*178a0*/  FADD R10, R108, R10 ;  /* 0x0000000a6c0a7221 */ /* 0x008fe20000000000 */
[----:B----4-:R-:W-:-:S05]  /*178b0*/  FADD R11, R109, R11 ;  /* 0x0000000b6d0b7221 */ /* 0x010fca0000000000 */
[----:B------:R-:W-:Y:S04]  /*178c0*/  STL [R1+0xa9c], R11 ;  /* 0x000a9c0b01007387 */ /* 0x000fe80000100800 */
[----:B------:R-:W-:Y:S04]  /*178d0*/  STL [R1+0xaa0], R10 ;  /* 0x000aa00a01007387 */ /* 0x000fe80000100800 */
[----:B------:R0:W-:Y:S04]  /*178e0*/  STL [R1+0xaa4], R6 ;  /* 0x000aa40601007387 */ /* 0x0001e80000100800 */
[----:B------:R1:W-:Y:S04]  /*178f0*/  STL [R1+0xaa8], R5 ;  /* 0x000aa80501007387 */ /* 0x0003e80000100800 */
[----:B------:R3:W-:Y:S04]  /*17900*/  STL [R1+0xaac], R4 ;  /* 0x000aac0401007387 */ /* 0x0007e80000100800 */
[----:B------:R-:W4:Y:S04]  /*17910*/  LDL R117, [R1+0xb8] ;  /* 0x0000b80001757983 */ /* 0x000f280000100800 */
[----:B------:R3:W-:Y:S04]  /*17920*/  STL [R1+0xab0], R3 ;  /* 0x000ab00301007387 */ /* 0x0007e80000100800 */
[----:B------:R-:W4:Y:S04]  /*17930*/  LDL R116, [R1+0xbc] ;  /* 0x0000bc0001747983 */ /* 0x000f280000100800 */
[----:B------:R3:W-:Y:S04]  /*17940*/  STL [R1+0xab4], R2 ;  /* 0x000ab40201007387 */ /* 0x0007e80000100800 */
[----:B------:R-:W4:Y:S04]  /*17950*/  LDL R115, [R1+0xc0] ;  /* 0x0000c00001737983 */ /* 0x000f280000100800 */
[----:B------:R3:W-:Y:S04]  /*17960*/  STL [R1+0xab8], R0 ;  /* 0x000ab80001007387 */ /* 0x0007e80000100800 */
[----:B------:R-:W4:Y:S04]  /*17970*/  LDL R114, [R1+0xc4] ;  /* 0x0000c40001727983 */ /* 0x000f280000100800 */
[----:B------:R-:W4:Y:S04]  /*17980*/  LDL R110, [R1+0xc8] ;  /* 0x0000c800016e7983 */ /* 0x000f280000100800 */
[----:B0-----:R-:W4:Y:S04]  /*17990*/  LDL.LU R6, [R1+0xad8] ;  /* 0x000ad80001067983 */ /* 0x001f280000300800 */
[----:B------:R-:W4:Y:S04]  /*179a0*/  LDL R108, [R1+0xcc] ;  /* 0x0000cc00016c7983 */ /* 0x000f280000100800 */
[----:B-1----:R-:W4:Y:S04]  /*179b0*/  LDL.LU R5, [R1+0xadc] ;  /* 0x000adc0001057983 */ /* 0x002f280000300800 */
[----:B------:R-:W4:Y:S04]  /*179c0*/  LDL R106, [R1+0xd0] ;  /* 0x0000d000016a7983 */ /* 0x000f280000100800 */
[----:B---3--:R-:W3:Y:S04]  /*179d0*/  LDL.LU R4, [R1+0xae0] ;  /* 0x000ae00001047983 */ /* 0x008ee80000300800 */
[----:B------:R-:W3:Y:S04]  /*179e0*/  LDL R104, [R1+0xd4] ;  /* 0x0000d40001687983 */ /* 0x000ee80000100800 */
[----:B------:R-:W3:Y:S04]  /*179f0*/  LDL.LU R3, [R1+0xae4] ;  /* 0x000ae40001037983 */ /* 0x000ee80000300800 */
[----:B------:R-:W3:Y:S04]  /*17a00*/  LDL R102, [R1+0xd8] ;  /* 0x0000d80001667983 */ /* 0x000ee80000100800 */
[----:B------:R-:W3:Y:S04]  /*17a10*/  LDL.LU R2, [R1+0xae8] ;  /* 0x000ae80001027983 */ /* 0x000ee80000300800 */
[----:B------:R-:W3:Y:S04]  /*17a20*/  LDL R100, [R1+0xdc] ;  /* 0x0000dc0001647983 */ /* 0x000ee80000100800 */
[----:B------:R-:W3:Y:S04]  /*17a30*/  LDL.LU R0, [R1+0xaec] ;  /* 0x000aec0001007983 */ /* 0x000ee80000300800 */
[----:B------:R-:W3:Y:S04]  /*17a40*/  LDL.LU R13, [R1+0xac8] ;  /* 0x000ac800010d7983 */ /* 0x000ee80000300800 */
[----:B------:R-:W3:Y:S04]  /*17a50*/  LDL.LU R14, [R1+0xacc] ;  /* 0x000acc00010e7983 */ /* 0x000ee80000300800 */
[----:B------:R-:W3:Y:S01]  /*17a60*/  LDL.LU R15, [R1+0xad0] ;  /* 0x000ad000010f7983 */ /* 0x000ee20000300800 */
[----:B--2---:R-:W-:-:S05]  /*17a70*/  FADD R9, R103, R9 ;  /* 0x0000000967097221 */ /* 0x004fca0000000000 */
[----:B------:R0:W-:Y:S04]  /*17a80*/  STL [R1+0xabc], R9 ;  /* 0x000abc0901007387 */ /* 0x0001e80000100800 */
[----:B------:R-:W2:Y:S04]  /*17a90*/  LDL.LU R16, [R1+0xad4] ;  /* 0x000ad40001107983 */ /* 0x000ea80000300800 */
[----:B------:R-:W2:Y:S04]  /*17aa0*/  LDL R113, [R1+0xe0] ;  /* 0x0000e00001717983 */ /* 0x000ea80000100800 */
[----:B------:R-:W2:Y:S01]  /*17ab0*/  LDL R112, [R1+0xe4] ;  /* 0x0000e40001707983 */ /* 0x000ea20000100800 */
[----:B------:R-:W-:-:S05]  /*17ac0*/  FADD R8, R101, R8 ;  /* 0x0000000865087221 */ /* 0x000fca0000000000 */
[----:B------:R1:W-:Y:S04]  /*17ad0*/  STL [R1+0xac0], R8 ;  /* 0x000ac00801007387 */ /* 0x0003e80000100800 */
[----:B------:R-:W2:Y:S01]  /*17ae0*/  LDL R111, [R1+0xe8] ;  /* 0x0000e800016f7983 */ /* 0x000ea20000100800 */
[----:B------:R-:W-:-:S05]  /*17af0*/  FADD R7, R99, R7 ;  /* 0x0000000763077221 */ /* 0x000fca0000000000 */
[----:B------:R1:W-:Y:S04]  /*17b00*/  STL [R1+0xac4], R7 ;  /* 0x000ac40701007387 */ /* 0x0003e80000100800 */
[----:B------:R-:W2:Y:S04]  /*17b10*/  LDL R109, [R1+0xec] ;  /* 0x0000ec00016d7983 */ /* 0x000ea80000100800 */
[----:B------:R-:W2:Y:S04]  /*17b20*/  LDL.LU R12, [R1+0xafc] ;  /* 0x000afc00010c7983 */ /* 0x000ea80000300800 */
[----:B------:R-:W2:Y:S04]  /*17b30*/  LDL R107, [R1+0xf0] ;  /* 0x0000f000016b7983 */ /* 0x000ea80000100800 */
[----:B------:R-:W2:Y:S04]  /*17b40*/  LDL.LU R11, [R1+0xb00] ;  /* 0x000b0000010b7983 */ /* 0x000ea80000300800 */
[----:B------:R-:W2:Y:S04]  /*17b50*/  LDL R105, [R1+0xf4] ;  /* 0x0000f40001697983 */ /* 0x000ea80000100800 */
[----:B------:R-:W2:Y:S04]  /*17b60*/  LDL.LU R10, [R1+0xb04] ;  /* 0x000b0400010a7983 */ /* 0x000ea80000300800 */
[----:B------:R-:W2:Y:S04]  /*17b70*/  LDL R103, [R1+0xf8] ;  /* 0x0000f80001677983 */ /* 0x000ea80000100800 */
[----:B0-----:R-:W2:Y:S04]  /*17b80*/  LDL.LU R9, [R1+0xb08] ;  /* 0x000b080001097983 */ /* 0x001ea80000300800 */
[----:B------:R-:W2:Y:S04]  /*17b90*/  LDL R101, [R1+0xfc] ;  /* 0x0000fc0001657983 */ /* 0x000ea80000100800 */
[----:B-1----:R-:W2:Y:S04]  /*17ba0*/  LDL.LU R8, [R1+0xb0c] ;  /* 0x000b0c0001087983 */ /* 0x002ea80000300800 */
[----:B------:R-:W2:Y:S04]  /*17bb0*/  LDL R99, [R1+0x100] ;  /* 0x0001000001637983 */ /* 0x000ea80000100800 */
[----:B------:R-:W2:Y:S01]  /*17bc0*/  LDL.LU R7, [R1+0xb10] ;  /* 0x000b100001077983 */ /* 0x000ea20000300800 */
[----:B----4-:R-:W-:-:S01]  /*17bd0*/  FADD R6, R110, R6 ;  /* 0x000000066e067221 */ /* 0x010fc20000000000 */
[----:B------:R-:W-:Y:S01]  /*17be0*/  FADD R5, R108, R5 ;  /* 0x000000056c057221 */ /* 0x000fe20000000000 */
[----:B---3--:R-:W-:-:S01]  /*17bf0*/  FADD R4, R106, R4 ;  /* 0x000000046a047221 */ /* 0x008fc20000000000 */
[----:B------:R-:W-:Y:S01]  /*17c00*/  FADD R3, R104, R3 ;  /* 0x0000000368037221 */ /* 0x000fe20000000000 */
[----:B------:R-:W-:-:S01]  /*17c10*/  FADD R13, R117, R13 ;  /* 0x0000000d750d7221 */ /* 0x000fc20000000000 */
[----:B------:R-:W-:-:S04]  /*17c20*/  FADD R14, R116, R14 ;  /* 0x0000000e740e7221 */ /* 0x000fc80000000000 */
[----:B------:R0:W-:Y:S01]  /*17c30*/  STL [R1+0xac8], R13 ;  /* 0x000ac80d01007387 */ /* 0x0001e20000100800 */
[----:B------:R-:W-:-:S03]  /*17c40*/  FADD R15, R115, R15 ;  /* 0x0000000f730f7221 */ /* 0x000fc60000000000 */
[----:B0-----:R-:W3:Y:S04]  /*17c50*/  LDL.LU R13, [R1+0xaf8] ;  /* 0x000af800010d7983 */ /* 0x001ee80000300800 */
[----:B------:R0:W-:Y:S01]  /*17c60*/  STL [R1+0xacc], R14 ;  /* 0x000acc0e01007387 */ /* 0x0001e20000100800 */
[----:B------:R-:W-:-:S01]  /*17c70*/  FADD R2, R102, R2 ;  /* 0x0000000266027221 */ /* 0x000fc20000000000 */
[----:B------:R-:W-:Y:S02]  /*17c80*/  FADD R0, R100, R0 ;  /* 0x0000000064007221 */ /* 0x000fe40000000000 */
[----:B0-----:R-:W4:Y:S01]  /*17c90*/  LDL.LU R14, [R1+0xaf4] ;  /* 0x000af400010e7983 */ /* 0x001f220000300800 */
[----:B--2---:R-:W-:-:S03]  /*17ca0*/  FADD R16, R114, R16 ;  /* 0x0000001072107221 */ /* 0x004fc60000000000 */
[----:B------:R0:W-:Y:S04]  /*17cb0*/  STL [R1+0xad0], R15 ;  /* 0x000ad00f01007387 */ /* 0x0001e80000100800 */
[----:B0-----:R-:W2:Y:S04]  /*17cc0*/  LDL.LU R15, [R1+0xaf0] ;  /* 0x000af000010f7983 */ /* 0x001ea80000300800 */
[----:B------:R-:W-:Y:S04]  /*17cd0*/  STL [R1+0xad4], R16 ;  /* 0x000ad41001007387 */ /* 0x000fe80000100800 */
[----:B------:R0:W-:Y:S04]  /*17ce0*/  STL [R1+0xad8], R6 ;  /* 0x000ad80601007387 */ /* 0x0001e80000100800 */
[----:B------:R1:W-:Y:S04]  /*17cf0*/  STL [R1+0xadc], R5 ;  /* 0x000adc0501007387 */ /* 0x0003e80000100800 */
[----:B------:R-:W-:Y:S04]  /*17d00*/  STL [R1+0xae0], R4 ;  /* 0x000ae00401007387 */ /* 0x000fe80000100800 */
[----:B------:R-:W2:Y:S04]  /*17d10*/  LDL R110, [R1+0x104] ;  /* 0x00010400016e7983 */ /* 0x000ea80000100800 */
[----:B------:R-:W-:Y:S04]  /*17d20*/  STL [R1+0xae4], R3 ;  /* 0x000ae40301007387 */ /* 0x000fe80000100800 */
[----:B0-----:R-:W2:Y:S04]  /*17d30*/  LDL.LU R6, [R1+0xb14] ;  /* 0x000b140001067983 */ /* 0x001ea80000300800 */
[----:B------:R-:W-:Y:S04]  /*17d40*/  STL [R1+0xae8], R2 ;  /* 0x000ae80201007387 */ /* 0x000fe80000100800 */
[----:B------:R-:W2:Y:S04]  /*17d50*/  LDL R108, [R1+0x108] ;  /* 0x00010800016c7983 */ /* 0x000ea80000100800 */
[----:B------:R0:W-:Y:S04]  /*17d60*/  STL [R1+0xaec], R0 ;  /* 0x000aec0001007387 */ /* 0x0001e80000100800 */
[----:B-1----:R-:W2:Y:S04]  /*17d70*/  LDL.LU R5, [R1+0xb18] ;  /* 0x000b180001057983 */ /* 0x002ea80000300800 */
[----:B------:R-:W2:Y:S04]  /*17d80*/  LDL R106, [R1+0x10c] ;  /* 0x00010c00016a7983 */ /* 0x000ea80000100800 */
[----:B0-----:R-:W2:Y:S04]  /*17d90*/  LDL.LU R0, [R1+0xb1c] ;  /* 0x000b1c0001007983 */ /* 0x001ea80000300800 */
[----:B------:R-:W2:Y:S04]  /*17da0*/  LDL R104, [R1+0x110] ;  /* 0x0001100001687983 */ /* 0x000ea80000100800 */
[----:B------:R-:W2:Y:S04]  /*17db0*/  LDL.LU R2, [R1+0xb20] ;  /* 0x000b200001027983 */ /* 0x000ea80000300800 */
[----:B------:R-:W2:Y:S04]  /*17dc0*/  LDL R102, [R1+0x114] ;  /* 0x0001140001667983 */ /* 0x000ea80000100800 */
[----:B------:R-:W2:Y:S04]  /*17dd0*/  LDL.LU R3, [R1+0xb24] ;  /* 0x000b240001037983 */ /* 0x000ea80000300800 */
[----:B------:R-:W2:Y:S04]  /*17de0*/  LDL R100, [R1+0x118] ;  /* 0x0001180001647983 */ /* 0x000ea80000100800 */
[----:B------:R-:W2:Y:S01]  /*17df0*/  LDL.LU R4, [R1+0xb28] ;  /* 0x000b280001047983 */ /* 0x000ea20000300800 */
[----:B------:R-:W-:-:S01]  /*17e00*/  FADD R12, R109, R12 ;  /* 0x0000000c6d0c7221 */ /* 0x000fc20000000000 */
[----:B------:R-:W-:Y:S01]  /*17e10*/  FADD R11, R107, R11 ;  /* 0x0000000b6b0b7221 */ /* 0x000fe20000000000 */
[----:B------:R-:W-:-:S01]  /*17e20*/  FADD R10, R105, R10 ;  /* 0x0000000a690a7221 */ /* 0x000fc20000000000 */
[----:B------:R-:W-:Y:S01]  /*17e30*/  FADD R9, R103, R9 ;  /* 0x0000000967097221 */ /* 0x000fe20000000000 */
[----:B------:R-:W-:-:S01]  /*17e40*/  FADD R8, R101, R8 ;  /* 0x0000000865087221 */ /* 0x000fc20000000000 */
[----:B------:R-:W-:Y:S01]  /*17e50*/  FADD R7, R99, R7 ;  /* 0x0000000763077221 */ /* 0x000fe20000000000 */
[----:B---3--:R-:W-:-:S01]  /*17e60*/  FADD R13, R111, R13 ;  /* 0x0000000d6f0d7221 */ /* 0x008fc20000000000 */
[----:B----4-:R-:W-:Y:S01]  /*17e70*/  FADD R14, R112, R14 ;  /* 0x0000000e700e7221 */ /* 0x010fe20000000000 */
[----:B--2---:R-:W-:-:S05]  /*17e80*/  FADD R15, R113, R15 ;  /* 0x0000000f710f7221 */ /* 0x004fca0000000000 */
[----:B------:R-:W-:Y:S04]  /*17e90*/  STL [R1+0xaf0], R15 ;  /* 0x000af00f01007387 */ /* 0x000fe80000100800 */
[----:B------:R-:W-:Y:S04]  /*17ea0*/  STL [R1+0xaf4], R14 ;  /* 0x000af40e01007387 */ /* 0x000fe80000100800 */
[----:B------:R-:W-:Y:S04]  /*17eb0*/  STL [R1+0xaf8], R13 ;  /* 0x000af80d01007387 */ /* 0x000fe80000100800 */
[----:B------:R-:W-:Y:S04]  /*17ec0*/  STL [R1+0xafc], R12 ;  /* 0x000afc0c01007387 */ /* 0x000fe80000100800 */
[----:B------:R-:W-:Y:S04]  /*17ed0*/  STL [R1+0xb00], R11 ;  /* 0x000b000b01007387 */ /* 0x000fe80000100800 */
[----:B------:R0:W-:Y:S04]  /*17ee0*/  STL [R1+0xb04], R10 ;  /* 0x000b040a01007387 */ /* 0x0001e80000100800 */
[----:B------:R-:W2:Y:S01]  /*17ef0*/  LDL R99, [R1+0x11c] ;  /* 0x00011c0001637983 */ /* 0x000ea20000100800 */
[----:B------:R-:W-:-:S03]  /*17f00*/  FADD R6, R110, R6 ;  /* 0x000000066e067221 */ /* 0x000fc60000000000 */
[----:B------:R-:W-:Y:S04]  /*17f10*/  STL [R1+0xb08], R9 ;  /* 0x000b080901007387 */ /* 0x000fe80000100800 */
[----:B------:R-:W3:Y:S04]  /*17f20*/  LDL R101, [R1+0x120] ;  /* 0x0001200001657983 */ /* 0x000ee80000100800 */
[----:B------:R-:W-:Y:S01]  /*17f30*/  STL [R1+0xb0c], R8 ;  /* 0x000b0c0801007387 */ /* 0x000fe20000100800 */
[----:B------:R-:W-:-:S03]  /*17f40*/  FADD R5, R108, R5 ;  /* 0x000000056c057221 */ /* 0x000fc60000000000 */
[----:B------:R-:W4:Y:S04]  /*17f50*/  LDL R103, [R1+0x124] ;  /* 0x0001240001677983 */ /* 0x000f280000100800 */
[----:B------:R-:W-:Y:S01]  /*17f60*/  STL [R1+0xb10], R7 ;  /* 0x000b100701007387 */ /* 0x000fe20000100800 */
[----:B------:R-:W-:-:S03]  /*17f70*/  FADD R0, R106, R0 ;  /* 0x000000006a007221 */ /* 0x000fc60000000000 */
[----:B------:R-:W4:Y:S04]  /*17f80*/  LDL R105, [R1+0x128] ;  /* 0x0001280001697983 */ /* 0x000f280000100800 */
[----:B------:R-:W4:Y:S01]  /*17f90*/  LDL R107, [R1+0x12c] ;  /* 0x00012c00016b7983 */ /* 0x000f220000100800 */
[----:B------:R-:W-:-:S03]  /*17fa0*/  FADD R2, R104, R2 ;  /* 0x0000000268027221 */ /* 0x000fc60000000000 */
[----:B0-----:R-:W4:Y:S04]  /*17fb0*/  LDL R10, [R1+0x130] ;  /* 0x00013000010a7983 */ /* 0x001f280000100800 */
[----:B------:R-:W4:Y:S04]  /*17fc0*/  LDL R11, [R1+0x134] ;  /* 0x00013400010b7983 */ /* 0x000f280000100800 */
[----:B------:R-:W4:Y:S01]  /*17fd0*/  LDL R119, [R1+0x138] ;  /* 0x0001380001777983 */ /* 0x000f220000100800 */
[----:B------:R-:W-:-:S03]  /*17fe0*/  FADD R3, R102, R3 ;  /* 0x0000000366037221 */ /* 0x000fc60000000000 */
[----:B------:R-:W4:Y:S04]  /*17ff0*/  LDL R117, [R1+0x13c] ;  /* 0x00013c0001757983 */ /* 0x000f280000100800 */
[----:B------:R-:W4:Y:S04]  /*18000*/  LDL R115, [R1+0x140] ;  /* 0x0001400001737983 */ /* 0x000f280000100800 */
[----:B------:R-:W4:Y:S04]  /*18010*/  LDL R113, [R1+0x144] ;  /* 0x0001440001717983 */ /* 0x000f280000100800 */
[----:B------:R-:W4:Y:S04]  /*18020*/  LDL R111, [R1+0x148] ;  /* 0x00014800016f7983 */ /* 0x000f280000100800 */
[----:B------:R-:W2:Y:S04]  /*18030*/  LDL R109, [R1+0x14c] ;  /* 0x00014c00016d7983 */ /* 0x000ea80000100800 */
[----:B------:R0:W-:Y:S04]  /*18040*/  STL [R1+0xb1c], R0 ;  /* 0x000b1c0001007387 */ /* 0x0001e80000100800 */
[----:B------:R-:W-:Y:S01]  /*18050*/  STL [R1+0xb14], R6 ;  /* 0x000b140601007387 */ /* 0x000fe20000100800 */
[----:B------:R-:W-:-:S03]  /*18060*/  FADD R4, R100, R4 ;  /* 0x0000000464047221 */ /* 0x000fc60000000000 */
[----:B0-----:R-:W2:Y:S04]  /*18070*/  LDL.LU R0, [R1+0xb5c] ;  /* 0x000b5c0001007983 */ /* 0x001ea80000300800 */
[----:B------:R-:W-:Y:S04]  /*18080*/  STL [R1+0xb18], R5 ;  /* 0x000b180501007387 */ /* 0x000fe80000100800 */
[----:B------:R0:W-:Y:S04]  /*18090*/  STL [R1+0xb20], R2 ;  /* 0x000b200201007387 */ /* 0x0001e80000100800 */
[----:B0-----:R-:W4:Y:S04]  /*180a0*/  LDL.LU R2, [R1+0xb58] ;  /* 0x000b580001027983 */ /* 0x001f280000300800 */
[----:B------:R0:W-:Y:S04]  /*180b0*/  STL [R1+0xb24], R3 ;  /* 0x000b240301007387 */ /* 0x0001e80000100800 */
[----:B0-----:R-:W4:Y:S04]  /*180c0*/  LDL.LU R3, [R1+0xb54] ;  /* 0x000b540001037983 */ /* 0x001f280000300800 */
[----:B------:R-:W3:Y:S04]  /*180d0*/  LDL.LU R100, [R1+0xb2c] ;  /* 0x000b2c0001647983 */ /* 0x000ee80000300800 */
[----:B------:R-:W4:Y:S04]  /*180e0*/  LDL.LU R102, [R1+0xb30] ;  /* 0x000b300001667983 */ /* 0x000f280000300800 */
[----:B------:R-:W4:Y:S04]  /*180f0*/  LDL.LU R104, [R1+0xb34] ;  /* 0x000b340001687983 */ /* 0x000f280000300800 */
[----:B------:R0:W-:Y:S04]  /*18100*/  STL [R1+0xb28], R4 ;  /* 0x000b280401007387 */ /* 0x0001e80000100800 */
[----:B------:R-:W4:Y:S04]  /*18110*/  LDL.LU R106, [R1+0xb38] ;  /* 0x000b3800016a7983 */ /* 0x000f280000300800 */
[----:B------:R-:W4:Y:S04]  /*18120*/  LDL.LU R9, [R1+0xb3c] ;  /* 0x000b3c0001097983 */ /* 0x000f280000300800 */
[----:B------:R-:W4:Y:S04]  /*18130*/  LDL.LU R8, [R1+0xb40] ;  /* 0x000b400001087983 */ /* 0x000f280000300800 */
[----:B------:R-:W4:Y:S04]  /*18140*/  LDL.LU R7, [R1+0xb44] ;  /* 0x000b440001077983 */ /* 0x000f280000300800 */
[----:B------:R-:W4:Y:S04]  /*18150*/  LDL.LU R6, [R1+0xb48] ;  /* 0x000b480001067983 */ /* 0x000f280000300800 */
[----:B------:R-:W4:Y:S04]  /*18160*/  LDL.LU R5, [R1+0xb4c] ;  /* 0x000b4c0001057983 */ /* 0x000f280000300800 */
[----:B0-----:R-:W4:Y:S04]  /*18170*/  LDL.LU R4, [R1+0xb50] ;  /* 0x000b500001047983 */ /* 0x001f280000300800 */
        /* <DEDUP_REMOVED lines=11> */
[----:B--2---:R-:W-:-:S01]  /*18230*/  FADD R0, R109, R0 ;  /* 0x000000006d007221 */ /* 0x004fc20000000000 */
[----:B---3--:R-:W-:-:S02]  /*18240*/  FADD R100, R99, R100 ;  /* 0x0000006463647221 */ /* 0x008fc40000000000 */
[----:B------:R-:W2:Y:S01]  /*18250*/  LDL.LU R99, [R1+0xf40] ;  /* 0x000f400001637983 */ /* 0x000ea20000300800 */
[----:B----4-:R-:W-:-:S03]  /*18260*/  FADD R102, R101, R102 ;  /* 0x0000006665667221 */ /* 0x010fc60000000000 */
[----:B------:R0:W-:Y:S01]  /*18270*/  STL [R1+0xb2c], R100 ;  /* 0x000b2c6401007387 */ /* 0x0001e20000100800 */
[----:B------:R-:W-:-:S03]  /*18280*/  FADD R104, R103, R104 ;  /* 0x0000006867687221 */ /* 0x000fc60000000000 */
[----:B0-----:R-:W3:Y:S01]  /*18290*/  LDL.LU R100, [R1+0xf3c] ;  /* 0x000f3c0001647983 */ /* 0x001ee20000300800 */
[----:B------:R-:W-:-:S03]  /*182a0*/  FADD R106, R105, R106 ;  /* 0x0000006a696a7221 */ /* 0x000fc60000000000 */
[----:B------:R-:W4:Y:S04]  /*182b0*/  LDL.LU R101, [R1+0xf38] ;  /* 0x000f380001657983 */ /* 0x000f280000300800 */
[----:B------:R0:W-:Y:S01]  /*182c0*/  STL [R1+0xb30], R102 ;  /* 0x000b306601007387 */ /* 0x0001e20000100800 */
[----:B------:R-:W-:-:S01]  /*182d0*/  FADD R9, R107, R9 ;  /* 0x000000096b097221 */ /* 0x000fc20000000000 */
[----:B------:R-:W-:Y:S01]  /*182e0*/  FADD R8, R10, R8 ;  /* 0x000000080a087221 */ /* 0x000fe20000000000 */
[----:B------:R-:W-:-:S01]  /*182f0*/  FADD R7, R11, R7 ;  /* 0x000000070b077221 */ /* 0x000fc20000000000 */
[----:B0-----:R-:W4:Y:S04]  /*18300*/  LDL.LU R102, [R1+0xf34] ;  /* 0x000f340001667983 */ /* 0x001f280000300800 */
        /* <DEDUP_REMOVED lines=9> */
[----:B------:R-:W-:-:S02]  /*183a0*/  FADD R2, R111, R2 ;  /* 0x000000026f027221 */ /* 0x000fc40000000000 */
[----:B0-----:R-:W4:Y:S04]  /*183b0*/  LDL.LU R106, [R1+0xf24] ;  /* 0x000f2400016a7983 */ /* 0x001f280000300800 */
[----:B------:R-:W4:Y:S04]  /*183c0*/  LDL.LU R107, [R1+0xf20] ;  /* 0x000f2000016b7983 */ /* 0x000f280000300800 */
[----:B------:R0:W-:Y:S04]  /*183d0*/  STL [R1+0xb3c], R9 ;  /* 0x000b3c0901007387 */ /* 0x0001e80000100800 */
[----:B------:R1:W-:Y:S04]  /*183e0*/  STL [R1+0xb40], R8 ;  /* 0x000b400801007387 */ /* 0x0003e80000100800 */
[----:B------:R1:W-:Y:S04]  /*183f0*/  STL [R1+0xb44], R7 ;  /* 0x000b440701007387 */ /* 0x0003e80000100800 */
[----:B------:R1:W-:Y:S04]  /*18400*/  STL [R1+0xb48], R6 ;  /* 0x000b480601007387 */ /* 0x0003e80000100800 */
[----:B------:R1:W-:Y:S04]  /*18410*/  STL [R1+0xb4c], R5 ;  /* 0x000b4c0501007387 */ /* 0x0003e80000100800 */
[----:B------:R1:W-:Y:S04]  /*18420*/  STL [R1+0xb50], R4 ;  /* 0x000b500401007387 */ /* 0x0003e80000100800 */
[----:B------:R-:W2:Y:S04]  /*18430*/  LDL.LU R109, [R1+0xb60] ;  /* 0x000b6000016d7983 */ /* 0x000ea80000300800 */
[----:B------:R1:W-:Y:S04]  /*18440*/  STL [R1+0xb54], R3 ;  /* 0x000b540301007387 */ /* 0x0003e80000100800 */
[----:B------:R-:W3:Y:S04]  /*18450*/  LDL.LU R111, [R1+0xb64] ;  /* 0x000b6400016f7983 */ /* 0x000ee80000300800 */
[----:B------:R1:W-:Y:S04]  /*18460*/  STL [R1+0xb58], R2 ;  /* 0x000b580201007387 */ /* 0x0003e80000100800 */
[----:B------:R-:W4:Y:S04]  /*18470*/  LDL.LU R113, [R1+0xb68] ;  /* 0x000b680001717983 */ /* 0x000f280000300800 */
[----:B------:R1:W-:Y:S04]  /*18480*/  STL [R1+0xb5c], R0 ;  /* 0x000b5c0001007387 */ /* 0x0003e80000100800 */
[----:B------:R-:W4:Y:S04]  /*18490*/  LDL.LU R115, [R1+0xb6c] ;  /* 0x000b6c0001737983 */ /* 0x000f280000300800 */
[----:B------:R-:W4:Y:S04]  /*184a0*/  LDL.LU R117, [R1+0xb70] ;  /* 0x000b700001757983 */ /* 0x000f280000300800 */
[----:B------:R-:W4:Y:S04]  /*184b0*/  LDL.LU R119, [R1+0xb74] ;  /* 0x000b740001777983 */ /* 0x000f280000300800 */
[----:B------:R-:W4:Y:S04]  /*184c0*/  LDL.LU R11, [R1+0xb78] ;  /* 0x000b7800010b7983 */ /* 0x000f280000300800 */
[----:B------:R-:W4:Y:S04]  /*184d0*/  LDL.LU R10, [R1+0xb7c] ;  /* 0x000b7c00010a7983 */ /* 0x000f280000300800 */
[----:B0-----:R-:W4:Y:S04]  /*184e0*/  LDL.LU R9, [R1+0xb80] ;  /* 0x000b800001097983 */ /* 0x001f280000300800 */
[----:B-1----:R-:W4:Y:S04]  /*184f0*/  LDL.LU R8, [R1+0xb84] ;  /* 0x000b840001087983 */ /* 0x002f280000300800 */
[----:B------:R-:W4:Y:S04]  /*18500*/  LDL.LU R7, [R1+0xb88] ;  /* 0x000b880001077983 */ /* 0x000f280000300800 */
[----:B------:R-:W4:Y:S04]  /*18510*/  LDL.LU R6, [R1+0xb8c] ;  /* 0x000b8c0001067983 */ /* 0x000f280000300800 */
[----:B------:R-:W4:Y:S04]  /*18520*/  LDL.LU R5, [R1+0xb90] ;  /* 0x000b900001057983 */ /* 0x000f280000300800 */
[----:B------:R-:W4:Y:S04]  /*18530*/  LDL.LU R4, [R1+0xb94] ;  /* 0x000b940001047983 */ /* 0x000f280000300800 */
[----:B------:R-:W4:Y:S04]  /*18540*/  LDL.LU R3, [R1+0xb98] ;  /* 0x000b980001037983 */ /* 0x000f280000300800 */
[----:B------:R-:W4:Y:S04]  /*18550*/  LDL.LU R2, [R1+0xb9c] ;  /* 0x000b9c0001027983 */ /* 0x000f280000300800 */
[----:B------:R-:W4:Y:S01]  /*18560*/  LDL.LU R0, [R1+0xba0] ;  /* 0x000ba00001007983 */ /* 0x000f220000300800 */
[----:B--2---:R-:W-:-:S03]  /*18570*/  FADD R109, R108, R109 ;  /* 0x0000006d6c6d7221 */ /* 0x004fc60000000000 */
[----:B------:R-:W2:Y:S04]  /*18580*/  LDL.LU R108, [R1+0xf1c] ;  /* 0x000f1c00016c7983 */ /* 0x000ea80000300800 */
[----:B------:R0:W-:Y:S01]  /*18590*/  STL [R1+0xb60], R109 ;  /* 0x000b606d01007387 */ /* 0x0001e20000100800 */
[----:B---3--:R-:W-:-:S03]  /*185a0*/  FADD R111, R110, R111 ;  /* 0x0000006f6e6f7221 */ /* 0x008fc60000000000 */
[----:B0-----:R-:W3:Y:S01]  /*185b0*/  LDL.LU R109, [R1+0xf18] ;  /* 0x000f1800016d7983 */ /* 0x001ee20000300800 */
[----:B----4-:R-:W-:-:S03]  /*185c0*/  FADD R113, R112, R113 ;  /* 0x0000007170717221 */ /* 0x010fc60000000000 */
[----:B------:R-:W4:Y:S04]  /*185d0*/  LDL.LU R110, [R1+0xf14] ;  /* 0x000f1400016e7983 */ /* 0x000f280000300800 */
[----:B------:R0:W-:Y:S01]  /*185e0*/  STL [R1+0xb64], R111 ;  /* 0x000b646f01007387 */ /* 0x0001e20000100800 */
[----:B------:R-:W-:-:S01]  /*185f0*/  FADD R115, R114, R115 ;  /* 0x0000007372737221 */ /* 0x000fc20000000000 */
[----:B------:R-:W-:Y:S02]  /*18600*/  FADD R117, R116, R117 ;  /* 0x0000007574757221 */ /* 0x000fe40000000000 */
        /* <DEDUP_REMOVED lines=24> */
[----:B------:R0:W-:Y:S04]  /*18790*/  STL [R1+0xb78], R11 ;  /* 0x000b780b01007387 */ /* 0x0001e80000100800 */
[----:B------:R1:W-:Y:S04]  /*187a0*/  STL [R1+0xb7c], R10 ;  /* 0x000b7c0a01007387 */ /* 0x0003e80000100800 */
[----:B------:R1:W-:Y:S04]  /*187b0*/  STL [R1+0xb80], R9 ;  /* 0x000b800901007387 */ /* 0x0003e80000100800 */
[----:B------:R1:W-:Y:S04]  /*187c0*/  STL [R1+0xb84], R8 ;  /* 0x000b840801007387 */ /* 0x0003e80000100800 */
[----:B------:R1:W-:Y:S01]  /*187d0*/  STL [R1+0xb88], R7 ;  /* 0x000b880701007387 */ /* 0x0003e20000100800 */
[----:B------:R-:W-:-:S03]  /*187e0*/  FADD R0, R124, R0 ;  /* 0x000000007c007221 */ /* 0x000fc60000000000 */
        /* <DEDUP_REMOVED lines=20> */
[----:B------:R-:W4:Y:S04]  /*18930*/  LDL.LU R3, [R1+0xbdc] ;  /* 0x000bdc0001037983 */ /* 0x000f280000300800 */
[----:B------:R-:W4:Y:S04]  /*18940*/  LDL.LU R2, [R1+0xbe0] ;  /* 0x000be00001027983 */ /* 0x000f280000300800 */
[----:B------:R-:W4:Y:S01]  /*18950*/  LDL.LU R0, [R1+0xbe4] ;  /* 0x000be40001007983 */ /* 0x000f220000300800 */
[----:B--2---:R-:W-:-:S01]  /*18960*/  FADD R17, R125, R17 ;  /* 0x000000117d117221 */ /* 0x004fc20000000000 */
[----:B---3--:R-:W-:-:S04]  /*18970*/  FADD R16, R126, R16 ;  /* 0x000000107e107221 */ /* 0x008fc80000000000 */
        /* <DEDUP_REMOVED lines=28> */
[----:B0-----:R-:W4:Y:S01]  /*18b40*/  LDL.LU R17, [R1+0xbe8] ;  /* 0x000be80001117983 */ /* 0x001f220000300800 */
[----:B------:R-:W-:-:S03]  /*18b50*/  FADD R0, R141, R0 ;  /* 0x000000008d007221 */ /* 0x000fc60000000000 */
[----:B------:R0:W-:Y:S04]  /*18b60*/  STL [R1+0xbdc], R3 ;  /* 0x000bdc0301007387 */ /* 0x0001e80000100800 */
[----:B-1----:R-:W4:Y:S04]  /*18b70*/  LDL.LU R16, [R1+0xbec] ;  /* 0x000bec0001107983 */ /* 0x002f280000300800 */
[----:B------:R1:W-:Y:S04]  /*18b80*/  STL [R1+0xbe0], R2 ;  /* 0x000be00201007387 */ /* 0x0003e80000100800 */
[----:B--2---:R-:W2:Y:S04]  /*18b90*/  LDL.LU R15, [R1+0xbf0] ;  /* 0x000bf000010f7983 */ /* 0x004ea80000300800 */
[----:B------:R1:W-:Y:S04]  /*18ba0*/  STL [R1+0xbe4], R0 ;  /* 0x000be40001007387 */ /* 0x0003e80000100800 */
[----:B---3--:R-:W3:Y:S04]  /*18bb0*/  LDL.LU R14, [R1+0xbf4] ;  /* 0x000bf400010e7983 */ /* 0x008ee80000300800 */
[----:B----4-:R-:W4:Y:S04]  /*18bc0*/  LDL.LU R13, [R1+0xbf8] ;  /* 0x000bf800010d7983 */ /* 0x010f280000300800 */
        /* <DEDUP_REMOVED lines=9> */
[----:B0-----:R-:W4:Y:S04]  /*18c60*/  LDL.LU R3, [R1+0xc20] ;  /* 0x000c200001037983 */ /* 0x001f280000300800 */
[----:B-1----:R-:W4:Y:S04]  /*18c70*/  LDL.LU R2, [R1+0xc24] ;  /* 0x000c240001027983 */ /* 0x002f280000300800 */
[----:B------:R-:W4:Y:S01]  /*18c80*/  LDL.LU R0, [R1+0xc28] ;  /* 0x000c280001007983 */ /* 0x000f220000300800 */
[----:B------:R-:W-:-:S01]  /*18c90*/  FADD R17, R142, R17 ;  /* 0x000000118e117221 */ /* 0x000fc20000000000 */
[----:B------:R-:W-:-:S04]  /*18ca0*/  FADD R16, R143, R16 ;  /* 0x000000108f107221 */ /* 0x000fc80000000000 */
[----:B------:R0:W-:Y:S01]  /*18cb0*/  STL [R1+0xbe8], R17 ;  /* 0x000be81101007387 */ /* 0x0001e20000100800 */
[----:B--2---:R-:W-:-:S03]  /*18cc0*/  FADD R15, R144, R15 ;  /* 0x0000000f900f7221 */ /* 0x004fc60000000000 */
[----:B------:R1:W-:Y:S01]  /*18cd0*/  STL [R1+0xbec], R16 ;  /* 0x000bec1001007387 */ /* 0x0003e20000100800 */
[----:B---3--:R-:W-:-:S03]  /*18ce0*/  FADD R14, R145, R14 ;  /* 0x0000000e910e7221 */ /* 0x008fc60000000000 */
        /* <DEDUP_REMOVED lines=404> */
[----:B------:R-:W-:Y:S01]  /*1a630*/  STL [R1+0xe08], R17 ;  /* 0x000e081101007387 */ /* 0x000fe20000100800 */
        /* <DEDUP_REMOVED lines=47> */
[----:B------:R-:W4:Y:S01]  /*1a930*/  LDL.LU R17, [R1+0xe8c] ;  /* 0x000e8c0001117983 */ /* 0x000f220000300800 */
[----:B------:R-:W-:Y:S01]  /*1a940*/  UMOV UR6, URZ ;  /* 0x0000003f00067c82 */ /* 0x000fe20008000000 */
[----:B------:R-:W-:-:S05]  /*1a950*/  FADD R16, R103, R16 ;  /* 0x0000001067107221 */ /* 0x000fca0000000000 */
[----:B------:R0:W-:Y:S01]  /*1a960*/  STL [R1+0xe4c], R16 ;  /* 0x000e4c1001007387 */ /* 0x0001e20000100800 */
[----:B------:R-:W-:-:S03]  /*1a970*/  FADD R15, R104, R15 ;  /* 0x0000000f680f7221 */ /* 0x000fc60000000000 */
[----:B0-----:R0:W5:Y:S01]  /*1a980*/  LDL.LU R16, [R1+0xeec] ;  /* 0x000eec0001107983 */ /* 0x0011620000300800 */
[----:B--2---:R-:W-:-:S03]  /*1a990*/  FADD R14, R105, R14 ;  /* 0x0000000e690e7221 */ /* 0x004fc60000000000 */
[----:B------:R1:W-:Y:S01]  /*1a9a0*/  STL [R1+0xe50], R15 ;  /* 0x000e500f01007387 */ /* 0x0003e20000100800 */
[----:B---3--:R-:W-:-:S01]  /*1a9b0*/  FADD R13, R106, R13 ;  /* 0x0000000d6a0d7221 */ /* 0x008fc20000000000 */
[----:B----4-:R-:W-:Y:S02]  /*1a9c0*/  FADD R12, R107, R12 ;  /* 0x0000000c6b0c7221 */ /* 0x010fe40000000000 */
[----:B-1----:R0:W5:Y:S01]  /*1a9d0*/  LDL.LU R15, [R1+0xee8] ;  /* 0x000ee800010f7983 */ /* 0x0021620000300800 */
[----:B------:R-:W-:-:S03]  /*1a9e0*/  FADD R11, R108, R11 ;  /* 0x0000000b6c0b7221 */ /* 0x000fc60000000000 */
[----:B------:R1:W-:Y:S01]  /*1a9f0*/  STL [R1+0xe54], R14 ;  /* 0x000e540e01007387 */ /* 0x0003e20000100800 */
[----:B------:R-:W-:-:S03]  /*1aa00*/  FADD R10, R109, R10 ;  /* 0x0000000a6d0a7221 */ /* 0x000fc60000000000 */
[----:B-1----:R0:W5:Y:S01]  /*1aa10*/  LDL.LU R14, [R1+0xee4] ;  /* 0x000ee400010e7983 */ /* 0x0021620000300800 */
[----:B------:R-:W-:-:S03]  /*1aa20*/  FADD R9, R110, R9 ;  /* 0x000000096e097221 */ /* 0x000fc60000000000 */
[----:B------:R1:W-:Y:S01]  /*1aa30*/  STL [R1+0xe58], R13 ;  /* 0x000e580d01007387 */ /* 0x0003e20000100800 */
[----:B------:R-:W-:-:S01]  /*1aa40*/  FADD R8, R111, R8 ;  /* 0x000000086f087221 */ /* 0x000fc20000000000 */
[----:B------:R-:W-:Y:S02]  /*1aa50*/  FADD R7, R112, R7 ;  /* 0x0000000770077221 */ /* 0x000fe40000000000 */
[----:B-1----:R0:W5:Y:S04]  /*1aa60*/  LDL.LU R13, [R1+0xee0] ;  /* 0x000ee000010d7983 */ /* 0x0021680000300800 */
[----:B------:R1:W-:Y:S01]  /*1aa70*/  STL [R1+0xe5c], R12 ;  /* 0x000e5c0c01007387 */ /* 0x0003e20000100800 */
[----:B------:R-:W-:-:S01]  /*1aa80*/  FADD R6, R113, R6 ;  /* 0x0000000671067221 */ /* 0x000fc20000000000 */
[----:B------:R-:W-:-:S02]  /*1aa90*/  FADD R5, R114, R5 ;  /* 0x0000000572057221 */ /* 0x000fc40000000000 */
[----:B-1----:R0:W5:Y:S04]  /*1aaa0*/  LDL.LU R12, [R1+0xedc] ;  /* 0x000edc00010c7983 */ /* 0x0021680000300800 */
[----:B------:R1:W-:Y:S01]  /*1aab0*/  STL [R1+0xe60], R11 ;  /* 0x000e600b01007387 */ /* 0x0003e20000100800 */
[----:B------:R-:W-:-:S03]  /*1aac0*/  FADD R4, R115, R4 ;  /* 0x0000000473047221 */ /* 0x000fc60000000000 */
        /* <DEDUP_REMOVED lines=25> */
[----:B------:R0:W-:Y:S02]  /*1ac60*/  STL [R1+0xe8c], R17 ;  /* 0x000e8c1101007387 */ /* 0x0001e40000100800 */
.L_x_29:
[----:B------:R-:W-:Y:S05]  /*1ac70*/  @!P1 BRA `(.L_x_30) ;  /* 0x0000000000049947 */ /* 0x000fea0003800000 */
[----:B------:R-:W-:Y:S01]  /*1ac80*/  BPT.TRAP 0x1 ;  /* 0x000000040000795c */ /* 0x000fe20000300000 */
.L_x_30:
[----:B0-----:R-:W2:Y:S04]  /*1ac90*/  LDL R17, [R1+0xe98] ;  /* 0x000e980001117983 */ /* 0x001ea80000100800 */
[----:B-----5:R0:W-:Y:S04]  /*1aca0*/  STL [R1+0xeb0], R0 ;  /* 0x000eb00001007387 */ /* 0x0201e80000100800 */
[----:B0-----:R-:W3:Y:S01]  /*1acb0*/  LDL R0, [R1+0xe9c] ;  /* 0x000e9c0001007983 */ /* 0x001ee20000100800 */
[----:B--2---:R-:W-:-:S13]  /*1acc0*/  ISETP.NE.AND P0, PT, R17, RZ, PT ;  /* 0x000000ff1100720c */ /* 0x004fda0003f05270 */
[----:B------:R-:W-:-:S05]  /*1acd0*/  VOTEU.ANY UP0, P0 ;  /* 0x00000000003f7886 */ /* 0x000fca0000000100 */
[----:B------:R-:W-:-:S04]  /*1ace0*/  @UP0 ULEA UR8, UR27, UR15, 0x3 ;  /* 0x0000000f1b080291 */ /* 0x000fc8000f8e183f */
[----:B------:R-:W-:-:S06]  /*1acf0*/  @UP0 UIADD3 UR8, UR8, 0x48, URZ ;  /* 0x0000004808080890 */ /* 0x000fcc000fffe03f */
[----:B------:R-:W-:-:S05]  /*1ad00*/  IMAD.U32 R17, RZ, RZ, UR8 ;  /* 0x00000008ff117e24 */ /* 0x000fca000f8e00ff */
[----:B---3--:R-:W-:Y:S02]  /*1ad10*/  @P0 PRMT R17, R0, 0x654, R17 ;  /* 0x0000065400110816 */ /* 0x008fe40000000011 */
[----:B------:R0:W5:Y:S01]  /*1ad20*/  LDL.LU R0, [R1+0xeb0] ;  /* 0x000eb00001007983 */ /* 0x0001620000300800 */
[----:B------:R-:W-:Y:S01]  /*1ad30*/  UISETP.GT.U32.AND UP0, UPT, UR13, 0x1, UPT ;  /* 0x000000010d00788c */ /* 0x000fe2000bf04070 */
[----:B------:R0:W-:Y:S05]  /*1ad40*/  @P0 SYNCS.ARRIVE.TRANS64.RED.A1T0 RZ, [R17+URZ], RZ ;  /* 0x000000ff11ff09a7 */ /* 0x0001ea000810043f */
[----:B------:R-:W-:-:S13]  /*1ad50*/  PLOP3.LUT P0, PT, PT, PT, UP0, 0x80, 0x0 ;  /* 0x000000000000781c */ /* 0x000fda0003f0f008 */
[----:B0-----:R-:W-:Y:S05]  /*1ad60*/  @P0 BRA `(.L_x_31) ;  /* 0x0000000000040947 */ /* 0x001fea0003800000 */
[----:B------:R-:W-:Y:S01]  /*1ad70*/  BPT.TRAP 0x1 ;  /* 0x000000040000795c */ /* 0x000fe20000300000 */
.L_x_31:
[----:B------:R-:W-:Y:S01]  /*1ad80*/  UIADD3 UR26, UR26, 0x1, URZ ;  /* 0x000000011a1a7890 */ /* 0x000fe2000fffe03f */
[C---:B------:R-:W-:Y:S01]  /*1ad90*/  ISETP.GT.AND P0, PT, R16.reuse, 0x1, PT ;  /* 0x000000011000780c */ /* 0x040fe20003f04270 */
[----:B------:R-:W-:Y:S01]  /*1ada0*/  UIADD3 UR27, UR27, 0x1, URZ ;  /* 0x000000011b1b7890 */ /* 0x000fe2000fffe03f */
[----:B------:R-:W-:Y:S01]  /*1adb0*/  VIADD R16, R16, 0xffffffff ;  /* 0xffffffff10107836 */ /* 0x000fe20000000000 */
[----:B------:R-:W-:Y:S02]  /*1adc0*/  UISETP.NE.AND UP0, UPT, UR26, 0x9, UPT ;  /* 0x000000091a00788c */ /* 0x000fe4000bf05270 */
[----:B------:R-:W-:Y:S02]  /*1add0*/  UISETP.NE.AND UP1, UPT, UR27, 0x9, UPT ;  /* 0x000000091b00788c */ /* 0x000fe4000bf25270 */
[----:B------:R-:W-:Y:S02]  /*1ade0*/  USEL UR8, URZ, 0x1, UP0 ;  /* 0x000000013f087887 */ /* 0x000fe40008000000 */
[----:B------:R-:W-:-:S02]  /*1adf0*/  USEL UR26, UR26, URZ, UP0 ;  /* 0x0000003f1a1a7287 */ /* 0x000fc40008000000 */
[----:B------:R-:W-:Y:S02]  /*1ae00*/  USEL UR27, UR27, URZ, UP1 ;  /* 0x0000003f1b1b7287 */ /* 0x000fe40008800000 */
[----:B------:R-:W-:Y:S01]  /*1ae10*/  LOP3.LUT R15, R15, UR8, RZ, 0x3c, !PT ;  /* 0x000000080f0f7c12 */ /* 0x000fe2000f8e3cff */
[----:B------:R-:W-:Y:S01]  /*1ae20*/  UMOV UR8, 0x1 ;  /* 0x0000000100087882 */ /* 0x000fe20000000000 */
[----:B------:R-:W-:Y:S08]  /*1ae30*/  @P0 BRA `(.L_x_32) ;  /* 0xffffff3c00ac0947 */ /* 0x000ff0000383ffff */
.L_x_24:
[----:B------:R-:W-:-:S04]  /*1ae40*/  UISETP.NE.AND UP0, UPT, UR6, URZ, UPT ;  /* 0x0000003f0600728c */ /* 0x000fc8000bf05270 */
[----:B------:R-:W-:-:S06]  /*1ae50*/  USEL UR6, URZ, 0x1, !UP0 ;  /* 0x000000013f067887 */ /* 0x000fcc000c000000 */
[----:B------:R-:W-:-:S13]  /*1ae60*/  ISETP.NE.AND P0, PT, RZ, UR6, PT ;  /* 0x00000006ff007c0c */ /* 0x000fda000bf05270 */
[----:B------:R-:W-:Y:S05]  /*1ae70*/  @!P0 BRA `(.L_x_33) ;  /* 0x0000008800888947 */ /* 0x000fea0003800000 */
[----:B------:R0:W-:Y:S04]  /*1ae80*/  STL [R1+0xfe0], R57 ;  /* 0x000fe03901007387 */ /* 0x0001e80000100800 */
[----:B0-----:R-:W2:Y:S04]  /*1ae90*/  LDL.LU R57, [R1+0x480] ;  /* 0x0004800001397983 */ /* 0x001ea80000300800 */
[----:B------:R0:W-:Y:S04]  /*1aea0*/  STL [R1+0xfdc], R58 ;  /* 0x000fdc3a01007387 */ /* 0x0001e80000100800 */
[----:B0-----:R-:W4:Y:S04]  /*1aeb0*/  LDL.LU R58, [R1+0x484] ;  /* 0x00048400013a7983 */ /* 0x001f280000300800 */
[----:B------:R0:W-:Y:S04]  /*1aec0*/  STL [R1+0xfd8], R59 ;  /* 0x000fd83b01007387 */ /* 0x0001e80000100800 */
[----:B0-----:R-:W3:Y:S04]  /*1aed0*/  LDL.LU R59, [R1+0x488] ;  /* 0x00048800013b7983 */ /* 0x001ee80000300800 */
        /* <DEDUP_REMOVED lines=30> */
[----:B------:R-:W3:Y:S04]  /*1b0c0*/  LDL.LU R15, [R1+0x660] ;  /* 0x00066000010f7983 */ /* 0x000ee80000300800 */
[----:B------:R-:W3:Y:S04]  /*1b0d0*/  LDL.LU R16, [R1+0x554] ;  /* 0x0005540001107983 */ /* 0x000ee80000300800 */
[----:B------:R-:W3:Y:S04]  /*1b0e0*/  LDL.LU R17, [R1+0x664] ;  /* 0x0006640001117983 */ /* 0x000ee80000300800 */
        /* <DEDUP_REMOVED lines=90> */
[----:B-----5:R0:W-:Y:S04]  /*1b690*/  STL [R1+0xee4], R14 ;  /* 0x000ee40e01007387 */ /* 0x0201e80000100800 */
        /* <DEDUP_REMOVED lines=26> */
[----:B0-----:R-:W3:Y:S01]  /*1b840*/  LDL.LU R0, [R1+0x4c8] ;  /* 0x0004c80001007983 */ /* 0x001ee20000300800 */
[----:B--2---:R-:W-:Y:S01]  /*1b850*/  FADD R18, R57, R18 ;  /* 0x0000001239127221 */ /* 0x004fe20000000000 */
[----:B----4-:R-:W-:Y:S01]  /*1b860*/  FADD R19, R58, R19 ;  /* 0x000000133a137221 */ /* 0x010fe20000000000 */
[----:B---3--:R-:W-:Y:S01]  /*1b870*/  FADD R20, R59, R20 ;  /* 0x000000143b147221 */ /* 0x008fe20000000000 */
[----:B------:R-:W2:Y:S01]  /*1b880*/  LDL.LU R57, [R1+0xfe0] ;  /* 0x000fe00001397983 */ /* 0x000ea20000300800 */
[----:B------:R-:W-:Y:S01]  /*1b890*/  FADD R21, R60, R21 ;  /* 0x000000153c157221 */ /* 0x000fe20000000000 */
        /* <DEDUP_REMOVED lines=34> */
[----:B------:R-:W-:Y:S01]  /*1bac0*/  FADD R108, R109, R108 ;  /* 0x0000006c6d6c7221 */ /* 0x000fe20000000000 */
        /* <DEDUP_REMOVED lines=21> */
[----:B------:R-:W-:-:S05]  /*1bc20*/  FADD R12, R11, R12 ;  /* 0x0000000c0b0c7221 */ /* 0x000fca0000000000 */
[----:B------:R0:W-:Y:S04]  /*1bc30*/  STL [R1+0x600], R12 ;  /* 0x0006000c01007387 */ /* 0x0001e80000100800 */
[----:B------:R1:W-:Y:S04]  /*1bc40*/  STL [R1+0x604], R14 ;  /* 0x0006040e01007387 */ /* 0x0003e80000100800 */
[----:B------:R1:W-:Y:S01]  /*1bc50*/  STL [R1+0x608], R118 ;  /* 0x0006087601007387 */ /* 0x0003e20000100800 */
[----:B------:R-:W-:-:S03]  /*1bc60*/  FADD R237, R10, R237 ;  /* 0x000000ed0aed7221 */ /* 0x000fc60000000000 */
[----:B------:R1:W-:Y:S04]  /*1bc70*/  STL [R1+0x60c], R116 ;  /* 0x00060c7401007387 */ /* 0x0003e80000100800 */
[----:B------:R1:W-:Y:S04]  /*1bc80*/  STL [R1+0x610], R114 ;  /* 0x0006107201007387 */ /* 0x0003e80000100800 */
[----:B------:R1:W-:Y:S01]  /*1bc90*/  STL [R1+0x614], R112 ;  /* 0x0006147001007387 */ /* 0x0003e20000100800 */
[----:B------:R-:W-:-:S03]  /*1bca0*/  FADD R236, R9, R236 ;  /* 0x000000ec09ec7221 */ /* 0x000fc60000000000 */
[----:B------:R1:W-:Y:S04]  /*1bcb0*/  STL [R1+0x618], R110 ;  /* 0x0006186e01007387 */ /* 0x0003e80000100800 */
        /* <DEDUP_REMOVED lines=19> */
[----:B------:R3:W-:Y:S01]  /*1bdf0*/  STL [R1+0x658], R78 ;  /* 0x0006584e01007387 */ /* 0x0007e20000100800 */
[----:B------:R-:W-:Y:S01]  /*1be00*/  FADD R231, R4, R231 ;  /* 0x000000e704e77221 */ /* 0x000fe20000000000 */
[----:B------:R-:W-:Y:S01]  /*1be10*/  FADD R230, R3, R230 ;  /* 0x000000e603e67221 */ /* 0x000fe20000000000 */
[----:B------:R-:W-:Y:S01]  /*1be20*/  FADD R229, R2, R229 ;  /* 0x000000e502e57221 */ /* 0x000fe20000000000 */
[----:B------:R-:W-:-:S02]  /*1be30*/  FADD R228, R0, R228 ;  /* 0x000000e400e47221 */ /* 0x000fc40000000000 */
[----:B------:R-:W4:Y:S04]  /*1be40*/  LDL.LU R0, [R1+0x558] ;  /* 0x0005580001007983 */ /* 0x000f280000300800 */
[----:B------:R3:W-:Y:S04]  /*1be50*/  STL [R1+0x65c], R76 ;  /* 0x00065c4c01007387 */ /* 0x0007e80000100800 */
[----:B------:R-:W4:Y:S04]  /*1be60*/  LDL.LU R2, [R1+0x668] ;  /* 0x0006680001027983 */ /* 0x000f280000300800 */
        /* <DEDUP_REMOVED lines=12> */
[----:B------:R-:W4:Y:S04]  /*1bf30*/  LDL.LU R13, [R1+0x570] ;  /* 0x00057000010d7983 */ /* 0x000f280000300800 */
        /* <DEDUP_REMOVED lines=22> */
[----:B--2---:R-:W2:Y:S04]  /*1c0a0*/  LDL.LU R98, [R1+0x6ac] ;  /* 0x0006ac0001627983 */ /* 0x004ea80000300800 */
[----:B------:R-:W2:Y:S04]  /*1c0b0*/  LDL.LU R97, [R1+0x5a0] ;  /* 0x0005a00001617983 */ /* 0x000ea80000300800 */
        /* <DEDUP_REMOVED lines=12> */
[----:B---3--:R-:W3:Y:S04]  /*1c180*/  LDL.LU R84, [R1+0x6c8] ;  /* 0x0006c80001547983 */ /* 0x008ee80000300800 */
[----:B------:R-:W3:Y:S04]  /*1c190*/  LDL.LU R83, [R1+0x5bc] ;  /* 0x0005bc0001537983 */ /* 0x000ee80000300800 */
        /* <DEDUP_REMOVED lines=10> */
[----:B------:R-:W3:Y:S01]  /*1c240*/  LDL.LU R17, [R1+0x6e0] ;  /* 0x0006e00001117983 */ /* 0x000ee20000300800 */
        /* <DEDUP_REMOVED lines=34> */
[----:B--2---:R-:W-:-:S05]  /*1c470*/  FADD R98, R99, R98 ;  /* 0x0000006263627221 */ /* 0x004fca0000000000 */
        /* <DEDUP_REMOVED lines=22> */
[----:B------:R-:W3:Y:S04]  /*1c5e0*/  LDL.LU R0, [R1+0x5d4] ;  /* 0x0005d40001007983 */ /* 0x000ee80000300800 */
[----:B------:R3:W-:Y:S01]  /*1c5f0*/  STL [R1+0x6d8], R76 ;  /* 0x0006d84c01007387 */ /* 0x0007e20000100800 */
[----:B------:R-:W-:-:S03]  /*1c600*/  FADD R15, R75, R15 ;  /* 0x0000000f4b0f7221 */ /* 0x000fc60000000000 */
[----:B0-----:R-:W3:Y:S04]  /*1c610*/  LDL.LU R2, [R1+0x6e4] ;  /* 0x0006e40001027983 */ /* 0x001ee80000300800 */
[----:B------:R0:W-:Y:S01]  /*1c620*/  STL [R1+0x6dc], R15 ;  /* 0x0006dc0f01007387 */ /* 0x0001e20000100800 */
[----:B------:R-:W-:-:S03]  /*1c630*/  FADD R17, R16, R17 ;  /* 0x0000001110117221 */ /* 0x000fc60000000000 */
[----:B------:R-:W3:Y:S04]  /*1c640*/  LDL.LU R3, [R1+0x5d8] ;  /* 0x0005d80001037983 */ /* 0x000ee80000300800 */
[----:B------:R0:W-:Y:S04]  /*1c650*/  STL [R1+0x6e0], R17 ;  /* 0x0006e01101007387 */ /* 0x0001e80000100800 */
[----:B-1----:R-:W3:Y:S04]  /*1c660*/  LDL.LU R4, [R1+0x6e8] ;  /* 0x0006e80001047983 */ /* 0x002ee80000300800 */
[----:B------:R-:W3:Y:S04]  /*1c670*/  LDL.LU R5, [R1+0x5dc] ;  /* 0x0005dc0001057983 */ /* 0x000ee80000300800 */
        /* <DEDUP_REMOVED lines=54> */
[----:B0-----:R-:W3:Y:S04]  /*1c9e0*/  LDL.LU R15, [R1+0x758] ;  /* 0x00075800010f7983 */ /* 0x001ee80000300800 */
[----:B------:R-:W3:Y:S04]  /*1c9f0*/  LDL.LU R16, [R1+0x34c] ;  /* 0x00034c0001107983 */ /* 0x000ee80000300800 */
[----:B------:R-:W3:Y:S01]  /*1ca00*/  LDL.LU R17, [R1+0x75c] ;  /* 0x00075c0001117983 */ /* 0x000ee20000300800 */
[----:B------:R-:W-:-:S05]  /*1ca10*/  FADD R2, R0, R2 ;  /* 0x0000000200027221 */ /* 0x000fca0000000000 */
[----:B------:R0:W-:Y:S01]  /*1ca20*/  STL [R1+0x6e4], R2 ;  /* 0x0006e40201007387 */ /* 0x0001e20000100800 */
[----:B------:R-:W-:Y:S01]  /*1ca30*/  FADD R4, R3, R4 ;  /* 0x0000000403047221 */ /* 0x000fe20000000000 */
[----:B----4-:R-:W-:-:S04]  /*1ca40*/  FADD R6, R5, R6 ;  /* 0x0000000605067221 */ /* 0x010fc80000000000 */
        /* <DEDUP_REMOVED lines=29> */
[----:B--2---:R-:W-:-:S03]  /*1cc20*/  FADD R98, R99, R98 ;  /* 0x0000006263627221 */ /* 0x004fc60000000000 */
        /* <DEDUP_REMOVED lines=682> */
[----:B------:R-:W2:Y:S04]  /*1f6d0*/  LDL.LU R99, [R1] ;  /* 0x0000000001637983 */ /* 0x000ea80000300800 */
        /* <DEDUP_REMOVED lines=152> */
[----:B------:R-:W-:Y:S01]  /*20060*/  STL [R1+0xa48], R2 ;  /* 0x000a480201007387 */ /* 0x000fe20000100800 */
[----:B------:R-:W-:Y:S01]  /*20070*/  FADD R4, R3, R4 ;  /* 0x0000000403047221 */ /* 0x000fe20000000000 */
[----:B----4-:R-:W-:-:S04]  /*20080*/  FADD R6, R5, R6 ;  /* 0x0000000605067221 */ /* 0x010fc80000000000 */
        /* <DEDUP_REMOVED lines=15> */
[----:B--2---:R-:W-:-:S03]  /*20180*/  FADD R112, R113, R112 ;  /* 0x0000007071707221 */ /* 0x004fc60000000000 */
        /* <DEDUP_REMOVED lines=13> */
[----:B---3--:R-:W-:-:S03]  /*20260*/  FADD R98, R99, R98 ;  /* 0x0000006263627221 */ /* 0x008fc60000000000 */
        /* <DEDUP_REMOVED lines=20> */
[----:B------:R-:W-:Y:S04]  /*203b0*/  STL [R1+0xab0], R80 ;  /* 0x000ab05001007387 */ /* 0x000fe80000100800 */
[----:B------:R-:W-:Y:S01]  /*203c0*/  STL [R1+0xab4], R78 ;  /* 0x000ab44e01007387 */ /* 0x000fe20000100800 */
[----:B------:R-:W-:Y:S01]  /*203d0*/  FADD R76, R77, R76 ;  /* 0x0000004c4d4c7221 */ /* 0x000fe20000000000 */
[----:B------:R-:W-:Y:S02]  /*203e0*/  FADD R15, R75, R15 ;  /* 0x0000000f4b0f7221 */ /* 0x000fe40000000000 */
[----:B------:R-:W2:Y:S04]  /*203f0*/  LDL.LU R75, [R1+0xb4] ;  /* 0x0000b400014b7983 */ /* 0x000ea80000300800 */
[----:B------:R0:W-:Y:S01]  /*20400*/  STL [R1+0xab8], R76 ;  /* 0x000ab84c01007387 */ /* 0x0001e20000100800 */
[----:B------:R-:W-:-:S03]  /*20410*/  FADD R17, R16, R17 ;  /* 0x0000001110117221 */ /* 0x000fc60000000000 */
[----:B0-----:R-:W2:Y:S04]  /*20420*/  LDL.LU R76, [R1+0xac4] ;  /* 0x000ac400014c7983 */ /* 0x001ea80000300800 */
[----:B------:R0:W-:Y:S04]  /*20430*/  STL [R1+0xabc], R15 ;  /* 0x000abc0f01007387 */ /* 0x0001e80000100800 */
[----:B------:R-:W3:Y:S04]  /*20440*/  LDL.LU R77, [R1+0xb8] ;  /* 0x0000b800014d7983 */ /* 0x000ee80000300800 */
[----:B------:R1:W-:Y:S04]  /*20450*/  STL [R1+0xac0], R17 ;  /* 0x000ac01101007387 */ /* 0x0003e80000100800 */
[----:B------:R-:W3:Y:S04]  /*20460*/  LDL.LU R78, [R1+0xac8] ;  /* 0x000ac800014e7983 */ /* 0x000ee80000300800 */
        /* <DEDUP_REMOVED lines=57> */
[----:B-1----:R-:W4:Y:S01]  /*20800*/  LDL.LU R17, [R1+0xb3c] ;  /* 0x000b3c0001117983 */ /* 0x002f220000300800 */
[----:B--2---:R-:W-:-:S03]  /*20810*/  FADD R76, R75, R76 ;  /* 0x0000004c4b4c7221 */ /* 0x004fc60000000000 */
[----:B------:R-:W2:Y:S04]  /*20820*/  LDL.LU R75, [R1+0xf98] ;  /* 0x000f9800014b7983 */ /* 0x000ea80000300800 */
[----:B------:R0:W-:Y:S01]  /*20830*/  STL [R1+0xac4], R76 ;  /* 0x000ac44c01007387 */ /* 0x0001e20000100800 */
[----:B---3--:R-:W-:-:S03]  /*20840*/  FADD R78, R77, R78 ;  /* 0x0000004e4d4e7221 */ /* 0x008fc60000000000 */
[----:B0-----:R-:W3:Y:S04]  /*20850*/  LDL.LU R76, [R1+0xf94] ;  /* 0x000f9400014c7983 */ /* 0x001ee80000300800 */
[----:B------:R-:W3:Y:S01]  /*20860*/  LDL.LU R77, [R1+0xf90] ;  /* 0x000f9000014d7983 */ /* 0x000ee20000300800 */
[----:B----4-:R-:W-:-:S03]  /*20870*/  FADD R80, R79, R80 ;  /* 0x000000504f507221 */ /* 0x010fc60000000000 */
        /* <DEDUP_REMOVED lines=10> */
[----:B------:R-:W-:Y:S01]  /*20920*/  FADD R88, R87, R88 ;  /* 0x0000005857587221 */ /* 0x000fe20000000000 */
[----:B------:R-:W-:-:S02]  /*20930*/  FADD R90, R89, R90 ;  /* 0x0000005a595a7221 */ /* 0x000fc40000000000 */
[----:B0-----:R-:W4:Y:S04]  /*20940*/  LDL.LU R82, [R1+0xf7c] ;  /* 0x000f7c0001527983 */ /* 0x001f280000300800 */
[----:B------:R-:W4:Y:S04]  /*20950*/  LDL.LU R83, [R1+0xf78] ;  /* 0x000f780001537983 */ /* 0x000f280000300800 */
[----:B------:R0:W-:Y:S01]  /*20960*/  STL [R1+0xad4], R84 ;  /* 0x000ad45401007387 */ /* 0x0001e20000100800 */
[----:B------:R-:W-:-:S03]  /*20970*/  FADD R92, R91, R92 ;  /* 0x0000005c5b5c7221 */ /* 0x000fc60000000000 */
[----:B0-----:R-:W4:Y:S04]  /*20980*/  LDL.LU R84, [R1+0xf74] ;  /* 0x000f740001547983 */ /* 0x001f280000300800 */
[----:B------:R-:W4:Y:S04]  /*20990*/  LDL.LU R85, [R1+0xf70] ;  /* 0x000f700001557983 */ /* 0x000f280000300800 */
        /* <DEDUP_REMOVED lines=16> */
[----:B------:R-:W-:Y:S01]  /*20aa0*/  FADD R10, R9, R10 ;  /* 0x0000000a090a7221 */ /* 0x000fe20000000000 */
[----:B------:R-:W-:Y:S01]  /*20ab0*/  FADD R12, R11, R12 ;  /* 0x0000000c0b0c7221 */ /* 0x000fe20000000000 */
        /* <DEDUP_REMOVED lines=13> */
[----:B------:R-:W-:Y:S04]  /*20b90*/  STL [R1+0xaf0], R2 ;  /* 0x000af00201007387 */ /* 0x000fe80000100800 */
[----:B------:R-:W-:Y:S04]  /*20ba0*/  STL [R1+0xaf4], R4 ;  /* 0x000af40401007387 */ /* 0x000fe80000100800 */
[----:B------:R-:W-:Y:S04]  /*20bb0*/  STL [R1+0xaf8], R6 ;  /* 0x000af80601007387 */ /* 0x000fe80000100800 */
        /* <DEDUP_REMOVED lines=20> */
[----:B------:R-:W-:Y:S04]  /*20d00*/  STL [R1+0xb2c], R102 ;  /* 0x000b2c6601007387 */ /* 0x000fe80000100800 */
[----:B------:R-:W-:Y:S04]  /*20d10*/  STL [R1+0xb30], R100 ;  /* 0x000b306401007387 */ /* 0x000fe80000100800 */
[----:B------:R-:W2:Y:S04]  /*20d20*/  LDL.LU R97, [R1+0x130] ;  /* 0x0001300001617983 */ /* 0x000ea80000300800 */
[----:B------:R0:W-:Y:S04]  /*20d30*/  STL [R1+0xb34], R98 ;  /* 0x000b346201007387 */ /* 0x0001e80000100800 */
[----:B------:R-:W2:Y:S04]  /*20d40*/  LDL.LU R5, [R1+0xb40] ;  /* 0x000b400001057983 */ /* 0x000ea80000300800 */
[----:B------:R1:W-:Y:S04]  /*20d50*/  STL [R1+0xb38], R15 ;  /* 0x000b380f01007387 */ /* 0x0003e80000100800 */
[----:B0-----:R-:W3:Y:S04]  /*20d60*/  LDL.LU R98, [R1+0x134] ;  /* 0x0001340001627983 */ /* 0x001ee80000300800 */
[----:B------:R0:W-:Y:S04]  /*20d70*/  STL [R1+0xb3c], R17 ;  /* 0x000b3c1101007387 */ /* 0x0001e80000100800 */
[----:B------:R-:W3:Y:S04]  /*20d80*/  LDL.LU R4, [R1+0xb44] ;  /* 0x000b440001047983 */ /* 0x000ee80000300800 */
[----:B------:R-:W4:Y:S04]  /*20d90*/  LDL.LU R99, [R1+0x138] ;  /* 0x0001380001637983 */ /* 0x000f280000300800 */
[----:B------:R-:W4:Y:S04]  /*20da0*/  LDL.LU R3, [R1+0xb48] ;  /* 0x000b480001037983 */ /* 0x000f280000300800 */
[----:B------:R-:W4:Y:S04]  /*20db0*/  LDL.LU R100, [R1+0x13c] ;  /* 0x00013c0001647983 */ /* 0x000f280000300800 */
[----:B-1----:R-:W4:Y:S04]  /*20dc0*/  LDL.LU R15, [R1+0xb4c] ;  /* 0x000b4c00010f7983 */ /* 0x002f280000300800 */
[----:B------:R-:W4:Y:S04]  /*20dd0*/  LDL.LU R101, [R1+0x140] ;  /* 0x0001400001657983 */ /* 0x000f280000300800 */
[----:B------:R-:W4:Y:S04]  /*20de0*/  LDL.LU R16, [R1+0xb50] ;  /* 0x000b500001107983 */ /* 0x000f280000300800 */
[----:B------:R-:W4:Y:S04]  /*20df0*/  LDL.LU R102, [R1+0x144] ;  /* 0x0001440001667983 */ /* 0x000f280000300800 */
[----:B0-----:R-:W4:Y:S04]  /*20e00*/  LDL.LU R17, [R1+0xb54] ;  /* 0x000b540001117983 */ /* 0x001f280000300800 */
        /* <DEDUP_REMOVED lines=32> */
[----:B0-----:R-:W3:Y:S04]  /*21010*/  LDL.LU R5, [R1+0xb90] ;  /* 0x000b900001057983 */ /* 0x001ee80000300800 */
[----:B------:R-:W2:Y:S01]  /*21020*/  LDL.LU R98, [R1+0xf3c] ;  /* 0x000f3c0001627983 */ /* 0x000ea20000300800 */
[----:B----4-:R-:W-:-:S03]  /*21030*/  FADD R3, R99, R3 ;  /* 0x0000000363037221 */ /* 0x010fc60000000000 */
[----:B------:R0:W-:Y:S04]  /*21040*/  STL [R1+0xb44], R4 ;  /* 0x000b440401007387 */ /* 0x0001e80000100800 */
[----:B0-----:R-:W4:Y:S04]  /*21050*/  LDL.LU R4, [R1+0xb94] ;  /* 0x000b940001047983 */ /* 0x001f280000300800 */
[----:B------:R-:W2:Y:S04]  /*21060*/  LDL.LU R99, [R1+0xf38] ;  /* 0x000f380001637983 */ /* 0x000ea80000300800 */
[----:B------:R0:W-:Y:S04]  /*21070*/  STL [R1+0xb48], R3 ;  /* 0x000b480301007387 */ /* 0x0001e80000100800 */
[----:B0-----:R-:W2:Y:S01]  /*21080*/  LDL.LU R3, [R1+0xb98] ;  /* 0x000b980001037983 */ /* 0x001ea20000300800 */
[----:B------:R-:W-:Y:S01]  /*21090*/  FADD R15, R100, R15 ;  /* 0x0000000f640f7221 */ /* 0x000fe20000000000 */
[----:B------:R-:W-:-:S02]  /*210a0*/  FADD R16, R101, R16 ;  /* 0x0000001065107221 */ /* 0x000fc40000000000 */
[----:B------:R-:W2:Y:S01]  /*210b0*/  LDL.LU R100, [R1+0xf34] ;  /* 0x000f340001647983 */ /* 0x000ea20000300800 */
[----:B------:R-:W-:-:S03]  /*210c0*/  FADD R17, R102, R17 ;  /* 0x0000001166117221 */ /* 0x000fc60000000000 */
[----:B------:R0:W-:Y:S01]  /*210d0*/  STL [R1+0xb4c], R15 ;  /* 0x000b4c0f01007387 */ /* 0x0001e20000100800 */
[----:B------:R-:W-:Y:S01]  /*210e0*/  FADD R104, R103, R104 ;  /* 0x0000006867687221 */ /* 0x000fe20000000000 */
[----:B------:R-:W-:Y:S02]  /*210f0*/  FADD R106, R105, R106 ;  /* 0x0000006a696a7221 */ /* 0x000fe40000000000 */
[----:B0-----:R-:W2:Y:S04]  /*21100*/  LDL.LU R15, [R1+0xb9c] ;  /* 0x000b9c00010f7983 */ /* 0x001ea80000300800 */
[----:B------:R-:W2:Y:S04]  /*21110*/  LDL.LU R101, [R1+0xf30] ;  /* 0x000f300001657983 */ /* 0x000ea80000300800 */
[----:B------:R0:W-:Y:S01]  /*21120*/  STL [R1+0xb50], R16 ;  /* 0x000b501001007387 */ /* 0x0001e20000100800 */
[----:B------:R-:W-:-:S03]  /*21130*/  FADD R108, R107, R108 ;  /* 0x0000006c6b6c7221 */ /* 0x000fc60000000000 */
        /* <DEDUP_REMOVED lines=41> */
[----:B------:R0:W5:Y:S04]  /*213d0*/  LDL.LU R14, [R1+0xee4] ;  /* 0x000ee400010e7983 */ /* 0x0001680000300800 */
[----:B------:R1:W-:Y:S01]  /*213e0*/  STL [R1+0xb7c], R10 ;  /* 0x000b7c0a01007387 */ /* 0x0003e20000100800 */
[----:B------:R-:W-:-:S03]  /*213f0*/  FADD R6, R2, R6 ;  /* 0x0000000602067221 */ /* 0x000fc60000000000 */
[----:B-1----:R-:W2:Y:S04]  /*21400*/  LDL.LU R10, [R1+0xbac] ;  /* 0x000bac00010a7983 */ /* 0x002ea80000300800 */
[----:B------:R0:W5:Y:S04]  /*21410*/  LDL.LU R13, [R1+0xee0] ;  /* 0x000ee000010d7983 */ /* 0x0001680000300800 */
[----:B------:R1:W-:Y:S04]  /*21420*/  STL [R1+0xb80], R9 ;  /* 0x000b800901007387 */ /* 0x0003e80000100800 */
[----:B-1----:R-:W2:Y:S04]  /*21430*/  LDL.LU R9, [R1+0xbb0] ;  /* 0x000bb00001097983 */ /* 0x002ea80000300800 */
[----:B------:R0:W5:Y:S04]  /*21440*/  LDL.LU R12, [R1+0xedc] ;  /* 0x000edc00010c7983 */ /* 0x0001680000300800 */
[----:B------:R1:W-:Y:S01]  /*21450*/  STL [R1+0xb84], R8 ;  /* 0x000b840801007387 */ /* 0x0003e20000100800 */
[----:B---3--:R-:W-:-:S03]  /*21460*/  FADD R5, R120, R5 ;  /* 0x0000000578057221 */ /* 0x008fc60000000000 */
[----:B-1----:R-:W3:Y:S04]  /*21470*/  LDL.LU R8, [R1+0xbb4] ;  /* 0x000bb40001087983 */ /* 0x002ee80000300800 */
[----:B------:R1:W-:Y:S04]  /*21480*/  STL [R1+0xb88], R7 ;  /* 0x000b880701007387 */ /* 0x0003e80000100800 */
[----:B-1----:R-:W3:Y:S01]  /*21490*/  LDL.LU R7, [R1+0xbb8] ;  /* 0x000bb80001077983 */ /* 0x002ee20000300800 */
[----:B----4-:R-:W-:-:S03]  /*214a0*/  FADD R4, R121, R4 ;  /* 0x0000000479047221 */ /* 0x010fc60000000000 */
[----:B------:R1:W-:Y:S04]  /*214b0*/  STL [R1+0xb8c], R6 ;  /* 0x000b8c0601007387 */ /* 0x0003e80000100800 */
[----:B-1----:R-:W4:Y:S01]  /*214c0*/  LDL.LU R6, [R1+0xbbc] ;  /* 0x000bbc0001067983 */ /* 0x002f220000300800 */
[----:B--2---:R-:W-:-:S03]  /*214d0*/  FADD R3, R122, R3 ;  /* 0x000000037a037221 */ /* 0x004fc60000000000 */
[----:B------:R1:W-:Y:S04]  /*214e0*/  STL [R1+0xb90], R5 ;  /* 0x000b900501007387 */ /* 0x0003e80000100800 */
[----:B-1----:R-:W2:Y:S04]  /*214f0*/  LDL.LU R5, [R1+0xbc0] ;  /* 0x000bc00001057983 */ /* 0x002ea80000300800 */
[----:B------:R1:W-:Y:S04]  /*21500*/  STL [R1+0xb94], R4 ;  /* 0x000b940401007387 */ /* 0x0003e80000100800 */
[----:B-1----:R-:W2:Y:S04]  /*21510*/  LDL.LU R4, [R1+0xbc4] ;  /* 0x000bc40001047983 */ /* 0x002ea80000300800 */
[----:B------:R1:W-:Y:S04]  /*21520*/  STL [R1+0xb98], R3 ;  /* 0x000b980301007387 */ /* 0x0003e80000100800 */
[----:B-1----:R-:W2:Y:S04]  /*21530*/  LDL.LU R3, [R1+0xbc8] ;  /* 0x000bc80001037983 */ /* 0x002ea80000300800 */
[----:B------:R-:W2:Y:S04]  /*21540*/  LDL.LU R2, [R1+0xbcc] ;  /* 0x000bcc0001027983 */ /* 0x000ea80000300800 */
[----:B------:R-:W2:Y:S01]  /*21550*/  LDL.LU R0, [R1+0xbd0] ;  /* 0x000bd00001007983 */ /* 0x000ea20000300800 */
[----:B------:R-:W-:Y:S01]  /*21560*/  FADD R15, R123, R15 ;  /* 0x0000000f7b0f7221 */ /* 0x000fe20000000000 */
[----:B------:R-:W-:-:S04]  /*21570*/  FADD R16, R124, R16 ;  /* 0x000000107c107221 */ /* 0x000fc80000000000 */
[----:B------:R1:W-:Y:S01]  /*21580*/  STL [R1+0xb9c], R15 ;  /* 0x000b9c0f01007387 */ /* 0x0003e20000100800 */
[----:B------:R-:W-:-:S03]  /*21590*/  FADD R17, R125, R17 ;  /* 0x000000117d117221 */ /* 0x000fc60000000000 */
[----:B------:R-:W2:Y:S04]  /*215a0*/  LDL.LU R125, [R1+0xc00] ;  /* 0x000c0000017d7983 */ /* 0x000ea80000300800 */
[----:B------:R0:W-:Y:S04]  /*215b0*/  STL [R1+0xba0], R16 ;  /* 0x000ba01001007387 */ /* 0x0001e80000100800 */
[----:B------:R-:W2:Y:S04]  /*215c0*/  LDL.LU R124, [R1+0xc04] ;  /* 0x000c0400017c7983 */ /* 0x000ea80000300800 */
[----:B------:R-:W2:Y:S04]  /*215d0*/  LDL.LU R123, [R1+0xc08] ;  /* 0x000c0800017b7983 */ /* 0x000ea80000300800 */
[----:B------:R0:W-:Y:S04]  /*215e0*/  STL [R1+0xba4], R17 ;  /* 0x000ba41101007387 */ /* 0x0001e80000100800 */
[----:B------:R-:W2:Y:S04]  /*215f0*/  LDL.LU R122, [R1+0xc0c] ;  /* 0x000c0c00017a7983 */ /* 0x000ea80000300800 */
[----:B------:R-:W2:Y:S04]  /*21600*/  LDL.LU R121, [R1+0xc10] ;  /* 0x000c100001797983 */ /* 0x000ea80000300800 */
[----:B------:R-:W2:Y:S04]  /*21610*/  LDL.LU R120, [R1+0xc14] ;  /* 0x000c140001787983 */ /* 0x000ea80000300800 */
[----:B-1----:R-:W2:Y:S04]  /*21620*/  LDL.LU R15, [R1+0xc18] ;  /* 0x000c1800010f7983 */ /* 0x002ea80000300800 */
[----:B0-----:R-:W2:Y:S04]  /*21630*/  LDL.LU R16, [R1+0xc1c] ;  /* 0x000c1c0001107983 */ /* 0x001ea80000300800 */
[----:B------:R-:W2:Y:S01]  /*21640*/  LDL.LU R17, [R1+0xc20] ;  /* 0x000c200001117983 */ /* 0x000ea20000300800 */
[----:B------:R-:W-:-:S05]  /*21650*/  FADD R11, R126, R11 ;  /* 0x0000000b7e0b7221 */ /* 0x000fca0000000000 */
[----:B------:R0:W-:Y:S04]  /*21660*/  STL [R1+0xba8], R11 ;  /* 0x000ba80b01007387 */ /* 0x0001e80000100800 */
[----:B0-----:R0:W5:Y:S01]  /*21670*/  LDL.LU R11, [R1+0xed8] ;  /* 0x000ed800010b7983 */ /* 0x0011620000300800 */
[----:B------:R-:W-:-:S03]  /*21680*/  FADD R10, R127, R10 ;  /* 0x0000000a7f0a7221 */ /* 0x000fc60000000000 */
[----:B------:R-:W2:Y:S04]  /*21690*/  LDL.LU R126, [R1+0xbfc] ;  /* 0x000bfc00017e7983 */ /* 0x000ea80000300800 */
[----:B------:R1:W-:Y:S04]  /*216a0*/  STL [R1+0xbac], R10 ;  /* 0x000bac0a01007387 */ /* 0x0003e80000100800 */
[----:B-1----:R0:W5:Y:S01]  /*216b0*/  LDL.LU R10, [R1+0xed4] ;  /* 0x000ed400010a7983 */ /* 0x0021620000300800 */
[----:B------:R-:W-:-:S03]  /*216c0*/  FADD R9, R128, R9 ;  /* 0x0000000980097221 */ /* 0x000fc60000000000 */
[----:B------:R-:W2:Y:S04]  /*216d0*/  LDL.LU R127, [R1+0xbf8] ;  /* 0x000bf800017f7983 */ /* 0x000ea80000300800 */
[----:B------:R1:W-:Y:S04]  /*216e0*/  STL [R1+0xbb0], R9 ;  /* 0x000bb00901007387 */ /* 0x0003e80000100800 */
[----:B-1----:R0:W5:Y:S01]  /*216f0*/  LDL.LU R9, [R1+0xed0] ;  /* 0x000ed00001097983 */ /* 0x0021620000300800 */
[----:B---3--:R-:W-:-:S03]  /*21700*/  FADD R8, R129, R8 ;  /* 0x0000000881087221 */ /* 0x008fc60000000000 */
[----:B------:R-:W3:Y:S04]  /*21710*/  LDL.LU R128, [R1+0xbf4] ;  /* 0x000bf40001807983 */ /* 0x000ee80000300800 */
[----:B------:R1:W-:Y:S01]  /*21720*/  STL [R1+0xbb4], R8 ;  /* 0x000bb40801007387 */ /* 0x0003e20000100800 */
[----:B------:R-:W-:-:S03]  /*21730*/  FADD R7, R130, R7 ;  /* 0x0000000782077221 */ /* 0x000fc60000000000 */
[----:B-1----:R0:W5:Y:S04]  /*21740*/  LDL.LU R8, [R1+0xecc] ;  /* 0x000ecc0001087983 */ /* 0x0021680000300800 */
[----:B------:R-:W3:Y:S04]  /*21750*/  LDL.LU R129, [R1+0xbf0] ;  /* 0x000bf00001817983 */ /* 0x000ee80000300800 */
[----:B------:R1:W-:Y:S01]  /*21760*/  STL [R1+0xbb8], R7 ;  /* 0x000bb80701007387 */ /* 0x0003e20000100800 */
[----:B----4-:R-:W-:-:S03]  /*21770*/  FADD R6, R131, R6 ;  /* 0x0000000683067221 */ /* 0x010fc60000000000 */
[----:B-1----:R0:W5:Y:S04]  /*21780*/  LDL.LU R7, [R1+0xec8] ;  /* 0x000ec80001077983 */ /* 0x0021680000300800 */
[----:B------:R-:W4:Y:S01]  /*21790*/  LDL.LU R130, [R1+0xbec] ;  /* 0x000bec0001827983 */ /* 0x000f220000300800 */
[----:B--2---:R-:W-:-:S03]  /*217a0*/  FADD R5, R132, R5 ;  /* 0x0000000584057221 */ /* 0x004fc60000000000 */
[----:B------:R1:W-:Y:S04]  /*217b0*/  STL [R1+0xbbc], R6 ;  /* 0x000bbc0601007387 */ /* 0x0003e80000100800 */
[----:B-1----:R0:W5:Y:S01]  /*217c0*/  LDL.LU R6, [R1+0xec4] ;  /* 0x000ec40001067983 */ /* 0x0021620000300800 */
[----:B------:R-:W-:-:S03]  /*217d0*/  FADD R4, R133, R4 ;  /* 0x0000000485047221 */ /* 0x000fc60000000000 */
[----:B------:R-:W2:Y:S04]  /*217e0*/  LDL.LU R131, [R1+0xbe8] ;  /* 0x000be80001837983 */ /* 0x000ea80000300800 */
[----:B------:R1:W-:Y:S01]  /*217f0*/  STL [R1+0xbc0], R5 ;  /* 0x000bc00501007387 */ /* 0x0003e20000100800 */
[----:B------:R-:W-:-:S03]  /*21800*/  FADD R3, R134, R3 ;  /* 0x0000000386037221 */ /* 0x000fc60000000000 */
[----:B-1----:R0:W5:Y:S04]  /*21810*/  LDL.LU R5, [R1+0xec0] ;  /* 0x000ec00001057983 */ /* 0x0021680000300800 */
[----:B------:R-:W2:Y:S01]  /*21820*/  LDL.LU R132, [R1+0xbe4] ;  /* 0x000be40001847983 */ /* 0x000ea20000300800 */
[----:B------:R-:W-:-:S03]  /*21830*/  FADD R2, R135, R2 ;  /* 0x0000000287027221 */ /* 0x000fc60000000000 */
[----:B------:R1:W-:Y:S01]  /*21840*/  STL [R1+0xbc4], R4 ;  /* 0x000bc40401007387 */ /* 0x0003e20000100800 */
[----:B------:R-:W-:-:S03]  /*21850*/  FADD R0, R136, R0 ;  /* 0x0000000088007221 */ /* 0x000fc60000000000 */
[----:B-1----:R0:W5:Y:S04]  /*21860*/  LDL.LU R4, [R1+0xebc] ;  /* 0x000ebc0001047983 */ /* 0x0021680000300800 */
[----:B------:R-:W2:Y:S04]  /*21870*/  LDL.LU R133, [R1+0xbe0] ;  /* 0x000be00001857983 */ /* 0x000ea80000300800 */
[----:B------:R1:W-:Y:S04]  /*21880*/  STL [R1+0xbc8], R3 ;  /* 0x000bc80301007387 */ /* 0x0003e80000100800 */
[----:B-1----:R0:W5:Y:S04]  /*21890*/  LDL.LU R3, [R1+0xeb8] ;  /* 0x000eb80001037983 */ /* 0x0021680000300800 */
[----:B------:R-:W2:Y:S04]  /*218a0*/  LDL.LU R134, [R1+0xbdc] ;  /* 0x000bdc0001867983 */ /* 0x000ea80000300800 */
[----:B------:R1:W-:Y:S04]  /*218b0*/  STL [R1+0xbcc], R2 ;  /* 0x000bcc0201007387 */ /* 0x0003e80000100800 */
[----:B-1----:R0:W5:Y:S04]  /*218c0*/  LDL.LU R2, [R1+0xeb4] ;  /* 0x000eb40001027983 */ /* 0x0021680000300800 */
[----:B------:R-:W2:Y:S04]  /*218d0*/  LDL.LU R135, [R1+0xbd8] ;  /* 0x000bd80001877983 */ /* 0x000ea80000300800 */
[----:B------:R1:W-:Y:S04]  /*218e0*/  STL [R1+0xbd0], R0 ;  /* 0x000bd00001007387 */ /* 0x0003e80000100800 */
[----:B-1----:R0:W5:Y:S04]  /*218f0*/  LDL.LU R0, [R1+0xeb0] ;  /* 0x000eb00001007983 */ /* 0x0021680000300800 */
[----:B------:R-:W2:Y:S01]  /*21900*/  LDL.LU R136, [R1+0xbd4] ;  /* 0x000bd40001887983 */ /* 0x000ea20000300800 */
        /* <DEDUP_REMOVED lines=11> */
[----:B---3--:R-:W-:Y:S01]  /*219c0*/  FADD R128, R145, R128 ;  /* 0x0000008091807221 */ /* 0x008fe20000000000 */
[----:B------:R-:W-:Y:S01]  /*219d0*/  FADD R129, R144, R129 ;  /* 0x0000008190817221 */ /* 0x000fe20000000000 */
[----:B----4-:R-:W-:Y:S01]  /*219e0*/  FADD R130, R143, R130 ;  /* 0x000000828f827221 */ /* 0x010fe20000000000 */
[----:B--2---:R-:W-:Y:S01]  /*219f0*/  FADD R131, R142, R131 ;  /* 0x000000838e837221 */ /* 0x004fe20000000000 */
[----:B------:R-:W-:Y:S01]  /*21a00*/  FADD R132, R141, R132 ;  /* 0x000000848d847221 */ /* 0x000fe20000000000 */
[----:B------:R-:W-:Y:S01]  /*21a10*/  FADD R133, R140, R133 ;  /* 0x000000858c857221 */ /* 0x000fe20000000000 */
[----:B------:R-:W-:Y:S01]  /*21a20*/  FADD R134, R139, R134 ;  /* 0x000000868b867221 */ /* 0x000fe20000000000 */
[----:B------:R-:W-:Y:S01]  /*21a30*/  FADD R135, R138, R135 ;  /* 0x000000878a877221 */ /* 0x000fe20000000000 */
[----:B------:R-:W-:-:S05]  /*21a40*/  FADD R136, R137, R136 ;  /* 0x0000008889887221 */ /* 0x000fca0000000000 */
        /* <DEDUP_REMOVED lines=31> */
[----:B-1----:R-:W4:Y:S04]  /*21c40*/  LDL.LU R136, [R1+0xc50] ;  /* 0x000c500001887983 */ /* 0x002f280000300800 */
[----:B--2---:R-:W2:Y:S04]  /*21c50*/  LDL.LU R135, [R1+0xc54] ;  /* 0x000c540001877983 */ /* 0x004ea80000300800 */
[----:B---3--:R-:W3:Y:S04]  /*21c60*/  LDL.LU R134, [R1+0xc58] ;  /* 0x000c580001867983 */ /* 0x008ee80000300800 */
[----:B----4-:R-:W4:Y:S04]  /*21c70*/  LDL.LU R133, [R1+0xc5c] ;  /* 0x000c5c0001857983 */ /* 0x010f280000300800 */
        /* <DEDUP_REMOVED lines=16> */
[----:B------:R-:W-:Y:S01]  /*21d80*/  FADD R147, R157, R147 ;  /* 0x000000939d937221 */ /* 0x000fe20000000000 */
[----:B------:R-:W-:-:S04]  /*21d90*/  FADD R146, R158, R146 ;  /* 0x000000929e927221 */ /* 0x000fc80000000000 */
        /* <DEDUP_REMOVED lines=427> */
[----:B------:R-:W-:Y:S01]  /*23850*/  FADD R16, R118, R16 ;  /* 0x0000001076107221 */ /* 0x000fe20000000000 */
[----:B------:R-:W-:-:S05]  /*23860*/  FADD R17, R17, R119 ;  /* 0x0000007711117221 */ /* 0x000fca0000000000 */
[----:B------:R0:W-:Y:S04]  /*23870*/  STL [R1+0xe8c], R17 ;  /* 0x000e8c1101007387 */ /* 0x0001e80000100800 */
[----:B------:R0:W-:Y:S04]  /*23880*/  STL [R1+0xe84], R15 ;  /* 0x000e840f01007387 */ /* 0x0001e80000100800 */
[----:B------:R0:W-:Y:S02]  /*23890*/  STL [R1+0xe88], R16 ;  /* 0x000e881001007387 */ /* 0x0001e40000100800 */
.L_x_33:
[----:B0-----:R-:W0:Y:S02]  /*238a0*/  LDC R15, c[0x0][0x28c] ;  /* 0x0000a300ff0f7b82 */ /* 0x001e240000000800 */
[----:B0-----:R-:W-:-:S13]  /*238b0*/  ISETP.GE.AND P0, PT, R15, 0x1, PT ;  /* 0x000000010f00780c */ /* 0x001fda0003f06270 */
[----:B------:R-:W-:Y:S05]  /*238c0*/  @!P0 BRA `(.L_x_34) ;  /* 0x0000000000648947 */ /* 0x000fea0003800000 */
[----:B------:R-:W-:-:S06]  /*238d0*/  UISETP.NE.AND UP0, UPT, UR25, 0x3, UPT ;  /* 0x000000031900788c */ /* 0x000fcc000bf05270 */
[----:B------:R-:W-:-:S13]  /*238e0*/  PLOP3.LUT P0, PT, PT, PT, UP0, 0x80, 0x0 ;  /* 0x000000000000781c */ /* 0x000fda0003f0f008 */
[----:B------:R-:W-:Y:S05]  /*238f0*/  @!P0 BRA `(.L_x_35) ;  /* 0x0000000000048947 */ /* 0x000fea0003800000 */
[----:B------:R-:W-:Y:S01]  /*23900*/  BPT.TRAP 0x1 ;  /* 0x000000040000795c */ /* 0x000fe20000300000 */
.L_x_35:
[----:B------:R-:W2:Y:S01]  /*23910*/  LDL R15, [R1+0xe98] ;  /* 0x000e9800010f7983 */ /* 0x000ea20000100800 */
[----:B------:R-:W-:Y:S01]  /*23920*/  BSSY B0, `(.L_x_36) ;  /* 0x000000f000007945 */ /* 0x000fe20003800000 */
[----:B--2---:R-:W-:-:S13]  /*23930*/  ISETP.NE.AND P0, PT, R15, RZ, PT ;  /* 0x000000ff0f00720c */ /* 0x004fda0003f05270 */
[----:B------:R-:W-:Y:S05]  /*23940*/  @!P0 BRA `(.L_x_37) ;  /* 0x0000000000308947 */ /* 0x000fea0003800000 */
[----:B------:R-:W2:Y:S01]  /*23950*/  LDL R16, [R1+0xe9c] ;  /* 0x000e9c0001107983 */ /* 0x000ea20000100800 */
[----:B------:R-:W-:-:S04]  /*23960*/  UISETP.LT.AND UP0, UPT, UR14, 0x1, UPT ;  /* 0x000000010e00788c */ /* 0x000fc8000bf01270 */
[----:B------:R-:W-:-:S04]  /*23970*/  USEL UR8, UR14, 0x1, UP0 ;  /* 0x000000010e087887 */ /* 0x000fc80008000000 */
[----:B------:R-:W-:-:S04]  /*23980*/  UIADD3 UR8, UR5, UR14, -UR8 ;  /* 0x0000000e05087290 */ /* 0x000fc8000fffe808 */
[----:B------:R-:W-:-:S04]  /*23990*/  UIMAD.WIDE.U32 UR6, UR8, 0x38e38e39, URZ ;  /* 0x38e38e39080678a5 */ /* 0x000fc8000f8e003f */
[----:B------:R-:W-:-:S04]  /*239a0*/  USHF.R.U32.HI UR6, URZ, 0x1, UR7 ;  /* 0x000000013f067899 */ /* 0x000fc80008011607 */
[----:B------:R-:W-:-:S04]  /*239b0*/  UIMAD UR8, UR6, -0x9, UR8 ;  /* 0xfffffff7060878a4 */ /* 0x000fc8000f8e0208 */
[----:B------:R-:W-:-:S04]  /*239c0*/  ULEA UR8, UR8, UR15, 0x3 ;  /* 0x0000000f08087291 */ /* 0x000fc8000f8e183f */
[----:B------:R-:W-:-:S06]  /*239d0*/  UIADD3 UR8, UR8, 0x48, URZ ;  /* 0x0000004808087890 */ /* 0x000fcc000fffe03f */
[----:B------:R-:W-:-:S05]  /*239e0*/  IMAD.U32 R15, RZ, RZ, UR8 ;  /* 0x00000008ff0f7e24 */ /* 0x000fca000f8e00ff */
[----:B--2---:R-:W-:-:S04]  /*239f0*/  PRMT R15, R16, 0x654, R15 ;  /* 0x00000654100f7816 */ /* 0x004fc8000000000f */
[----:B------:R0:W-:Y:S03]  /*23a00*/  SYNCS.ARRIVE.TRANS64.RED.A1T0 RZ, [R15+URZ], RZ ;  /* 0x000000ff0fff79a7 */ /* 0x0001e6000810043f */
.L_x_37:
[----:B------:R-:W-:Y:S05]  /*23a10*/  BSYNC B0 ;  /* 0x0000000000007941 */ /* 0x000fea0003800000 */
.L_x_36:
[----:B------:R-:W-:-:S06]  /*23a20*/  UISETP.GT.U32.AND UP0, UPT, UR13, 0x1, UPT ;  /* 0x000000010d00788c */ /* 0x000fcc000bf04070 */
[----:B------:R-:W-:-:S13]  /*23a30*/  PLOP3.LUT P0, PT, PT, PT, UP0, 0x80, 0x0 ;  /* 0x000000000000781c */ /* 0x000fda0003f0f008 */
[----:B------:R-:W-:Y:S05]  /*23a40*/  @P0 BRA `(.L_x_34) ;  /* 0x0000000000040947 */ /* 0x000fea0003800000 */
[----:B------:R-:W-:Y:S01]  /*23a50*/  BPT.TRAP 0x1 ;  /* 0x000000040000795c */ /* 0x000fe20000300000 */
.L_x_34:
[----:B0-----:R-:W2:Y:S01]  /*23a60*/  LDL.LU R15, [R1+0xe94] ;  /* 0x000e9400010f7983 */ /* 0x001ea20000300800 */
[----:B------:R-:W0:Y:S01]  /*23a70*/  LDC R27, c[0x0][0x288] ;  /* 0x0000a200ff1b7b82 */ /* 0x000e220000000800 */
[----:B------:R-:W-:Y:S01]  /*23a80*/  ULDC UR6, c[0x0][0x284] ;  /* 0x0000a10000067ab9 */ /* 0x000fe20000000800 */
[----:B------:R-:W4:Y:S01]  /*23a90*/  S2R R31, SR_TID.X ;  /* 0x00000000001f7919 */ /* 0x000f220000002100 */
[----:B------:R-:W-:Y:S02]  /*23aa0*/  UISETP.GE.U32.AND UP1, UPT, UR14, 0x9, UPT ;  /* 0x000000090e00788c */ /* 0x000fe4000bf26070 */
[----:B------:R-:W-:Y:S01]  /*23ab0*/  UIADD3 UR8, UR14, UR5, URZ ;  /* 0x000000050e087290 */ /* 0x000fe2000fffe03f */
[----:B------:R-:W3:Y:S01]  /*23ac0*/  LDL.LU R30, [R1+0xe90] ;  /* 0x000e9000011e7983 */ /* 0x000ee20000300800 */
[----:B------:R-:W-:Y:S01]  /*23ad0*/  USHF.R.S32.HI UR9, URZ, 0x1f, UR12 ;  /* 0x0000001f3f097899 */ /* 0x000fe2000801140c */
[----:B------:R-:W-:Y:S01]  /*23ae0*/  ULDC.64 UR10, c[0x0][0x5d0] ;  /* 0x00017400000a7ab9 */ /* 0x000fe20000000a00 */
[----:B------:R-:W-:-:S02]  /*23af0*/  UISETP.GT.U32.AND UP0, UPT, UR8, 0x8, UPT ;  /* 0x000000080800788c */ /* 0x000fc4000bf04070 */
[----:B------:R-:W-:Y:S02]  /*23b00*/  UIMAD UR5, UR9, UR10, URZ ;  /* 0x0000000a090572a4 */ /* 0x000fe4000f8e023f */
[----:B------:R-:W-:Y:S02]  /*23b10*/  UISETP.LT.U32.AND UP0, UPT, UR14, 0x9, UP0 ;  /* 0x000000090e00788c */ /* 0x000fe40008701070 */
[----:B------:R-:W-:Y:S01]  /*23b20*/  UIMAD UR5, UR12, UR11, UR5 ;  /* 0x0000000b0c0572a4 */ /* 0x000fe2000f8e0205 */
[--C-:B----4-:R-:W-:Y:S02]  /*23b30*/  SHF.R.U32.HI R17, RZ, 0x2, R31.reuse ;  /* 0x00000002ff117819 */ /* 0x110fe4000001161f */
[----:B------:R-:W-:Y:S02]  /*23b40*/  LOP3.LUT R25, R31, 0x60, RZ, 0xc0, !PT ;  /* 0x000000601f197812 */ /* 0x000fe400078ec0ff */
[----:B------:R-:W-:Y:S02]  /*23b50*/  SHF.R.U32.HI R16, RZ, 0x7, R31 ;  /* 0x00000007ff107819 */ /* 0x000fe4000001161f */
[----:B------:R-:W-:-:S02]  /*23b60*/  LOP3.LUT R17, R17, 0x7, RZ, 0xc0, !PT ;  /* 0x0000000711117812 */ /* 0x000fc400078ec0ff */
[----:B------:R-:W-:Y:S02]  /*23b70*/  SHF.R.U32.HI R25, RZ, 0x1, R25 ;  /* 0x00000001ff197819 */ /* 0x000fe40000011619 */
[----:B------:R-:W-:Y:S02]  /*23b80*/  LOP3.LUT R16, R16, 0x1, RZ, 0xc0, !PT ;  /* 0x0000000110107812 */ /* 0x000fe400078ec0ff */
[----:B------:R-:W-:-:S03]  /*23b90*/  LOP3.LUT R26, R31, 0x3, RZ, 0xc0, !PT ;  /* 0x000000031f1a7812 */ /* 0x000fc600078ec0ff */
[----:B------:R-:W-:Y:S02]  /*23ba0*/  IMAD.SHL.U32 R29, R16, 0x40, RZ ;  /* 0x00000040101d7824 */ /* 0x000fe400078e00ff */
[----:B0-----:R-:W-:-:S03]  /*23bb0*/  IMAD R26, R26, -0x2, R27 ;  /* 0xfffffffe1a1a7824 */ /* 0x001fc600078e021b */
[--C-:B------:R-:W-:Y:S01]  /*23bc0*/  LOP3.LUT R29, R29, 0x40, R17.reuse, 0xe2, !PT ;  /* 0x000000401d1d7812 */ /* 0x100fe200078ee211 */
[----:B--2---:R-:W-:Y:S01]  /*23bd0*/  IMAD R24, R15, 0x180, RZ ;  /* 0x000001800f187824 */ /* 0x004fe200078e02ff */
[----:B------:R-:W-:-:S03]  /*23be0*/  IADD3 R15, RZ, -R25, -R17 ;  /* 0x80000019ff0f7210 */ /* 0x000fc60007ffe811 */
[----:B------:R-:W-:Y:S01]  /*23bf0*/  IMAD.IADD R26, R26, 0x1, -R24 ;  /* 0x000000011a1a7824 */ /* 0x000fe200078e0a18 */
[----:B------:R-:W-:Y:S01]  /*23c00*/  ISETP.GE.AND P0, PT, R24, R27, PT ;  /* 0x0000001b1800720c */ /* 0x000fe20003f06270 */
[----:B------:R-:W-:Y:S02]  /*23c10*/  IMAD R16, R16, -0x40, R15 ;  /* 0xffffffc010107824 */ /* 0x000fe400078e020f */
[C---:B---3--:R-:W-:Y:S02]  /*23c20*/  IMAD R15, R30.reuse, 0x180, RZ ;  /* 0x000001801e0f7824 */ /* 0x048fe400078e02ff */
[----:B------:R-:W-:-:S03]  /*23c30*/  IMAD.WIDE R38, R30, 0x180, RZ ;  /* 0x000001801e267825 */ /* 0x000fc600078e02ff */
[C---:B------:R-:W-:Y:S01]  /*23c40*/  ISETP.GE.OR P0, PT, R15.reuse, UR6, P0 ;  /* 0x000000060f007c0c */ /* 0x040fe20008706670 */
[----:B------:R-:W-:Y:S01]  /*23c50*/  IMAD.MOV.U32 R30, RZ, RZ, -0x1 ;  /* 0xffffffffff1e7424 */ /* 0x000fe200078e00ff */
[----:B------:R-:W-:Y:S01]  /*23c60*/  IADD3 R15, -R15, UR6, R16 ;  /* 0x000000060f0f7c10 */ /* 0x000fe2000fffe110 */
[----:B------:R-:W-:Y:S01]  /*23c70*/  IMAD.SHL.U32 R16, R31, 0x2, RZ ;  /* 0x000000021f107824 */ /* 0x000fe200078e00ff */
[----:B------:R0:W-:Y:S01]  /*23c80*/  STL.64 [R1+0xc8], R38 ;  /* 0x0000c82601007387 */ /* 0x0001e20000100a00 */
[----:B------:R-:W-:Y:S01]  /*23c90*/  LOP3.LUT R29, R38, R29, R25, 0xfe, !PT ;  /* 0x0000001d261d7212 */ /* 0x000fe200078efe19 */
[----:B------:R-:W-:Y:S02]  /*23ca0*/  @UP1 UIMAD.WIDE.U32 UR6, UR8, 0x38e38e39, URZ ;  /* 0x38e38e39080618a5 */ /* 0x000fe4000f8e003f */
[----:B------:R-:W-:Y:S01]  /*23cb0*/  LOP3.LUT R24, R24, 0x6, R16, 0xf8, !PT ;  /* 0x0000000618187812 */ /* 0x000fe200078ef810 */
[----:B------:R0:W-:Y:S01]  /*23cc0*/  STL [R1+0x2d4], R30 ;  /* 0x0002d41e01007387 */ /* 0x0001e20000100800 */
[----:B------:R-:W-:Y:S01]  /*23cd0*/  IMAD.U32 R16, RZ, RZ, UR10 ;  /* 0x0000000aff107e24 */ /* 0x000fe2000f8e00ff */
[----:B------:R-:W-:Y:S01]  /*23ce0*/  @UP1 USHF.R.U32.HI UR6, URZ, 0x1, UR7 ;  /* 0x000000013f061899 */ /* 0x000fe20008011607 */
[--C-:B------:R-:W-:Y:S01]  /*23cf0*/  SHF.R.S32.HI R25, RZ, 0x1f, R24.reuse ;  /* 0x0000001fff197819 */ /* 0x100fe20000011418 */
[----:B------:R-:W-:Y:S01]  /*23d00*/  USEL UR7, URZ, 0x1, !UP0 ;  /* 0x000000013f077887 */ /* 0x000fe2000c000000 */
[----:B------:R-:W-:Y:S01]  /*23d10*/  ULDC.64 UR10, c[0x0][0x5c8] ;  /* 0x00017200000a7ab9 */ /* 0x000fe20000000a00 */
[----:B------:R-:W-:-:S02]  /*23d20*/  IMAD.WIDE.U32 R16, R16, UR12, R24 ;  /* 0x0000000c10107c25 */ /* 0x000fc4000f8e0018 */
[----:B------:R-:W-:Y:S02]  /*23d30*/  ULOP3.LUT UR4, UR4, UR7, URZ, 0x3c, !UPT ;  /* 0x0000000704047292 */ /* 0x000fe4000f8e3c3f */
[----:B------:R-:W-:Y:S02]  /*23d40*/  VIADD R17, R17, UR5 ;  /* 0x0000000511117c36 */ /* 0x000fe40008000000 */
[----:B------:R-:W-:Y:S01]  /*23d50*/  @UP1 ULOP3.LUT UR4, UR4, 0x1, UR6, 0x78, !UPT ;  /* 0x0000000104041892 */ /* 0x000fe2000f8e7806 */
[----:B------:R-:W-:Y:S02]  /*23d60*/  IMAD R27, R39, UR10, RZ ;  /* 0x0000000a271b7c24 */ /* 0x000fe4000f8e02ff */
[----:B------:R-:W-:-:S04]  /*23d70*/  IMAD.WIDE.U32 R16, R29, UR10, R16 ;  /* 0x0000000a1d107c25 */ /* 0x000fc8000f8e0010 */
[----:B------:R-:W-:Y:S01]  /*23d80*/  IMAD R27, R29, UR11, R27 ;  /* 0x0000000b1d1b7c24 */ /* 0x000fe2000f8e021b */
[----:B0-----:R-:W-:Y:S06]  /*23d90*/  @P0 BRA `(.L_x_38) ;  /* 0x000003ec00d80947 */ /* 0x001fec0003800000 */
[----:B------:R-:W-:Y:S01]  /*23da0*/  FSETP.NEU.AND P0, PT, RZ, UR24, PT ;  /* 0x00000018ff007c0b */ /* 0x000fe2000bf0d000 */
[----:B------:R-:W-:Y:S01]  /*23db0*/  BSSY B0, `(.L_x_38) ;  /* 0x0003ef4000007945 */ /* 0x000fe20003800000 */
[----:B------:R-:W-:-:S11]  /*23dc0*/  IMAD.IADD R27, R17, 0x1, R27 ;  /* 0x00000001111b7824 */ /* 0x000fd600078e021b */
[----:B------:R-:W-:Y:S05]  /*23dd0*/  @!P0 BRA `(.L_x_39) ;  /* 0x0000024c00548947 */ /* 0x000fea0003800000 */
[----:B------:R-:W-:Y:S01]  /*23de0*/  ISETP.GE.AND P0, PT, R15, 0x9, PT ;  /* 0x000000090f00780c */ /* 0x000fe20003f06270 */
[----:B------:R-:W-:Y:S01]  /*23df0*/  ULDC.64 UR6, c[0x0][0x5b8] ;  /* 0x00016e0000067ab9 */ /* 0x000fe20000000a00 */
[----:B------:R-:W-:Y:S01]  /*23e00*/  LOP3.LUT R28, R28, 0xfffdffff, RZ, 0xc0, !PT ;  /* 0xfffdffff1c1c7812 */ /* 0x000fe200078ec0ff */
[----:B------:R-:W-:Y:S01]  /*23e10*/  UIMAD UR5, UR9, UR6, URZ ;  /* 0x00000006090572a4 */ /* 0x000fe2000f8e023f */
[C---:B------:R-:W-:Y:S01]  /*23e20*/  ISETP.LT.OR P3, PT, R26.reuse, 0x1, !P0 ;  /* 0x000000011a00780c */ /* 0x040fe20004761670 */
[----:B------:R-:W-:Y:S01]  /*23e30*/  ULDC.64 UR10, c[0x0][0x5a8] ;  /* 0x00016a00000a7ab9 */ /* 0x000fe20000000a00 */
[C---:B------:R-:W-:Y:S01]  /*23e40*/  ISETP.LT.OR P2, PT, R26.reuse, 0x2, !P0 ;  /* 0x000000021a00780c */ /* 0x040fe20004741670 */
[----:B------:R-:W-:Y:S01]  /*23e50*/  UIMAD UR5, UR12, UR7, UR5 ;  /* 0x000000070c0572a4 */ /* 0x000fe2000f8e0205 */
[----:B------:R-:W-:Y:S01]  /*23e60*/  ISETP.LT.OR P4, PT, R26, 0x9, !P0 ;  /* 0x000000091a00780c */ /* 0x000fe20004781670 */
[----:B-----5:R-:W-:Y:S01]  /*23e70*/  STL [R1+0xeb0], R13 ;  /* 0x000eb00d01007387 */ /* 0x020fe20000100800 */
[----:B------:R-:W-:-:S03]  /*23e80*/  LOP3.LUT R0, R0, 0xfffff7ff, RZ, 0xc0, !PT ;  /* 0xfffff7ff00007812 */ /* 0x000fc600078ec0ff */
[----:B------:R-:W2:Y:S04]  /*23e90*/  LDL.LU R66, [R1+0x600] ;  /* 0x0006000001427983 */ /* 0x000ea80000300800 */
[----:B------:R-:W0:Y:S01]  /*23ea0*/  @!P3 LDC.64 R34, c[0x0][0x5c0] ;  /* 0x00017000ff22bb82 */ /* 0x000e220000000a00 */
[----:B------:R-:W3:Y:S01]  /*23eb0*/  LDL.LU R67, [R1+0x604] ;  /* 0x0006040001437983 */ /* 0x000ee20000300800 */
[----:B------:R-:W-:-:S06]  /*23ec0*/  @P2 LOP3.LUT R28, R28, 0x20000, RZ, 0xfc, !PT ;  /* 0x000200001c1c2812 */ /* 0x000fcc00078efcff */
[----:B------:R-:W4:Y:S08]  /*23ed0*/  @!P2 LDC.64 R32, c[0x0][0x5c0] ;  /* 0x00017000ff20ab82 */ /* 0x000f300000000a00 */
[----:B------:R-:W1:Y:S01]  /*23ee0*/  @!P4 LDC.64 R30, c[0x0][0x5c0] ;  /* 0x00017000ff1ecb82 */ /* 0x000e620000000a00 */
[----:B0-----:R-:W-:-:S04]  /*23ef0*/  @!P3 IADD3 R34, P1, P5, R16, R34, R3 ;  /* 0x000000221022b210 */ /* 0x001fc80007d3e003 */
[----:B------:R-:W-:Y:S02]  /*23f00*/  @!P3 IADD3.X R35, R27, R35, R4, P1, P5 ;  /* 0x000000231b23b210 */ /* 0x000fe40000fea404 */
[----:B----4-:R-:W-:-:S04]  /*23f10*/  @!P2 IADD3 R36, P1, P5, R16, R32, R3 ;  /* 0x000000201024a210 */ /* 0x010fc80007d3e003 */
[----:B------:R-:W-:Y:S02]  /*23f20*/  @!P2 IADD3.X R37, R27, R33, R4, P1, P5 ;  /* 0x000000211b25a210 */ /* 0x000fe40000fea404 */
[----:B------:R-:W-:Y:S02]  /*23f30*/  ISETP.GE.AND P2, PT, R15, 0x1, PT ;  /* 0x000000010f00780c */ /* 0x000fe40003f46270 */
[----:B-1----:R-:W-:-:S04]  /*23f40*/  @!P4 IADD3 R40, P1, P5, R16, R30, R3 ;  /* 0x0000001e1028c210 */ /* 0x002fc80007d3e003 */
[----:B------:R-:W-:Y:S02]  /*23f50*/  @!P4 IADD3.X R41, R27, R31, R4, P1, P5 ;  /* 0x0000001f1b29c210 */ /* 0x000fe40000fea404 */
[----:B------:R-:W-:-:S13]  /*23f60*/  ISETP.LT.OR P1, PT, R26, 0xa, !P0 ;  /* 0x0000000a1a00780c */ /* 0x000fda0004721670 */
[----:B------:R-:W0:Y:S02]  /*23f70*/  @!P1 LDC.64 R30, c[0x0][0x5c0] ;  /* 0x00017000ff1e9b82 */ /* 0x000e240000000a00 */
[----:B0-----:R-:W-:Y:S01]  /*23f80*/  @!P1 IADD3 R42, P5, P6, R16, R30, R3 ;  /* 0x0000001e102a9210 */ /* 0x001fe20007ebe003 */
[----:B------:R-:W-:Y:S01]  /*23f90*/  IMAD.U32 R30, RZ, RZ, UR6 ;  /* 0x00000006ff1e7e24 */ /* 0x000fe2000f8e00ff */
[----:B------:R-:W-:Y:S02]  /*23fa0*/  ULDC.64 UR6, c[0x0][0x5b0] ;  /* 0x00016c0000067ab9 */ /* 0x000fe40000000a00 */
[----:B------:R-:W-:Y:S01]  /*23fb0*/  @!P1 IADD3.X R43, R27, R31, R4, P5, P6 ;  /* 0x0000001f1b2b9210 */ /* 0x000fe20002fec404 */
[----:B------:R-:W-:-:S04]  /*23fc0*/  IMAD.WIDE.U32 R24, R30, UR12, R24 ;  /* 0x0000000c1e187c25 */ /* 0x000fc8000f8e0018 */
[----:B------:R-:W-:Y:S02]  /*23fd0*/  VIADD R33, R25, UR5 ;  /* 0x0000000519217c36 */ /* 0x000fe40008000000 */
[----:B------:R-:W-:Y:S02]  /*23fe0*/  IMAD.MOV.U32 R32, RZ, RZ, R24 ;  /* 0x000000ffff207224 */ /* 0x000fe400078e0018 */
[----:B------:R-:W-:Y:S02]  /*23ff0*/  IMAD R30, R39, UR6, RZ ;  /* 0x00000006271e7c24 */ /* 0x000fe4000f8e02ff */
[----:B------:R-:W-:-:S04]  /*24000*/  IMAD.WIDE.U32 R24, R29, UR6, R32 ;  /* 0x000000061d187c25 */ /* 0x000fc8000f8e0020 */
[----:B------:R-:W-:Y:S01]  /*24010*/  IMAD R30, R29, UR7, R30 ;  /* 0x000000071d1e7c24 */ /* 0x000fe2000f8e021e */
[----:B------:R-:W-:-:S04]  /*24020*/  IADD3 R24, P5, R24, UR10, RZ ;  /* 0x0000000a18187c10 */ /* 0x000fc8000ffbe0ff */
[--C-:B------:R-:W-:Y:S02]  /*24030*/  IADD3.X R25, R25, UR11, R30.reuse, P5, !PT ;  /* 0x0000000b19197c10 */ /* 0x100fe4000affe41e */
[----:B------:R-:W-:Y:S02]  /*24040*/  ISETP.LT.OR P5, PT, R26, 0x1, !P2 ;  /* 0x000000011a00780c */ /* 0x000fe400057a1670 */
[----:B------:R-:W-:-:S11]  /*24050*/  PRMT R30, RZ, 0x7610, R30 ;  /* 0x00007610ff1e7816 */ /* 0x000fd6000000001e */
[----:B------:R-:W4:Y:S02]  /*24060*/  @!P5 LDG.E.U8 R30, desc[UR22][R24.64] ;  /* 0x00000016181ed981 */ /* 0x000f24000c1e1100 */
[----:B----4-:R-:W-:-:S04]  /*24070*/  LOP3.LUT R30, R30, 0xff, RZ, 0xc0, !PT ;  /* 0x000000ff1e1e7812 */ /* 0x010fc800078ec0ff */
[----:B------:R-:W-:-:S05]  /*24080*/  F2FP.F16.E4M3.UNPACK_B R30, R30 ;  /* 0x0000001eff1e723e */ /* 0x000fca00020006ff */
[----:B------:R-:W-:-:S05]  /*24090*/  HADD2.F32 R30, -RZ, R30.H0_H0 ;  /* 0x2000001eff1e7230 */ /* 0x000fca0000004100 */
[----:B------:R-:W-:-:S04]  /*240a0*/  FMUL R30, R30, UR24 ;  /* 0x000000181e1e7c20 */ /* 0x000fc80008400000 */
[----:B------:R-:W-:Y:S02]  /*240b0*/  FFMA R18, R18, UR21, R30 ;  /* 0x0000001512127c23 */ /* 0x000fe4000800001e */
[----:B------:R-:W0:Y:S03]  /*240c0*/  @!P5 LDC.64 R30, c[0x0][0x5c0] ;  /* 0x00017000ff1edb82 */ /* 0x000e260000000a00 */
[----:B------:R-:W-:Y:S02]  /*240d0*/  F2FP.SATFINITE.E4M3.F32.PACK_AB_MERGE_C R18, RZ, R18, RZ ;  /* 0x00000012ff12723e */ /* 0x000fe400048070ff */
[----:B0-----:R-:W-:-:S05]  /*240e0*/  @!P5 IADD3 R30, P6, R16, R30, RZ ;  /* 0x0000001e101ed210 */ /* 0x001fca0007fde0ff */
[----:B------:R-:W-:-:S05]  /*240f0*/  @!P5 IMAD.X R31, R27, 0x1, R31, P6 ;  /* 0x000000011b1fd824 */ /* 0x000fca00030e061f */
[----:B------:R0:W-:Y:S01]  /*24100*/  @!P5 STG.E.U8 desc[UR22][R30.64], R18 ;  /* 0x000000121e00d986 */ /* 0x0001e2000c101116 */
[----:B------:R-:W-:Y:S02]  /*24110*/  ISETP.LT.OR P5, PT, R26, 0x2, !P2 ;  /* 0x000000021a00780c */ /* 0x000fe400057a1670 */
[----:B0-----:R-:W-:-:S11]  /*24120*/  PRMT R18, RZ, 0x7610, R18 ;  /* 0x00007610ff127816 */ /* 0x001fd60000000012 */
[----:B------:R-:W0:Y:S01]  /*24130*/  @!P5 LDC.64 R30, c[0x0][0x5c0] ;  /* 0x00017000ff1edb82 */ /* 0x000e220000000a00 */
[----:B------:R-:W4:Y:S01]  /*24140*/  @!P5 LDG.E.U8 R18, desc[UR22][R24.64+0x1] ;  /* 0x000001161812d981 */ /* 0x000f22000c1e1100 */
[----:B0-----:R-:W-:-:S05]  /*24150*/  @!P5 IADD3 R30, P6, R16, R30, RZ ;  /* 0x0000001e101ed210 */ /* 0x001fca0007fde0ff */
[----:B------:R-:W-:Y:S01]  /*24160*/  @!P5 IMAD.X R31, R27, 0x1, R31, P6 ;  /* 0x000000011b1fd824 */ /* 0x000fe200030e061f */
[----:B----4-:R-:W-:-:S04]  /*24170*/  LOP3.LUT R18, R18, 0xff, RZ, 0xc0, !PT ;  /* 0x000000ff12127812 */ /* 0x010fc800078ec0ff */
[----:B------:R-:W-:-:S05]  /*24180*/  F2FP.F16.E4M3.UNPACK_B R18, R18 ;  /* 0x00000012ff12723e */ /* 0x000fca00020006ff */
[----:B------:R-:W-:-:S05]  /*24190*/  HADD2.F32 R18, -RZ, R18.H0_H0 ;  /* 0x20000012ff127230 */ /* 0x000fca0000004100 */
[----:B------:R-:W-:-:S04]  /*241a0*/  FMUL R18, R18, UR24 ;  /* 0x0000001812127c20 */ /* 0x000fc80008400000 */
[----:B------:R-:W-:-:S05]  /*241b0*/  FFMA R19, R19, UR21, R18 ;  /* 0x0000001513137c23 */ /* 0x000fca0008000012 */
[----:B------:R-:W-:-:S05]  /*241c0*/  F2FP.SATFINITE.E4M3.F32.PACK_AB_MERGE_C R19, RZ, R19, RZ ;  /* 0x00000013ff13723e */ /* 0x000fca00048070ff */
[----:B------:R0:W-:Y:S01]  /*241d0*/  @!P5 STG.E.U8 desc[UR22][R30.64+0x1], R19 ;  /* 0x000001131e00d986 */ /* 0x0001e2000c101116 */
[----:B------:R-:W-:-:S05]  /*241e0*/  IADD3 R18, P5, R29, 0x8, RZ ;  /* 0x000000081d127810 */ /* 0x000fca0007fbe0ff */
[----:B0-----:R-:W-:-:S04]  /*241f0*/  IMAD.X R30, RZ, RZ, R39, P5 ;  /* 0x000000ffff1e7224 */ /* 0x001fc800028e0627 */
[----:B------:R-:W-:-:S04]  /*24200*/  IMAD R30, R30, UR6, RZ ;  /* 0x000000061e1e7c24 */ /* 0x000fc8000f8e02ff */
[C---:B------:R-:W-:Y:S02]  /*24210*/  IMAD R30, R18.reuse, UR7, R30 ;  /* 0x00000007121e7c24 */ /* 0x040fe4000f8e021e */
[----:B------:R-:W-:-:S03]  /*24220*/  IMAD.WIDE.U32 R18, R18, UR6, R32 ;  /* 0x0000000612127c25 */ /* 0x000fc6000f8e0020 */
[----:B------:R-:W-:-:S04]  /*24230*/  IADD3 R18, P5, R18, UR10, RZ ;  /* 0x0000000a12127c10 */ /* 0x000fc8000ffbe0ff */
[--C-:B------:R-:W-:Y:S02]  /*24240*/  IADD3.X R19, R19, UR11, R30.reuse, P5, !PT ;  /* 0x0000000b13137c10 */ /* 0x100fe4000affe41e */
[----:B------:R-:W-:-:S06]  /*24250*/  PRMT R30, RZ, 0x7610, R30 ;  /* 0x00007610ff1e7816 */ /* 0x000fcc000000001e */
[----:B------:R-:W4:Y:S01]  /*24260*/  @!P3 LDG.E.U8 R30, desc[UR22][R18.64] ;  /* 0x00000016121eb981 */ /* 0x000f22000c1e1100 */
[----:B------:R-:W-:Y:S02]  /*24270*/  ISETP.LT.OR P2, PT, R26, 0x11, !P0 ;  /* 0x000000111a00780c */ /* 0x000fe40004741670 */
[----:B----4-:R-:W-:-:S04]  /*24280*/  LOP3.LUT R30, R30, 0xff, RZ, 0xc0, !PT ;  /* 0x000000ff1e1e7812 */ /* 0x010fc800078ec0ff */
[----:B------:R-:W-:-:S05]  /*24290*/  F2FP.F16.E4M3.UNPACK_B R30, R30 ;  /* 0x0000001eff1e723e */ /* 0x000fca00020006ff */
[----:B------:R-:W-:-:S05]  /*242a0*/  HADD2.F32 R30, -RZ, R30.H0_H0 ;  /* 0x2000001eff1e7230 */ /* 0x000fca0000004100 */
[----:B------:R-:W-:-:S04]  /*242b0*/  FMUL R30, R30, UR24 ;  /* 0x000000181e1e7c20 */ /* 0x000fc80008400000 */
[----:B------:R-:W-:Y:S02]  /*242c0*/  FFMA R20, R20, UR21, R30 ;  /* 0x0000001514147c23 */ /* 0x000fe4000800001e */
[----:B------:R-:W0:Y:S03]  /*242d0*/  @!P2 LDC.64 R30, c[0x0][0x5c0] ;  /* 0x00017000ff1eab82 */ /* 0x000e260000000a00 */
[----:B------:R-:W-:-:S05]  /*242e0*/  F2FP.SATFINITE.E4M3.F32.PACK_AB_MERGE_C R20, RZ, R20, RZ ;  /* 0x00000014ff14723e */ /* 0x000fca00048070ff */
[----:B------:R1:W-:Y:S01]  /*242f0*/  @!P3 STG.E.U8 desc[UR22][R34.64], R20 ;  /* 0x000000142200b986 */ /* 0x0003e2000c101116 */
[----:B0-----:R-:W-:-:S04]  /*24300*/  @!P2 IADD3 R38, P5, P6, R16, R30, R3 ;  /* 0x0000001e1026a210 */ /* 0x001fc80007ebe003 */
[----:B------:R-:W-:Y:S02]  /*24310*/  @!P2 IADD3.X R39, R27, R31, R4, P5, P6 ;  /* 0x0000001f1b27a210 */ /* 0x000fe40002fec404 */
[----:B------:R-:W-:Y:S02]  /*24320*/  LOP3.LUT P2, RZ, R28, 0x20000, RZ, 0xc0, !PT ;  /* 0x000200001cff7812 */ /* 0x000fe4000784c0ff */
[----:B-1----:R-:W-:-:S11]  /*24330*/  PRMT R20, RZ, 0x7610, R20 ;  /* 0x00007610ff147816 */ /* 0x002fd60000000014 */
[----:B------:R-:W4:Y:S01]  /*24340*/  @!P2 LDG.E.U8 R20, desc[UR22][R18.64+0x1] ;  /* 0x000001161214a981 */ /* 0x000f22000c1e1100 */
[----:B------:R-:W-:-:S13]  /*24350*/  ISETP.LT.OR P5, PT, R26, 0x12, !P0 ;  /* 0x000000121a00780c */ /* 0x000fda00047a1670 */
[----:B------:R-:W0:Y:S01]  /*24360*/  @!P5 LDC.64 R30, c[0x0][0x5c0] ;  /* 0x00017000ff1edb82 */ /* 0x000e220000000a00 */
[----:B------:R-:W-:-:S04]  /*24370*/  LOP3.LUT R28, R28, 0xffff7fff, RZ, 0xc0, !PT ;  /* 0xffff7fff1c1c7812 */ /* 0x000fc800078ec0ff */
[----:B------:R-:W-:Y:S02]  /*24380*/  @P5 LOP3.LUT R28, R28, 0x8000, RZ, 0xfc, !PT ;  /* 0x000080001c1c5812 */ /* 0x000fe400078efcff */
[----:B0-----:R-:W-:-:S04]  /*24390*/  @!P5 IADD3 R34, P3, P6, R16, R30, R3 ;  /* 0x0000001e1022d210 */ /* 0x001fc80007e7e003 */
[----:B------:R-:W-:Y:S02]  /*243a0*/  @!P5 IADD3.X R35, R27, R31, R4, P3, P6 ;  /* 0x0000001f1b23d210 */ /* 0x000fe40001fec404 */
[----:B------:R-:W-:Y:S02]  /*243b0*/  ISETP.LT.OR P5, PT, R26, 0x19, !P0 ;  /* 0x000000191a00780c */ /* 0x000fe400047a1670 */
[----:B------:R-:W-:Y:S02]  /*243c0*/  ISETP.GE.AND P6, PT, R15, 0x1, PT ;  /* 0x000000010f00780c */ /* 0x000fe40003fc6270 */
[----:B----4-:R-:W-:-:S04]  /*243d0*/  LOP3.LUT R20, R20, 0xff, RZ, 0xc0, !PT ;  /* 0x000000ff14147812 */ /* 0x010fc800078ec0ff */
[----:B------:R-:W-:-:S05]  /*243e0*/  F2FP.F16.E4M3.UNPACK_B R20, R20 ;  /* 0x00000014ff14723e */ /* 0x000fca00020006ff */
[----:B------:R-:W-:-:S05]  /*243f0*/  HADD2.F32 R20, -RZ, R20.H0_H0 ;  /* 0x20000014ff147230 */ /* 0x000fca0000004100 */
[----:B------:R-:W-:-:S04]  /*24400*/  FMUL R20, R20, UR24 ;  /* 0x0000001814147c20 */ /* 0x000fc80008400000 */
[----:B------:R-:W-:-:S05]  /*24410*/  FFMA R21, R21, UR21, R20 ;  /* 0x0000001515157c23 */ /* 0x000fca0008000014 */
[----:B------:R-:W-:-:S05]  /*24420*/  F2FP.SATFINITE.E4M3.F32.PACK_AB_MERGE_C R21, RZ, R21, RZ ;  /* 0x00000015ff15723e */ /* 0x000fca00048070ff */
[----:B------:R0:W-:Y:S02]  /*24430*/  @!P2 STG.E.U8 desc[UR22][R36.64+0x1], R21 ;  /* 0x000001152400a986 */ /* 0x0001e4000c101116 */
[----:B0-----:R-:W0:Y:S02]  /*24440*/  @!P5 LDC.64 R20, c[0x0][0x5c0] ;  /* 0x00017000ff14db82 */ /* 0x001e240000000a00 */
[----:B0-----:R-:W-:-:S04]  /*24450*/  @!P5 IADD3 R46, P2, P3, R16, R20, R3 ;  /* 0x00000014102ed210 */ /* 0x001fc80007b5e003 */
[----:B------:R-:W-:Y:S02]  /*24460*/  @!P5 IADD3.X R47, R27, R21, R4, P2, P3 ;  /* 0x000000151b2fd210 */ /* 0x000fe400017e6404 */
        /* <DEDUP_REMOVED lines=19> */
[----:B------:R-:W-:Y:S02]  /*245a0*/  ISETP.LT.OR P3, PT, R26, 0x1a, !P0 ;  /* 0x0000001a1a00780c */ /* 0x000fe40004761670 */
        /* <DEDUP_REMOVED lines=8> */
[----:B0-----:R-:W-:Y:S02]  /*24630*/  @!P3 IADD3 R30, P2, P6, R16, R20, R3 ;  /* 0x00000014101eb210 */ /* 0x001fe40007e5e003 */
[----:B------:R-:W-:-:S06]  /*24640*/  PRMT R20, RZ, 0x7610, R20 ;  /* 0x00007610ff147816 */ /* 0x000fcc0000000014 */
[----:B------:R-:W4:Y:S01]  /*24650*/  @!P4 LDG.E.U8 R20, desc[UR22][R18.64+0x8] ;  /* 0x000008161214c981 */ /* 0x000f22000c1e1100 */
[----:B------:R-:W-:Y:S02]  /*24660*/  @!P3 IADD3.X R31, R27, R21, R4, P2, P6 ;  /* 0x000000151b1fb210 */ /* 0x000fe400017ec404 */
[----:B------:R-:W-:Y:S02]  /*24670*/  ISETP.LT.OR P2, PT, R26, 0x21, !P0 ;  /* 0x000000211a00780c */ /* 0x000fe40004741670 */
[----:B------:R-:W-:-:S04]  /*24680*/  LOP3.LUT R28, R28, 0xffffbfff, RZ, 0xc0, !PT ;  /* 0xffffbfff1c1c7812 */ /* 0x000fc800078ec0ff */
[----:B------:R-:W-:Y:S02]  /*24690*/  @P3 LOP3.LUT R28, R28, 0x4000, RZ, 0xfc, !PT ;  /* 0x000040001c1c3812 */ /* 0x000fe400078efcff */
        /* <DEDUP_REMOVED lines=8> */
[----:B------:R-:W-:Y:S02]  /*24720*/  ISETP.LT.OR P4, PT, R26, 0x22, !P0 ;  /* 0x000000221a00780c */ /* 0x000fe40004781670 */
[----:B0-----:R-:W-:-:S04]  /*24730*/  @!P2 IADD3 R44, P5, P6, R16, R20, R3 ;  /* 0x00000014102ca210 */ /* 0x001fc80007ebe003 */
[----:B------:R-:W-:-:S07]  /*24740*/  @!P2 IADD3.X R45, R27, R21, R4, P5, P6 ;  /* 0x000000151b2da210 */ /* 0x000fce0002fec404 */
[----:B------:R-:W1:Y:S02]  /*24750*/  @!P4 LDC.64 R20, c[0x0][0x5c0] ;  /* 0x00017000ff14cb82 */ /* 0x000e640000000a00 */
[----:B-1----:R-:W-:Y:S02]  /*24760*/  @!P4 IADD3 R40, P3, P6, R16, R20, R3 ;  /* 0x000000141028c210 */ /* 0x002fe40007e7e003 */
[----:B------:R-:W-:-:S06]  /*24770*/  PRMT R20, RZ, 0x7610, R20 ;  /* 0x00007610ff147816 */ /* 0x000fcc0000000014 */
[----:B------:R-:W4:Y:S01]  /*24780*/  @!P1 LDG.E.U8 R20, desc[UR22][R18.64+0x9] ;  /* 0x0000091612149981 */ /* 0x000f22000c1e1100 */
[----:B------:R-:W-:-:S04]  /*24790*/  LOP3.LUT R28, R28, 0xfffeffff, RZ, 0xc0, !PT ;  /* 0xfffeffff1c1c7812 */ /* 0x000fc800078ec0ff */
[----:B------:R-:W-:Y:S02]  /*247a0*/  @P2 LOP3.LUT R28, R28, 0x10000, RZ, 0xfc, !PT ;  /* 0x000100001c1c2812 */ /* 0x000fe400078efcff */
[----:B------:R-:W-:Y:S02]  /*247b0*/  ISETP.LT.OR P2, PT, R26, 0x29, !P0 ;  /* 0x000000291a00780c */ /* 0x000fe40004741670 */
[----:B------:R-:W-:Y:S02]  /*247c0*/  @!P4 IADD3.X R41, R27, R21, R4, P3, P6 ;  /* 0x000000151b29c210 */ /* 0x000fe40001fec404 */
[----:B------:R-:W-:Y:S02]  /*247d0*/  ISETP.GE.AND P3, PT, R15, 0x1, PT ;  /* 0x000000010f00780c */ /* 0x000fe40003f66270 */
[----:B----4-:R-:W-:-:S04]  /*247e0*/  LOP3.LUT R20, R20, 0xff, RZ, 0xc0, !PT ;  /* 0x000000ff14147812 */ /* 0x010fc800078ec0ff */
[----:B------:R-:W-:-:S05]  /*247f0*/  F2FP.F16.E4M3.UNPACK_B R20, R20 ;  /* 0x00000014ff14723e */ /* 0x000fca00020006ff */
[----:B------:R-:W-:-:S05]  /*24800*/  HADD2.F32 R20, -RZ, R20.H0_H0 ;  /* 0x20000014ff147230 */ /* 0x000fca0000004100 */
[----:B------:R-:W-:-:S04]  /*24810*/  FMUL R20, R20, UR24 ;  /* 0x0000001814147c20 */ /* 0x000fc80008400000 */
[----:B------:R-:W-:Y:S02]  /*24820*/  FFMA R217, R217, UR21, R20 ;  /* 0x00000015d9d97c23 */ /* 0x000fe40008000014 */
[----:B------:R-:W0:Y:S03]  /*24830*/  @!P2 LDC.64 R20, c[0x0][0x5c0] ;  /* 0x00017000ff14ab82 */ /* 0x000e260000000a00 */
[----:B------:R-:W-:-:S05]  /*24840*/  F2FP.SATFINITE.E4M3.F32.PACK_AB_MERGE_C R217, RZ, R217, RZ ;  /* 0x000000d9ffd9723e */ /* 0x000fca00048070ff */
[----:B------:R-:W-:Y:S01]  /*24850*/  @!P1 STG.E.U8 desc[UR22][R42.64+0x9], R217 ;  /* 0x000009d92a009986 */ /* 0x000fe2000c101116 */
[----:B0-----:R-:W-:-:S04]  /*24860*/  @!P2 IADD3 R48, P1, P6, R16, R20, R3 ;  /* 0x000000141030a210 */ /* 0x001fc80007e3e003 */
[----:B------:R-:W-:Y:S02]  /*24870*/  @!P2 IADD3.X R49, R27, R21, R4, P1, P6 ;  /* 0x000000151b31a210 */ /* 0x000fe40000fec404 */
[----:B------:R-:W-:Y:S02]  /*24880*/  ISETP.LT.OR P1, PT, R26, 0x11, !P3 ;  /* 0x000000111a00780c */ /* 0x000fe40005f21670 */
[----:B------:R-:W-:-:S11]  /*24890*/  PRMT R20, RZ, 0x7610, R20 ;  /* 0x00007610ff147816 */ /* 0x000fd60000000014 */
[----:B------:R-:W4:Y:S01]  /*248a0*/  @!P1 LDG.E.U8 R20, desc[UR22][R24.64+0x10] ;  /* 0x0000101618149981 */ /* 0x000f22000c1e1100 */
[----:B------:R-:W-:Y:S02]  /*248b0*/  PRMT R22, RZ, 0x7610, R22 ;  /* 0x00007610ff167816 */ /* 0x000fe40000000016 */
        /* <DEDUP_REMOVED lines=10> */
[----:B------:R-:W-:-:S13]  /*24960*/  ISETP.LT.OR P1, PT, R26, 0x12, !P3 ;  /* 0x000000121a00780c */ /* 0x000fda0005f21670 */
[----:B------:R-:W4:Y:S01]  /*24970*/  @!P1 LDG.E.U8 R22, desc[UR22][R24.64+0x11] ;  /* 0x0000111618169981 */ /* 0x000f22000c1e1100 */
[----:B0-----:R-:W0:Y:S02]  /*24980*/  @!P1 LDC.64 R20, c[0x0][0x5c0] ;  /* 0x00017000ff149b82 */ /* 0x001e240000000a00 */
        /* <DEDUP_REMOVED lines=9> */
[----:B------:R0:W-:Y:S01]  /*24a20*/  @!P1 STG.E.U8 desc[UR22][R20.64+0x11], R219 ;  /* 0x000011db14009986 */ /* 0x0001e2000c101116 */
[----:B------:R-:W-:-:S13]  /*24a30*/  ISETP.LT.OR P1, PT, R26, 0x2a, !P0 ;  /* 0x0000002a1a00780c */ /* 0x000fda0004721670 */
        /* <DEDUP_REMOVED lines=20> */
[----:B-1----:R-:W-:-:S04]  /*24b80*/  @!P5 IADD3 R38, P4, P6, R16, R20, R3 ;  /* 0x000000141026d210 */ /* 0x002fc80007e9e003 */
[----:B------:R-:W-:Y:S02]  /*24b90*/  @!P5 IADD3.X R39, R27, R21, R4, P4, P6 ;  /* 0x000000151b27d210 */ /* 0x000fe400027ec404 */
[----:B------:R-:W-:Y:S02]  /*24ba0*/  LOP3.LUT P5, RZ, R28, 0x8000, RZ, 0xc0, !PT ;  /* 0x000080001cff7812 */ /* 0x000fe400078ac0ff */
[----:B------:R-:W-:-:S11]  /*24bb0*/  PRMT R20, RZ, 0x7610, R20 ;  /* 0x00007610ff147816 */ /* 0x000fd60000000014 */
        /* <DEDUP_REMOVED lines=28> */
[----:B0-----:R-:W0:Y:S01]  /*24d80*/  @!P5 LDC.64 R20, c[0x0][0x5c0] ;  /* 0x00017000ff14db82 */ /* 0x001e220000000a00 */
[----:B------:R-:W-:Y:S02]  /*24d90*/  ISETP.LT.OR P3, PT, R26, 0x3a, !P0 ;  /* 0x0000003a1a00780c */ /* 0x000fe40004761670 */
        /* <DEDUP_REMOVED lines=27> */
[----:B------:R-:W1:Y:S01]  /*24f50*/  @!P4 LDC.64 R20, c[0x0][0x5c0] ;  /* 0x00017000ff14cb82 */ /* 0x000e620000000a00 */
[----:B------:R-:W-:Y:S02]  /*24f60*/  LOP3.LUT P3, RZ, R28, 0x4000, RZ, 0xc0, !PT ;  /* 0x000040001cff7812 */ /* 0x000fe4000786c0ff */
[----:B-1----:R-:W-:Y:S02]  /*24f70*/  @!P4 IADD3 R46, P5, P6, R16, R20, R3 ;  /* 0x00000014102ec210 */ /* 0x002fe40007ebe003 */
[----:B------:R-:W-:-:S09]  /*24f80*/  PRMT R20, RZ, 0x7610, R20 ;  /* 0x00007610ff147816 */ /* 0x000fd20000000014 */
[----:B------:R-:W4:Y:S01]  /*24f90*/  @!P3 LDG.E.U8 R20, desc[UR22][R18.64+0x19] ;  /* 0x000019161214b981 */ /* 0x000f22000c1e1100 */
[----:B------:R-:W-:Y:S02]  /*24fa0*/  @!P4 IADD3.X R47, R27, R21, R4, P5, P6 ;  /* 0x000000151b2fc210 */ /* 0x000fe40002fec404 */
[----:B------:R-:W-:Y:S02]  /*24fb0*/  ISETP.LT.OR P4, PT, R26, 0x49, !P0 ;  /* 0x000000491a00780c */ /* 0x000fe40004781670 */
        /* <DEDUP_REMOVED lines=31> */
[----:B------:R-:W-:Y:S02]  /*251b0*/  LOP3.LUT P2, RZ, R28, 0x10000, RZ, 0xc0, !PT ;  /* 0x000100001cff7812 */ /* 0x000fe4000784c0ff */
        /* <DEDUP_REMOVED lines=18> */
[----:B------:R-:W0:Y:S02]  /*252e0*/  @!P4 LDC.64 R20, c[0x0][0x5c0] ;  /* 0x00017000ff14cb82 */ /* 0x000e240000000a00 */
[----:B0-----:R-:W-:-:S04]  /*252f0*/  @!P4 IADD3 R54, P3, P5, R16, R20, R3 ;  /* 0x000000141036c210 */ /* 0x001fc80007d7e003 */
[----:B------:R-:W-:Y:S02]  /*25300*/  @!P4 IADD3.X R55, R27, R21, R4, P3, P5 ;  /* 0x000000151b37c210 */ /* 0x000fe40001fea404 */
[----:B------:R-:W-:-:S13]  /*25310*/  ISETP.LT.OR P3, PT, R26, 0x52, !P0 ;  /* 0x000000521a00780c */ /* 0x000fda0004761670 */
[----:B------:R-:W0:Y:S01]  /*25320*/  @!P3 LDC.64 R20, c[0x0][0x5c0] ;  /* 0x00017000ff14bb82 */ /* 0x000e220000000a00 */
[----:B------:R-:W-:Y:S02]  /*25330*/  LOP3.LUT P4, RZ, R28, 0x2000, RZ, 0xc0, !PT ;  /* 0x000020001cff7812 */ /* 0x000fe4000788c0ff */
[----:B------:R-:W-:-:S05]  /*25340*/  F2FP.SATFINITE.E4M3.F32.PACK_AB_MERGE_C R228, RZ, R228, RZ ;  /* 0x000000e4ffe4723e */ /* 0x000fca00048070ff */
[----:B------:R0:W-:Y:S02]  /*25350*/  @!P2 STG.E.U8 desc[UR22][R44.64+0x20], R228 ;  /* 0x000020e42c00a986 */ /* 0x0001e4000c101116 */
[----:B0-----:R-:W-:Y:S02]  /*25360*/  @!P3 IADD3 R44, P2, P5, R16, R20, R3 ;  /* 0x00000014102cb210 */ /* 0x001fe40007d5e003 */
[----:B------:R-:W-:-:S06]  /*25370*/  PRMT R20, RZ, 0x7610, R20 ;  /* 0x00007610ff147816 */ /* 0x000fcc0000000014 */
[----:B------:R-:W4:Y:S01]  /*25380*/  @!P4 LDG.E.U8 R20, desc[UR22][R18.64+0x21] ;  /* 0x000021161214c981 */ /* 0x000f22000c1e1100 */
[----:B------:R-:W-:Y:S02]  /*25390*/  @!P3 IADD3.X R45, R27, R21, R4, P2, P5 ;  /* 0x000000151b2db210 */ /* 0x000fe400017ea404 */
[----:B----4-:R-:W-:-:S04]  /*253a0*/  LOP3.LUT R20, R20, 0xff, RZ, 0xc0, !PT ;  /* 0x000000ff14147812 */ /* 0x010fc800078ec0ff */
[----:B------:R-:W-:-:S05]  /*253b0*/  F2FP.F16.E4M3.UNPACK_B R20, R20 ;  /* 0x00000014ff14723e */ /* 0x000fca00020006ff */
[----:B------:R-:W-:-:S05]  /*253c0*/  HADD2.F32 R20, -RZ, R20.H0_H0 ;  /* 0x20000014ff147230 */ /* 0x000fca0000004100 */
[----:B------:R-:W-:-:S04]  /*253d0*/  FMUL R20, R20, UR24 ;  /* 0x0000001814147c20 */ /* 0x000fc80008400000 */
[----:B------:R-:W-:-:S05]  /*253e0*/  FFMA R229, R229, UR21, R20 ;  /* 0x00000015e5e57c23 */ /* 0x000fca0008000014 */
[----:B------:R-:W-:-:S05]  /*253f0*/  F2FP.SATFINITE.E4M3.F32.PACK_AB_MERGE_C R229, RZ, R229, RZ ;  /* 0x000000e5ffe5723e */ /* 0x000fca00048070ff */
[----:B------:R-:W-:Y:S01]  /*25400*/  @!P4 STG.E.U8 desc[UR22][R40.64+0x21], R229 ;  /* 0x000021e52800c986 */ /* 0x000fe2000c101116 */
[----:B------:R-:W-:-:S13]  /*25410*/  ISETP.LT.OR P4, PT, R26, 0x59, !P0 ;  /* 0x000000591a00780c */ /* 0x000fda0004781670 */
[----:B------:R-:W0:Y:S02]  /*25420*/  @!P4 LDC.64 R20, c[0x0][0x5c0] ;  /* 0x00017000ff14cb82 */ /* 0x000e240000000a00 */
        /* <DEDUP_REMOVED lines=21> */
[----:B------:R-:W-:-:S04]  /*25580*/  LOP3.LUT R28, R28, 0xfffff7ff, RZ, 0xc0, !PT ;  /* 0xfffff7ff1c1c7812 */ /* 0x000fc800078ec0ff */
[----:B------:R-:W-:Y:S02]  /*25590*/  @P3 LOP3.LUT R28, R28, 0x800, RZ, 0xfc, !PT ;  /* 0x000008001c1c3812 */ /* 0x000fe400078efcff */
        /* <DEDUP_REMOVED lines=13> */
[----:B------:R-:W-:-:S04]  /*25670*/  LOP3.LUT R28, R28, 0xffffefff, RZ, 0xc0, !PT ;  /* 0xffffefff1c1c7812 */ /* 0x000fc800078ec0ff */
[----:B------:R-:W-:Y:S02]  /*25680*/  @P4 LOP3.LUT R28, R28, 0x1000, RZ, 0xfc, !PT ;  /* 0x000010001c1c4812 */ /* 0x000fe400078efcff */
[----:B------:R-:W-:Y:S02]  /*25690*/  ISETP.LT.OR P4, PT, R26, 0x61, !P0 ;  /* 0x000000611a00780c */ /* 0x000fe40004781670 */
[----:B------:R-:W-:Y:S02]  /*256a0*/  @!P2 IADD3.X R41, R27, R21, R4, P5, P6 ;  /* 0x000000151b29a210 */ /* 0x000fe40002fec404 */
        /* <DEDUP_REMOVED lines=15> */
[----:B------:R-:W-:-:S04]  /*257a0*/  @P4 LOP3.LUT R0, R0, 0x800, RZ, 0xfc, !PT ;  /* 0x0000080000004812 */ /* 0x000fc800078efcff */
[----:B------:R-:W-:Y:S02]  /*257b0*/  LOP3.LUT R0, R0, 0xfffffff7, RZ, 0xc0, !PT ;  /* 0xfffffff700007812 */ /* 0x000fe400078ec0ff */
[----:B------:R-:W-:Y:S02]  /*257c0*/  @!P3 IADD3.X R49, R27, R21, R4, P5, P6 ;  /* 0x000000151b31b210 */ /* 0x000fe40002fec404 */
[----:B------:R-:W-:Y:S02]  /*257d0*/  @P3 LOP3.LUT R0, R0, 0x8, RZ, 0xfc, !PT ;  /* 0x0000000800003812 */ /* 0x000fe400078efcff */
        /* <DEDUP_REMOVED lines=46> */
[----:B------:R-:W-:Y:S02]  /*25ac0*/  LOP3.LUT R0, R0, 0xffffefff, RZ, 0xc0, !PT ;  /* 0xffffefff00007812 */ /* 0x000fe400078ec0ff */
[----:B------:R-:W-:Y:S02]  /*25ad0*/  @!P4 IADD3.X R37, R27, R21, R4, P1, P5 ;  /* 0x000000151b25c210 */ /* 0x000fe40000fea404 */
[----:B------:R-:W-:Y:S02]  /*25ae0*/  @P4 LOP3.LUT R0, R0, 0x1000, RZ, 0xfc, !PT ;  /* 0x0000100000004812 */ /* 0x000fe400078efcff */
[----:B------:R-:W-:Y:S02]  /*25af0*/  ISETP.LT.OR P4, PT, R26, 0x71, !P0 ;  /* 0x000000711a00780c */ /* 0x000fe40004781670 */
[----:B------:R-:W-:-:S11]  /*25b00*/  LOP3.LUT R0, R0, 0xffffbfff, RZ, 0xc0, !PT ;  /* 0xffffbfff00007812 */ /* 0x000fd600078ec0ff */
[----:B------:R-:W-:Y:S02]  /*25b10*/  @P4 LOP3.LUT R0, R0, 0x4000, RZ, 0xfc, !PT ;  /* 0x0000400000004812 */ /* 0x000fe400078efcff */
        /* <DEDUP_REMOVED lines=10> */
[----:B------:R-:W-:-:S05]  /*25bc0*/  F2FP.SATFINITE.E4M3.F32.PACK_AB_MERGE_C R236, RZ, R236, RZ ;  /* 0x000000ecffec723e */ /* 0x000fca00048070ff */
[----:B------:R0:W-:Y:S01]  /*25bd0*/  @!P3 STG.E.U8 desc[UR22][R42.64+0x30], R236 ;  /* 0x000030ec2a00b986 */ /* 0x0001e2000c101116 */
[----:B------:R-:W-:Y:S02]  /*25be0*/  ISETP.LT.OR P3, PT, R26, 0x32, !P0 ;  /* 0x000000321a00780c */ /* 0x000fe40004761670 */
[----:B0-----:R-:W-:Y:S02]  /*25bf0*/  @!P4 IADD3 R42, P1, P5, R16, R20, R3 ;  /* 0x00000014102ac210 */ /* 0x001fe40007d3e003 */
[----:B------:R-:W-:-:S09]  /*25c00*/  PRMT R20, RZ, 0x7610, R20 ;  /* 0x00007610ff147816 */ /* 0x000fd20000000014 */
        /* <DEDUP_REMOVED lines=20> */
[----:B--2---:R-:W-:Y:S02]  /*25d50*/  FFMA R22, R66, UR21, R20 ;  /* 0x0000001542167c23 */ /* 0x004fe40008000014 */
[----:B------:R-:W0:Y:S01]  /*25d60*/  @!P1 LDC.64 R20, c[0x0][0x5c0] ;  /* 0x00017000ff149b82 */ /* 0x000e220000000a00 */
[----:B------:R-:W-:Y:S01]  /*25d70*/  LOP3.LUT R0, R0, 0xffffffef, RZ, 0xc0, !PT ;  /* 0xffffffef00007812 */ /* 0x000fe200078ec0ff */
[----:B------:R-:W2:Y:S01]  /*25d80*/  LDL.LU R66, [R1+0x608] ;  /* 0x0006080001427983 */ /* 0x000ea20000300800 */
[----:B------:R-:W-:Y:S02]  /*25d90*/  F2FP.SATFINITE.E4M3.F32.PACK_AB_MERGE_C R22, RZ, R22, RZ ;  /* 0x00000016ff16723e */ /* 0x000fe400048070ff */
[----:B0-----:R-:W-:Y:S01]  /*25da0*/  @!P1 IADD3 R20, P5, R16, R20, RZ ;  /* 0x0000001410149210 */ /* 0x001fe20007fbe0ff */
[----:B------:R-:W4:Y:S04]  /*25db0*/  LDL.LU R71, [R1+0x60c] ;  /* 0x00060c0001477983 */ /* 0x000f280000300800 */
[----:B------:R-:W-:Y:S01]  /*25dc0*/  @!P1 IMAD.X R21, R27, 0x1, R21, P5 ;  /* 0x000000011b159824 */ /* 0x000fe200028e0615 */
[----:B------:R-:W-:Y:S01]  /*25dd0*/  @P4 LOP3.LUT R0, R0, 0x10, RZ, 0xfc, !PT ;  /* 0x0000001000004812 */ /* 0x000fe200078efcff */
[----:B------:R-:W4:Y:S04]  /*25de0*/  LDL.LU R70, [R1+0x610] ;  /* 0x0006100001467983 */ /* 0x000f280000300800 */
[----:B------:R0:W-:Y:S01]  /*25df0*/  @!P1 STG.E.U8 desc[UR22][R20.64+0x38], R22 ;  /* 0x0000381614009986 */ /* 0x0001e2000c101116 */
[----:B------:R-:W-:-:S02]  /*25e00*/  ISETP.LT.OR P1, PT, R26, 0x3a, !P6 ;  /* 0x0000003a1a00780c */ /* 0x000fc40007721670 */
[----:B0-----:R-:W-:-:S11]  /*25e10*/  PRMT R22, RZ, 0x7610, R22 ;  /* 0x00007610ff167816 */ /* 0x001fd60000000016 */
[----:B------:R-:W0:Y:S01]  /*25e20*/  @!P1 LDC.64 R20, c[0x0][0x5c0] ;  /* 0x00017000ff149b82 */ /* 0x000e220000000a00 */
[----:B------:R-:W3:Y:S01]  /*25e30*/  @!P1 LDG.E.U8 R22, desc[UR22][R24.64+0x39] ;  /* 0x0000391618169981 */ /* 0x000ee2000c1e1100 */
[----:B------:R-:W-:Y:S02]  /*25e40*/  ISETP.LT.OR P4, PT, R26, 0x7a, !P0 ;  /* 0x0000007a1a00780c */ /* 0x000fe40004781670 */
[----:B0-----:R-:W-:-:S05]  /*25e50*/  @!P1 IADD3 R20, P5, R16, R20, RZ ;  /* 0x0000001410149210 */ /* 0x001fca0007fbe0ff */
[----:B------:R-:W-:Y:S01]  /*25e60*/  @!P1 IMAD.X R21, R27, 0x1, R21, P5 ;  /* 0x000000011b159824 */ /* 0x000fe200028e0615 */
[----:B------:R-:W-:-:S04]  /*25e70*/  LOP3.LUT R0, R0, 0xffff7fff, RZ, 0xc0, !PT ;  /* 0xffff7fff00007812 */ /* 0x000fc800078ec0ff */
[----:B------:R-:W-:Y:S02]  /*25e80*/  @P3 LOP3.LUT R0, R0, 0x8000, RZ, 0xfc, !PT ;  /* 0x0000800000003812 */ /* 0x000fe400078efcff */
[----:B------:R-:W-:Y:S02]  /*25e90*/  ISETP.LT.OR P3, PT, R26, 0x39, !P0 ;  /* 0x000000391a00780c */ /* 0x000fe40004761670 */
[----:B---3--:R-:W-:-:S04]  /*25ea0*/  LOP3.LUT R22, R22, 0xff, RZ, 0xc0, !PT ;  /* 0x000000ff16167812 */ /* 0x008fc800078ec0ff */
        /* <DEDUP_REMOVED lines=9> */
[----:B------:R-:W3:Y:S01]  /*25f40*/  @!P3 LDG.E.U8 R20, desc[UR22][R18.64+0x38] ;  /* 0x000038161214b981 */ /* 0x000ee2000c1e1100 */
[----:B------:R-:W-:Y:S02]  /*25f50*/  LOP3.LUT R0, R0, 0xfffffffd, RZ, 0xc0, !PT ;  /* 0xfffffffd00007812 */ /* 0x000fe400078ec0ff */
[----:B------:R-:W-:Y:S02]  /*25f60*/  @!P4 IADD3.X R39, R27, R21, R4, P1, P5 ;  /* 0x000000151b27c210 */ /* 0x000fe40000fea404 */
[----:B------:R-:W-:Y:S02]  /*25f70*/  @P4 LOP3.LUT R0, R0, 0x2, RZ, 0xfc, !PT ;  /* 0x0000000200004812 */ /* 0x000fe400078efcff */
[----:B------:R-:W-:Y:S02]  /*25f80*/  ISETP.LT.OR P4, PT, R26, 0x81, !P0 ;  /* 0x000000811a00780c */ /* 0x000fe40004781670 */
[----:B------:R-:W-:-:S11]  /*25f90*/  LOP3.LUT R0, R0, 0xfffeffff, RZ, 0xc0, !PT ;  /* 0xfffeffff00007812 */ /* 0x000fd600078ec0ff */
[----:B------:R-:W-:Y:S02]  /*25fa0*/  @P4 LOP3.LUT R0, R0, 0x10000, RZ, 0xfc, !PT ;  /* 0x0001000000004812 */ /* 0x000fe400078efcff */
[----:B---3--:R-:W-:-:S04]  /*25fb0*/  LOP3.LUT R20, R20, 0xff, RZ, 0xc0, !PT ;  /* 0x000000ff14147812 */ /* 0x008fc800078ec0ff */
[----:B------:R-:W-:-:S05]  /*25fc0*/  F2FP.F16.E4M3.UNPACK_B R20, R20 ;  /* 0x00000014ff14723e */ /* 0x000fca00020006ff */
[----:B------:R-:W-:-:S05]  /*25fd0*/  HADD2.F32 R20, -RZ, R20.H0_H0 ;  /* 0x20000014ff147230 */ /* 0x000fca0000004100 */
[----:B------:R-:W-:-:S04]  /*25fe0*/  FMUL R20, R20, UR24 ;  /* 0x0000001814147c20 */ /* 0x000fc80008400000 */
[----:B--2---:R-:W-:Y:S02]  /*25ff0*/  FFMA R22, R66, UR21, R20 ;  /* 0x0000001542167c23 */ /* 0x004fe40008000014 */
        /* <DEDUP_REMOVED lines=10> */
[----:B------:R-:W2:Y:S01]  /*260a0*/  @!P3 LDG.E.U8 R20, desc[UR22][R18.64+0x39] ;  /* 0x000039161214b981 */ /* 0x000ea2000c1e1100 */
[----:B------:R-:W-:Y:S02]  /*260b0*/  @!P4 IADD3.X R53, R27, R21, R4, P1, P5 ;  /* 0x000000151b35c210 */ /* 0x000fe40000fea404 */
[----:B--2---:R-:W-:-:S04]  /*260c0*/  LOP3.LUT R20, R20, 0xff, RZ, 0xc0, !PT ;  /* 0x000000ff14147812 */ /* 0x004fc800078ec0ff */
[----:B------:R-:W-:-:S05]  /*260d0*/  F2FP.F16.E4M3.UNPACK_B R20, R20 ;  /* 0x00000014ff14723e */ /* 0x000fca00020006ff */
[----:B------:R-:W-:-:S05]  /*260e0*/  HADD2.F32 R20, -RZ, R20.H0_H0 ;  /* 0x20000014ff147230 */ /* 0x000fca0000004100 */
[----:B------:R-:W-:-:S04]  /*260f0*/  FMUL R20, R20, UR24 ;  /* 0x0000001814147c20 */ /* 0x000fc80008400000 */
[----:B----4-:R-:W-:Y:S02]  /*26100*/  FFMA R20, R71, UR21, R20 ;  /* 0x0000001547147c23 */ /* 0x010fe40008000014 */
[----:B------:R-:W2:Y:S03]  /*26110*/  LDL.LU R71, [R1+0x614] ;  /* 0x0006140001477983 */ /* 0x000ea60000300800 */
[----:B------:R-:W-:-:S05]  /*26120*/  F2FP.SATFINITE.E4M3.F32.PACK_AB_MERGE_C R20, RZ, R20, RZ ;  /* 0x00000014ff14723e */ /* 0x000fca00048070ff */
[----:B------:R0:W-:Y:S01]  /*26130*/  @!P3 STG.E.U8 desc[UR22][R34.64+0x39], R20 ;  /* 0x000039142200b986 */ /* 0x0001e2000c101116 */
[----:B------:R-:W-:-:S13]  /*26140*/  ISETP.LT.OR P3, PT, R26, 0x89, !P0 ;  /* 0x000000891a00780c */ /* 0x000fda0004761670 */
[----:B0-----:R-:W0:Y:S02]  /*26150*/  @!P3 LDC.64 R20, c[0x0][0x5c0] ;  /* 0x00017000ff14bb82 */ /* 0x001e240000000a00 */
[----:B0-----:R-:W-:-:S04]  /*26160*/  @!P3 IADD3 R72, P1, P5, R16, R20, R3 ;  /* 0x000000141048b210 */ /* 0x001fc80007d3e003 */
[----:B------:R-:W-:Y:S02]  /*26170*/  @!P3 IADD3.X R73, R27, R21, R4, P1, P5 ;  /* 0x000000151b49b210 */ /* 0x000fe40000fea404 */
[----:B------:R-:W-:Y:S02]  /*26180*/  ISETP.LT.OR P1, PT, R26, 0x41, !P6 ;  /* 0x000000411a00780c */ /* 0x000fe40007721670 */
[----:B------:R-:W-:-:S11]  /*26190*/  PRMT R20, RZ, 0x7610, R20 ;  /* 0x00007610ff147816 */ /* 0x000fd60000000014 */
[----:B------:R-:W3:Y:S02]  /*261a0*/  @!P1 LDG.E.U8 R20, desc[UR22][R24.64+0x40] ;  /* 0x0000401618149981 */ /* 0x000ee4000c1e1100 */
[----:B---3--:R-:W-:-:S04]  /*261b0*/  LOP3.LUT R20, R20, 0xff, RZ, 0xc0, !PT ;  /* 0x000000ff14147812 */ /* 0x008fc800078ec0ff */
[----:B------:R-:W-:-:S05]  /*261c0*/  F2FP.F16.E4M3.UNPACK_B R20, R20 ;  /* 0x00000014ff14723e */ /* 0x000fca00020006ff */
[----:B------:R-:W-:-:S05]  /*261d0*/  HADD2.F32 R20, -RZ, R20.H0_H0 ;  /* 0x20000014ff147230 */ /* 0x000fca0000004100 */
[----:B------:R-:W-:-:S04]  /*261e0*/  FMUL R20, R20, UR24 ;  /* 0x0000001814147c20 */ /* 0x000fc80008400000 */
[----:B------:R-:W-:Y:S02]  /*261f0*/  FFMA R22, R70, UR21, R20 ;  /* 0x0000001546167c23 */ /* 0x000fe40008000014 */
[----:B------:R-:W0:Y:S01]  /*26200*/  @!P1 LDC.64 R20, c[0x0][0x5c0] ;  /* 0x00017000ff149b82 */ /* 0x000e220000000a00 */
[----:B------:R-:W-:Y:S01]  /*26210*/  LOP3.LUT R0, R0, 0xffffffdf, RZ, 0xc0, !PT ;  /* 0xffffffdf00007812 */ /* 0x000fe200078ec0ff */
[----:B------:R-:W3:Y:S01]  /*26220*/  LDL.LU R70, [R1+0x618] ;  /* 0x0006180001467983 */ /* 0x000ee20000300800 */
        /* <DEDUP_REMOVED lines=8> */
[----:B------:R-:W-:Y:S01]  /*262b0*/  ISETP.LT.OR P4, PT, R26, 0x8a, !P0 ;  /* 0x0000008a1a00780c */ /* 0x000fe20004781670 */
[----:B------:R-:W4:Y:S01]  /*262c0*/  LDL.LU R77, [R1+0x624] ;  /* 0x00062400014d7983 */ /* 0x000f220000300800 */
[----:B0-----:R-:W-:-:S09]  /*262d0*/  PRMT R22, RZ, 0x7610, R22 ;  /* 0x00007610ff167816 */ /* 0x001fd20000000016 */
[----:B------:R-:W0:Y:S01]  /*262e0*/  @!P1 LDC.64 R20, c[0x0][0x5c0] ;  /* 0x00017000ff149b82 */ /* 0x000e220000000a00 */
[----:B------:R-:W2:Y:S01]  /*262f0*/  @!P1 LDG.E.U8 R22, desc[UR22][R24.64+0x41] ;  /* 0x0000411618169981 */ /* 0x000ea2000c1e1100 */
[----:B0-----:R-:W-:-:S05]  /*26300*/  @!P1 IADD3 R20, P5, R16, R20, RZ ;  /* 0x0000001410149210 */ /* 0x001fca0007fbe0ff */
[----:B------:R-:W-:Y:S01]  /*26310*/  @!P1 IMAD.X R21, R27, 0x1, R21, P5 ;  /* 0x000000011b159824 */ /* 0x000fe200028e0615 */
[----:B------:R-:W-:-:S04]  /*26320*/  LOP3.LUT R0, R0, 0xfffdffff, RZ, 0xc0, !PT ;  /* 0xfffdffff00007812 */ /* 0x000fc800078ec0ff */
[----:B------:R-:W-:Y:S02]  /*26330*/  @P3 LOP3.LUT R0, R0, 0x20000, RZ, 0xfc, !PT ;  /* 0x0002000000003812 */ /* 0x000fe400078efcff */
[----:B------:R-:W-:Y:S02]  /*26340*/  ISETP.LT.OR P3, PT, R26, 0x41, !P0 ;  /* 0x000000411a00780c */ /* 0x000fe40004761670 */
[----:B--2---:R-:W-:-:S04]  /*26350*/  LOP3.LUT R22, R22, 0xff, RZ, 0xc0, !PT ;  /* 0x000000ff16167812 */ /* 0x004fc800078ec0ff */
        /* <DEDUP_REMOVED lines=9> */
[----:B------:R-:W2:Y:S01]  /*263f0*/  @!P3 LDG.E.U8 R20, desc[UR22][R18.64+0x40] ;  /* 0x000040161214b981 */ /* 0x000ea2000c1e1100 */
[----:B------:R-:W-:Y:S02]  /*26400*/  LOP3.LUT R0, R0, 0xfffffffe, RZ, 0xc0, !PT ;  /* 0xfffffffe00007812 */ /* 0x000fe400078ec0ff */
[----:B------:R-:W-:Y:S02]  /*26410*/  @!P4 IADD3.X R35, R27, R21, R4, P1, P5 ;  /* 0x000000151b23c210 */ /* 0x000fe40000fea404 */
[----:B------:R-:W-:Y:S02]  /*26420*/  @P4 LOP3.LUT R0, R0, 0x1, RZ, 0xfc, !PT ;  /* 0x0000000100004812 */ /* 0x000fe400078efcff */
[----:B------:R-:W-:Y:S02]  /*26430*/  ISETP.LT.OR P4, PT, R26, 0x91, !P0 ;  /* 0x000000911a00780c */ /* 0x000fe40004781670 */
[----:B------:R-:W-:-:S11]  /*26440*/  LOP3.LUT R0, R0, 0xfffbffff, RZ, 0xc0, !PT ;  /* 0xfffbffff00007812 */ /* 0x000fd600078ec0ff */
[----:B------:R-:W-:Y:S02]  /*26450*/  @P4 LOP3.LUT R0, R0, 0x40000, RZ, 0xfc, !PT ;  /* 0x0004000000004812 */ /* 0x000fe400078efcff */
[----:B--2---:R-:W-:-:S04]  /*26460*/  LOP3.LUT R20, R20, 0xff, RZ, 0xc0, !PT ;  /* 0x000000ff14147812 */ /* 0x004fc800078ec0ff */
[----:B------:R-:W-:-:S05]  /*26470*/  F2FP.F16.E4M3.UNPACK_B R20, R20 ;  /* 0x00000014ff14723e */ /* 0x000fca00020006ff */
[----:B------:R-:W-:-:S05]  /*26480*/  HADD2.F32 R20, -RZ, R20.H0_H0 ;  /* 0x20000014ff147230 */ /* 0x000fca0000004100 */
[----:B------:R-:W-:-:S04]  /*26490*/  FMUL R20, R20, UR24 ;  /* 0x0000001814147c20 */ /* 0x000fc80008400000 */
[----:B---3--:R-:W-:Y:S02]  /*264a0*/  FFMA R22, R70, UR21, R20 ;  /* 0x0000001546167c23 */ /* 0x008fe40008000014 */
        /* <DEDUP_REMOVED lines=16> */
[----:B----4-:R-:W-:-:S05]  /*265b0*/  FFMA R20, R74, UR21, R20 ;  /* 0x000000154a147c23 */ /* 0x010fca0008000014 */
        /* <DEDUP_REMOVED lines=8> */
[----:B------:R-:W2:Y:S02]  /*26640*/  @!P1 LDG.E.U8 R20, desc[UR22][R24.64+0x48] ;  /* 0x0000481618149981 */ /* 0x000ea4000c1e1100 */
[----:B--2---:R-:W-:-:S04]  /*26650*/  LOP3.LUT R20, R20, 0xff, RZ, 0xc0, !PT ;  /* 0x000000ff14147812 */ /* 0x004fc800078ec0ff */
[----:B------:R-:W-:-:S05]  /*26660*/  F2FP.F16.E4M3.UNPACK_B R20, R20 ;  /* 0x00000014ff14723e */ /* 0x000fca00020006ff */
[----:B------:R-:W-:-:S05]  /*26670*/  HADD2.F32 R20, -RZ, R20.H0_H0 ;  /* 0x20000014ff147230 */ /* 0x000fca0000004100 */
[----:B------:R-:W-:-:S04]  /*26680*/  FMUL R20, R20, UR24 ;  /* 0x0000001814147c20 */ /* 0x000fc80008400000 */
[----:B------:R-:W-:Y:S02]  /*26690*/  FFMA R22, R76, UR21, R20 ;  /* 0x000000154c167c23 */ /* 0x000fe40008000014 */
[----:B------:R-:W0:Y:S01]  /*266a0*/  @!P1 LDC.64 R20, c[0x0][0x5c0] ;  /* 0x00017000ff149b82 */ /* 0x000e220000000a00 */
[----:B------:R-:W-:Y:S01]  /*266b0*/  LOP3.LUT R0, R0, 0xffffffbf, RZ, 0xc0, !PT ;  /* 0xffffffbf00007812 */ /* 0x000fe200078ec0ff */
[----:B------:R-:W2:Y:S01]  /*266c0*/  LDL.LU R76, [R1+0x628] ;  /* 0x00062800014c7983 */ /* 0x000ea20000300800 */
[----:B------:R-:W-:Y:S02]  /*266d0*/  F2FP.SATFINITE.E4M3.F32.PACK_AB_MERGE_C R22, RZ, R22, RZ ;  /* 0x00000016ff16723e */ /* 0x000fe400048070ff */
[----:B0-----:R-:W-:Y:S01]  /*266e0*/  @!P1 IADD3 R20, P5, R16, R20, RZ ;  /* 0x0000001410149210 */ /* 0x001fe20007fbe0ff */
[----:B------:R-:W3:Y:S04]  /*266f0*/  LDL.LU R78, [R1+0x62c] ;  /* 0x00062c00014e7983 */ /* 0x000ee80000300800 */
        /* <DEDUP_REMOVED lines=53> */
[----:B---3--:R-:W-:-:S05]  /*26a50*/  FFMA R20, R78, UR21, R20 ;  /* 0x000000154e147c23 */ /* 0x008fca0008000014 */
        /* <DEDUP_REMOVED lines=13> */
[----:B----4-:R-:W-:Y:S02]  /*26b30*/  FFMA R22, R80, UR21, R20 ;  /* 0x0000001550167c23 */ /* 0x010fe40008000014 */
        /* <DEDUP_REMOVED lines=11> */
[----:B0-----:R-:W-:-:S11]  /*26bf0*/  PRMT R22, RZ, 0x7610, R22 ;  /* 0x00007610ff167816 */ /* 0x001fd60000000016 */
[----:B------:R-:W0:Y:S01]  /*26c00*/  @!P1 LDC.64 R20, c[0x0][0x5c0] ;  /* 0x00017000ff149b82 */ /* 0x000e220000000a00 */
[----:B------:R-:W2:Y:S01]  /*26c10*/  @!P1 LDG.E.U8 R22, desc[UR22][R24.64+0x51] ;  /* 0x0000511618169981 */ /* 0x000ea2000c1e1100 */
[----:B------:R-:W-:Y:S02]  /*26c20*/  ISETP.LT.OR P4, PT, R26, 0xaa, !P0 ;  /* 0x000000aa1a00780c */ /* 0x000fe40004781670 */
        /* <DEDUP_REMOVED lines=21> */
[----:B------:R-:W-:-:S04]  /*26d80*/  @P4 LOP3.LUT R0, R0, 0x800000, RZ, 0xfc, !PT ;  /* 0x0080000000004812 */ /* 0x000fc800078efcff */
[----:B------:R-:W-:Y:S02]  /*26d90*/  LOP3.LUT R0, R0, 0xfffffbff, RZ, 0xc0, !PT ;  /* 0xfffffbff00007812 */ /* 0x000fe400078ec0ff */
[----:B--2---:R-:W-:-:S04]  /*26da0*/  LOP3.LUT R20, R20, 0xff, RZ, 0xc0, !PT ;  /* 0x000000ff14147812 */ /* 0x004fc800078ec0ff */
        /* <DEDUP_REMOVED lines=11> */
[----:B------:R-:W-:Y:S02]  /*26e60*/  @P3 LOP3.LUT R0, R0, 0x400, RZ, 0xfc, !PT ;  /* 0x0000040000003812 */ /* 0x000fe400078efcff */
[----:B-1----:R-:W-:-:S04]  /*26e70*/  @!P3 IADD3 R54, P1, P5, R16, R20, R3 ;  /* 0x000000141036b210 */ /* 0x002fc80007d3e003 */
[----:B------:R-:W-:Y:S02]  /*26e80*/  @!P3 IADD3.X R55, R27, R21, R4, P1, P5 ;  /* 0x000000151b37b210 */ /* 0x000fe40000fea404 */
[----:B------:R-:W-:Y:S02]  /*26e90*/  LOP3.LUT P3, RZ, R28, 0x800, RZ, 0xc0, !PT ;  /* 0x000008001cff7812 */ /* 0x000fe4000786c0ff */
[----:B------:R-:W-:-:S11]  /*26ea0*/  PRMT R20, RZ, 0x7610, R20 ;  /* 0x00007610ff147816 */ /* 0x000fd60000000014 */
[----:B------:R-:W2:Y:S01]  /*26eb0*/  @!P3 LDG.E.U8 R20, desc[UR22][R18.64+0x51] ;  /* 0x000051161214b981 */ /* 0x000ea2000c1e1100 */
[----:B------:R-:W-:Y:S02]  /*26ec0*/  ISETP.LT.OR P5, PT, R26, 0xb9, !P0 ;  /* 0x000000b91a00780c */ /* 0x000fe400047a1670 */
[----:B--2---:R-:W-:-:S04]  /*26ed0*/  LOP3.LUT R20, R20, 0xff, RZ, 0xc0, !PT ;  /* 0x000000ff14147812 */ /* 0x004fc800078ec0ff */
[----:B------:R-:W-:-:S05]  /*26ee0*/  F2FP.F16.E4M3.UNPACK_B R20, R20 ;  /* 0x00000014ff14723e */ /* 0x000fca00020006ff */
[----:B------:R-:W-:-:S05]  /*26ef0*/  HADD2.F32 R20, -RZ, R20.H0_H0 ;  /* 0x20000014ff147230 */ /* 0x000fca0000004100 */
[----:B------:R-:W-:-:S04]  /*26f00*/  FMUL R20, R20, UR24 ;  /* 0x0000001814147c20 */ /* 0x000fc80008400000 */
[----:B---3--:R-:W-:Y:S02]  /*26f10*/  FFMA R20, R83, UR21, R20 ;  /* 0x0000001553147c23 */ /* 0x008fe40008000014 */
[----:B------:R-:W2:Y:S03]  /*26f20*/  LDL.LU R83, [R1+0x644] ;  /* 0x0006440001537983 */ /* 0x000ea60000300800 */
[----:B------:R-:W-:-:S05]  /*26f30*/  F2FP.SATFINITE.E4M3.F32.PACK_AB_MERGE_C R20, RZ, R20, RZ ;  /* 0x00000014ff14723e */ /* 0x000fca00048070ff */
[----:B------:R0:W-:Y:S02]  /*26f40*/  @!P3 STG.E.U8 desc[UR22][R44.64+0x51], R20 ;  /* 0x000051142c00b986 */ /* 0x0001e4000c101116 */
        /* <DEDUP_REMOVED lines=10> */
[----:B----4-:R-:W-:Y:S02]  /*26ff0*/  FFMA R22, R82, UR21, R20 ;  /* 0x0000001552167c23 */ /* 0x010fe40008000014 */
[----:B------:R-:W0:Y:S01]  /*27000*/  @!P1 LDC.64 R20, c[0x0][0x5c0] ;  /* 0x00017000ff149b82 */ /* 0x000e220000000a00 */
[----:B------:R-:W-:Y:S01]  /*27010*/  LOP3.LUT P4, RZ, R28, 0x1000, RZ, 0xc0, !PT ;  /* 0x000010001cff7812 */ /* 0x000fe2000788c0ff */
[----:B------:R-:W3:Y:S01]  /*27020*/  LDL.LU R82, [R1+0x648] ;  /* 0x0006480001527983 */ /* 0x000ee20000300800 */
[----:B------:R-:W-:Y:S02]  /*27030*/  F2FP.SATFINITE.E4M3.F32.PACK_AB_MERGE_C R22, RZ, R22, RZ ;  /* 0x00000016ff16723e */ /* 0x000fe400048070ff */
[----:B0-----:R-:W-:Y:S01]  /*27040*/  @!P1 IADD3 R20, P3, R16, R20, RZ ;  /* 0x0000001410149210 */ /* 0x001fe20007f7e0ff */
[----:B------:R-:W4:Y:S04]  /*27050*/  LDL.LU R86, [R1+0x64c] ;  /* 0x00064c0001567983 */ /* 0x000f280000300800 */
[----:B------:R-:W-:Y:S01]  /*27060*/  @!P1 IMAD.X R21, R27, 0x1, R21, P3 ;  /* 0x000000011b159824 */ /* 0x000fe200018e0615 */
[----:B------:R-:W-:Y:S01]  /*27070*/  LOP3.LUT R0, R0, 0xfeffffff, RZ, 0xc0, !PT ;  /* 0xfeffffff00007812 */ /* 0x000fe200078ec0ff */
[----:B------:R-:W4:Y:S04]  /*27080*/  LDL.LU R88, [R1+0x650] ;  /* 0x0006500001587983 */ /* 0x000f280000300800 */
[----:B------:R0:W-:Y:S01]  /*27090*/  @!P1 STG.E.U8 desc[UR22][R20.64+0x58], R22 ;  /* 0x0000581614009986 */ /* 0x0001e2000c101116 */
[----:B------:R-:W-:-:S02]  /*270a0*/  ISETP.LT.OR P1, PT, R26, 0x5a, !P6 ;  /* 0x0000005a1a00780c */ /* 0x000fc40007721670 */
[----:B------:R-:W-:Y:S01]  /*270b0*/  @P5 LOP3.LUT R0, R0, 0x1000000, RZ, 0xfc, !PT ;  /* 0x0100000000005812 */ /* 0x000fe200078efcff */
[----:B------:R-:W4:Y:S01]  /*270c0*/  LDL.LU R89, [R1+0x654] ;  /* 0x0006540001597983 */ /* 0x000f220000300800 */
[----:B0-----:R-:W-:-:S09]  /*270d0*/  PRMT R22, RZ, 0x7610, R22 ;  /* 0x00007610ff167816 */ /* 0x001fd20000000016 */
[----:B------:R-:W0:Y:S01]  /*270e0*/  @!P1 LDC.64 R20, c[0x0][0x5c0] ;  /* 0x00017000ff149b82 */ /* 0x000e220000000a00 */
[----:B------:R-:W2:Y:S01]  /*270f0*/  @!P1 LDG.E.U8 R22, desc[UR22][R24.64+0x59] ;  /* 0x0000591618169981 */ /* 0x000ea2000c1e1100 */
[----:B0-----:R-:W-:-:S05]  /*27100*/  @!P1 IADD3 R20, P3, R16, R20, RZ ;  /* 0x0000001410149210 */ /* 0x001fca0007f7e0ff */
[----:B------:R-:W-:Y:S01]  /*27110*/  @!P1 IMAD.X R21, R27, 0x1, R21, P3 ;  /* 0x000000011b159824 */ /* 0x000fe200018e0615 */
        /* <DEDUP_REMOVED lines=12> */
[----:B------:R-:W-:-:S04]  /*271e0*/  LOP3.LUT R28, R28, 0xffffffbf, RZ, 0xc0, !PT ;  /* 0xffffffbf1c1c7812 */ /* 0x000fc800078ec0ff */
[----:B------:R-:W-:-:S04]  /*271f0*/  @P0 LOP3.LUT R28, R28, 0x40, RZ, 0xfc, !PT ;  /* 0x000000401c1c0812 */ /* 0x000fc800078efcff */
[----:B------:R-:W-:Y:S02]  /*27200*/  LOP3.LUT R28, R28, 0xfffffeff, RZ, 0xc0, !PT ;  /* 0xfffffeff1c1c7812 */ /* 0x000fe400078ec0ff */
[----:B------:R-:W-:Y:S02]  /*27210*/  @!P3 IADD3.X R45, R27, R21, R4, P1, P5 ;  /* 0x000000151b2db210 */ /* 0x000fe40000fea404 */
[----:B------:R-:W-:Y:S02]  /*27220*/  @P3 LOP3.LUT R28, R28, 0x100, RZ, 0xfc, !PT ;  /* 0x000001001c1c3812 */ /* 0x000fe400078efcff */
[----:B------:R-:W-:-:S04]  /*27230*/  ISETP.GE.AND P3, PT, R15, 0x81, PT ;  /* 0x000000810f00780c */ /* 0x000fc80003f66270 */
[----:B------:R-:W-:Y:S02]  /*27240*/  ISETP.LT.OR P1, PT, R26, 0x1, !P3 ;  /* 0x000000011a00780c */ /* 0x000fe40005f21670 */
        /* <DEDUP_REMOVED lines=11> */
[----:B------:R0:W-:Y:S02]  /*27300*/  @!P4 STG.E.U8 desc[UR22][R60.64+0x58], R22 ;  /* 0x000058163c00c986 */ /* 0x0001e4000c101116 */
[----:B0-----:R-:W-:Y:S02]  /*27310*/  @!P6 IADD3 R60, P4, P5, R16, R20, R7 ;  /* 0x00000014103ce210 */ /* 0x001fe40007d9e007 */
[----:B------:R-:W-:-:S06]  /*27320*/  PRMT R20, RZ, 0x7610, R20 ;  /* 0x00007610ff147816 */ /* 0x000fcc0000000014 */
[----:B------:R-:W2:Y:S01]  /*27330*/  @!P2 LDG.E.U8 R20, desc[UR22][R18.64+0x59] ;  /* 0x000059161214a981 */ /* 0x000ea2000c1e1100 */
[----:B------:R-:W-:Y:S02]  /*27340*/  ISETP.LT.OR P0, PT, R26, 0x9, !P3 ;  /* 0x000000091a00780c */ /* 0x000fe40005f01670 */
[----:B------:R-:W-:Y:S02]  /*27350*/  @!P6 IADD3.X R61, R27, R21, R6, P4, P5 ;  /* 0x000000151b3de210 */ /* 0x000fe400027ea406 */
[----:B------:R-:W-:Y:S02]  /*27360*/  ISETP.GE.AND P5, PT, R15, 0x1, PT ;  /* 0x000000010f00780c */ /* 0x000fe40003fa6270 */
[----:B--2---:R-:W-:-:S04]  /*27370*/  LOP3.LUT R20, R20, 0xff, RZ, 0xc0, !PT ;  /* 0x000000ff14147812 */ /* 0x004fc800078ec0ff */
[----:B------:R-:W-:-:S05]  /*27380*/  F2FP.F16.E4M3.UNPACK_B R20, R20 ;  /* 0x00000014ff14723e */ /* 0x000fca00020006ff */
[----:B------:R-:W-:-:S05]  /*27390*/  HADD2.F32 R20, -RZ, R20.H0_H0 ;  /* 0x20000014ff147230 */ /* 0x000fca0000004100 */
[----:B------:R-:W-:-:S04]  /*273a0*/  FMUL R20, R20, UR24 ;  /* 0x0000001814147c20 */ /* 0x000fc80008400000 */
[----:B----4-:R-:W-:-:S05]  /*273b0*/  FFMA R20, R86, UR21, R20 ;  /* 0x0000001556147c23 */ /* 0x010fca0008000014 */
[----:B------:R-:W-:-:S05]  /*273c0*/  F2FP.SATFINITE.E4M3.F32.PACK_AB_MERGE_C R20, RZ, R20, RZ ;  /* 0x00000014ff14723e */ /* 0x000fca00048070ff */
[----:B------:R0:W-:Y:S02]  /*273d0*/  @!P2 STG.E.U8 desc[UR22][R40.64+0x59], R20 ;  /* 0x000059142800a986 */ /* 0x0001e4000c101116 */
        /* <DEDUP_REMOVED lines=22> */
[----:B------:R-:W-:Y:S01]  /*27540*/  LOP3.LUT R28, R28, 0xfffffbff, RZ, 0xc0, !PT ;  /* 0xfffffbff1c1c7812 */ /* 0x000fe200078ec0ff */
[----:B------:R-:W4:Y:S01]  /*27550*/  LDL.LU R93, [R1+0x664] ;  /* 0x00066400015d7983 */ /* 0x000f220000300800 */
[----:B0-----:R-:W-:-:S09]  /*27560*/  PRMT R22, RZ, 0x7610, R22 ;  /* 0x00007610ff167816 */ /* 0x001fd20000000016 */
[----:B------:R-:W0:Y:S01]  /*27570*/  @!P2 LDC.64 R20, c[0x0][0x5c0] ;  /* 0x00017000ff14ab82 */ /* 0x000e220000000a00 */
[----:B------:R-:W2:Y:S01]  /*27580*/  @!P2 LDG.E.U8 R22, desc[UR22][R24.64+0x61] ;  /* 0x000061161816a981 */ /* 0x000ea2000c1e1100 */
[----:B------:R-:W-:Y:S02]  /*27590*/  @P6 LOP3.LUT R28, R28, 0x400, RZ, 0xfc, !PT ;  /* 0x000004001c1c6812 */ /* 0x000fe400078efcff */
[----:B------:R-:W-:Y:S02]  /*275a0*/  ISETP.LT.OR P6, PT, R26, 0xa, !P3 ;  /* 0x0000000a1a00780c */ /* 0x000fe40005fc1670 */
[----:B0-----:R-:W-:-:S05]  /*275b0*/  @!P2 IADD3 R20, P4, R16, R20, RZ ;  /* 0x000000141014a210 */ /* 0x001fca0007f9e0ff */
[----:B------:R-:W-:Y:S01]  /*275c0*/  @!P2 IMAD.X R21, R27, 0x1, R21, P4 ;  /* 0x000000011b15a824 */ /* 0x000fe200020e0615 */
[----:B------:R-:W-:-:S04]  /*275d0*/  LOP3.LUT R0, R0, 0xfbffffff, RZ, 0xc0, !PT ;  /* 0xfbffffff00007812 */ /* 0x000fc800078ec0ff */
[----:B------:R-:W-:-:S04]  /*275e0*/  @P0 LOP3.LUT R0, R0, 0x4000000, RZ, 0xfc, !PT ;  /* 0x0400000000000812 */ /* 0x000fc800078efcff */
[----:B------:R-:W-:Y:S02]  /*275f0*/  LOP3.LUT P1, RZ, R0, 0x800, RZ, 0xc0, !PT ;  /* 0x0000080000ff7812 */ /* 0x000fe4000782c0ff */
        /* <DEDUP_REMOVED lines=11> */
[C---:B------:R-:W-:Y:S02]  /*276b0*/  LOP3.LUT P0, RZ, R0.reuse, 0x8, RZ, 0xc0, !PT ;  /* 0x0000000800ff7812 */ /* 0x040fe4000780c0ff */
[----:B------:R-:W-:Y:S02]  /*276c0*/  LOP3.LUT R0, R0, 0xfdffffff, RZ, 0xc0, !PT ;  /* 0xfdffffff00007812 */ /* 0x000fe400078ec0ff */
[----:B------:R-:W-:Y:S02]  /*276d0*/  @!P6 IADD3.X R41, R27, R21, R6, P2, P4 ;  /* 0x000000151b29e210 */ /* 0x000fe400017e8406 */
[----:B------:R-:W-:Y:S02]  /*276e0*/  @P6 LOP3.LUT R0, R0, 0x2000000, RZ, 0xfc, !PT ;  /* 0x0200000000006812 */ /* 0x000fe400078efcff */
[----:B------:R-:W-:Y:S02]  /*276f0*/  ISETP.LT.OR P6, PT, R26, 0x11, !P3 ;  /* 0x000000111a00780c */ /* 0x000fe40005fc1670 */
        /* <DEDUP_REMOVED lines=50> */
[----:B------:R-:W-:Y:S02]  /*27a20*/  LOP3.LUT R0, R0, 0xfffff7ff, RZ, 0xc0, !PT ;  /* 0xfffff7ff00007812 */ /* 0x000fe400078ec0ff */
[----:B0-----:R-:W-:-:S05]  /*27a30*/  @!P2 IADD3 R20, P4, R16, R20, RZ ;  /* 0x000000141014a210 */ /* 0x001fca0007f9e0ff */
[----:B------:R-:W-:Y:S01]  /*27a40*/  @!P2 IMAD.X R21, R27, 0x1, R21, P4 ;  /* 0x000000011b15a824 */ /* 0x000fe200020e0615 */
[----:B------:R-:W-:-:S04]  /*27a50*/  @P1 LOP3.LUT R0, R0, 0x800, RZ, 0xfc, !PT ;  /* 0x0000080000001812 */ /* 0x000fc800078efcff */
        /* <DEDUP_REMOVED lines=39> */
[----:B---3--:R-:W-:Y:S02]  /*27cd0*/  FFMA R20, R94, UR21, R20 ;  /* 0x000000155e147c23 */ /* 0x008fe40008000014 */
[----:B------:R-:W2:Y:S03]  /*27ce0*/  LDL.LU R94, [R1+0x674] ;  /* 0x00067400015e7983 */ /* 0x000ea60000300800 */
[----:B------:R-:W-:Y:S01]  /*27cf0*/  F2FP.SATFINITE.E4M3.F32.PACK_AB_MERGE_C R20, RZ, R20, RZ ;  /* 0x00000014ff14723e */ /* 0x000fe200048070ff */
[----:B------:R-:W3:Y:S04]  /*27d00*/  LDL.LU R98, [R1+0x678] ;  /* 0x0006780001627983 */ /* 0x000ee80000300800 */
[----:B------:R0:W-:Y:S01]  /*27d10*/  @!P0 STG.E.U8 desc[UR22][R36.64+0x69], R20 ;  /* 0x0000691424008986 */ /* 0x0001e2000c101116 */
[----:B------:R-:W-:-:S02]  /*27d20*/  ISETP.LT.OR P0, PT, R26, 0x29, !P3 ;  /* 0x000000291a00780c */ /* 0x000fc40005f01670 */
[----:B------:R-:W-:Y:S01]  /*27d30*/  LOP3.LUT R0, R0, 0xdfffffff, RZ, 0xc0, !PT ;  /* 0xdfffffff00007812 */ /* 0x000fe200078ec0ff */
[----:B------:R-:W3:Y:S10]  /*27d40*/  LDL.LU R100, [R1+0x67c] ;  /* 0x00067c0001647983 */ /* 0x000ef40000300800 */
[----:B0-----:R-:W0:Y:S01]  /*27d50*/  @!P0 LDC.64 R20, c[0x0][0x5c0] ;  /* 0x00017000ff148b82 */ /* 0x001e220000000a00 */
[----:B------:R-:W-:Y:S01]  /*27d60*/  @P6 LOP3.LUT R0, R0, 0x20000000, RZ, 0xfc, !PT ;  /* 0x2000000000006812 */ /* 0x000fe200078efcff */
[----:B------:R-:W3:Y:S01]  /*27d70*/  LDL.LU R102, [R1+0x680] ;  /* 0x0006800001667983 */ /* 0x000ee20000300800 */
[----:B0-----:R-:W-:-:S03]  /*27d80*/  @!P0 IADD3 R96, P2, P4, R16, R20, R7 ;  /* 0x0000001410608210 */ /* 0x001fc60007c5e007 */
[----:B------:R-:W3:Y:S01]  /*27d90*/  LDL.LU R103, [R1+0x684] ;  /* 0x0006840001677983 */ /* 0x000ee20000300800 */
        /* <DEDUP_REMOVED lines=26> */
[----:B----4-:R-:W-:-:S04]  /*27f40*/  LOP3.LUT R22, R22, 0xff, RZ, 0xc0, !PT ;  /* 0x000000ff16167812 */ /* 0x010fc800078ec0ff */
[----:B------:R-:W-:-:S05]  /*27f50*/  F2FP.F16.E4M3.UNPACK_B R22, R22 ;  /* 0x00000016ff16723e */ /* 0x000fca00020006ff */
[----:B------:R-:W-:-:S05]  /*27f60*/  HADD2.F32 R22, -RZ, R22.H0_H0 ;  /* 0x20000016ff167230 */ /* 0x000fca0000004100 */
[----:B------:R-:W-:-:S04]  /*27f70*/  FMUL R22, R22, UR24 ;  /* 0x0000001816167c20 */ /* 0x000fc80008400000 */
[----:B--2---:R-:W-:-:S05]  /*27f80*/  FFMA R22, R94, UR21, R22 ;  /* 0x000000155e167c23 */ /* 0x004fca0008000016 */
        /* <DEDUP_REMOVED lines=15> */
[----:B---3--:R-:W-:Y:S02]  /*28080*/  FFMA R22, R98, UR21, R20 ;  /* 0x0000001562167c23 */ /* 0x008fe40008000014 */
        /* <DEDUP_REMOVED lines=63> */
[----:B------:R-:W-:Y:S02]  /*28480*/  @P0 LOP3.LUT R2, R2, 0x1, RZ, 0xfc, !PT ;  /* 0x0000000102020812 */ /* 0x000fe400078efcff */
[C---:B------:R-:W-:Y:S02]  /*28490*/  LOP3.LUT P0, RZ, R0.reuse, 0x2, RZ, 0xc0, !PT ;  /* 0x0000000200ff7812 */ /* 0x040fe4000780c0ff */
[----:B------:R-:W-:Y:S02]  /*284a0*/  LOP3.LUT R0, R0, 0xffffffef, RZ, 0xc0, !PT ;  /* 0xffffffef00007812 */ /* 0x000fe400078ec0ff */
[----:B------:R-:W-:Y:S02]  /*284b0*/  @!P6 IADD3.X R43, R27, R21, R6, P2, P4 ;  /* 0x000000151b2be210 */ /* 0x000fe400017e8406 */
[----:B------:R-:W-:Y:S02]  /*284c0*/  @P6 LOP3.LUT R0, R0, 0x10, RZ, 0xfc, !PT ;  /* 0x0000001000006812 */ /* 0x000fe400078efcff */
[----:B------:R-:W-:-:S02]  /*284d0*/  ISETP.LT.OR P6, PT, R26, 0x41, !P3 ;  /* 0x000000411a00780c */ /* 0x000fc40005fc1670 */
        /* <DEDUP_REMOVED lines=123> */
[----:B------:R-:W-:-:S04]  /*28c90*/  LOP3.LUT R2, R2, 0xffffffef, RZ, 0xc0, !PT ;  /* 0xffffffef02027812 */ /* 0x000fc800078ec0ff */
        /* <DEDUP_REMOVED lines=24> */
[----:B------:R-:W-:Y:S02]  /*28e20*/  LOP3.LUT P1, RZ, R0, 0x1, RZ, 0xc0, !PT ;  /* 0x0000000100ff7812 */ /* 0x000fe4000782c0ff */
        /* <DEDUP_REMOVED lines=28> */
[----:B------:R-:W-:-:S02]  /*28ff0*/  LOP3.LUT R2, R2, 0xffffffbf, RZ, 0xc0, !PT ;  /* 0xffffffbf02027812 */ /* 0x000fc400078ec0ff */
[----:B------:R-:W-:Y:S01]  /*29000*/  LOP3.LUT P6, RZ, R0, 0x40000, RZ, 0xc0, !PT ;  /* 0x0004000000ff7812 */ /* 0x000fe200078cc0ff */
[----:B------:R-:W3:Y:S01]  /*29010*/  LDL.LU R118, [R1+0x6bc] ;  /* 0x0006bc0001767983 */ /* 0x000ee20000300800 */
[----:B0-----:R-:W0:Y:S01]  /*29020*/  @!P0 LDC.64 R20, c[0x0][0x5c0] ;  /* 0x00017000ff148b82 */ /* 0x001e220000000a00 */
[----:B------:R-:W-:Y:S02]  /*29030*/  @P0 LOP3.LUT R2, R2, 0x40, RZ, 0xfc, !PT ;  /* 0x0000004002020812 */ /* 0x000fe400078efcff */
        /* <DEDUP_REMOVED lines=22> */
[----:B0-----:R-:W-:-:S05]  /*291a0*/  @!P2 IADD3 R20, P4, R16, R20, RZ ;  /* 0x000000141014a210 */ /* 0x001fca0007f9e0ff */
[----:B------:R-:W-:Y:S01]  /*291b0*/  @!P2 IMAD.X R21, R27, 0x1, R21, P4 ;  /* 0x000000011b15a824 */ /* 0x000fe200020e0615 */
        /* <DEDUP_REMOVED lines=115> */
[----:B---3--:R-:W-:-:S05]  /*298f0*/  FFMA R20, R122, UR21, R20 ;  /* 0x000000157a147c23 */ /* 0x008fca0008000014 */
        /* <DEDUP_REMOVED lines=153> */
[----:B------:R-:W3:Y:S01]  /*2a290*/  LDL.LU R136, [R1+0x6fc] ;  /* 0x0006fc0001887983 */ /* 0x000ee20000300800 */
[----:B0-----:R-:W0:Y:S01]  /*2a2a0*/  @!P0 LDC.64 R20, c[0x0][0x5c0] ;  /* 0x00017000ff148b82 */ /* 0x001e220000000a00 */
[----:B------:R-:W-:Y:S02]  /*2a2b0*/  LOP3.LUT P1, RZ, R0, 0x800000, RZ, 0xc0, !PT ;  /* 0x0080000000ff7812 */ /* 0x000fe4000782c0ff */
[----:B------:R-:W3:Y:S01]  /*2a2c0*/  LDL.LU R138, [R1+0x700] ;  /* 0x00070000018a7983 */ /* 0x000ee20000300800 */
[----:B------:R-:W-:-:S03]  /*2a2d0*/  @P0 LOP3.LUT R2, R2, 0x4000, RZ, 0xfc, !PT ;  /* 0x0000400002020812 */ /* 0x000fc600078efcff */
[----:B------:R-:W3:Y:S01]  /*2a2e0*/  LDL.LU R139, [R1+0x704] ;  /* 0x00070400018b7983 */ /* 0x000ee20000300800 */
        /* <DEDUP_REMOVED lines=73> */
[----:B------:R-:W-:Y:S01]  /*2a780*/  ISETP.LT.OR P3, PT, R26, 0xba, !P3 ;  /* 0x000000ba1a00780c */ /* 0x000fe20005f61670 */
[----:B------:R-:W2:Y:S01]  /*2a790*/  LDL.LU R138, [R1+0x708] ;  /* 0x00070800018a7983 */ /* 0x000ea20000300800 */
[----:B------:R-:W-:Y:S02]  /*2a7a0*/  F2FP.SATFINITE.E4M3.F32.PACK_AB_MERGE_C R22, RZ, R22, RZ ;  /* 0x00000016ff16723e */ /* 0x000fe400048070ff */
[----:B0-----:R-:W-:-:S05]  /*2a7b0*/  @!P2 IADD3 R20, P4, R16, R20, RZ ;  /* 0x000000141014a210 */ /* 0x001fca0007f9e0ff */
[----:B------:R-:W-:-:S05]  /*2a7c0*/  @!P2 IMAD.X R21, R27, 0x1, R21, P4 ;  /* 0x000000011b15a824 */ /* 0x000fca00020e0615 */
[----:B------:R0:W-:Y:S01]  /*2a7d0*/  @!P2 STG.E.U8 desc[UR22][R20.64+0xb8], R22 ;  /* 0x0000b8161400a986 */ /* 0x0001e2000c101116 */
[----:B------:R-:W-:Y:S02]  /*2a7e0*/  ISETP.LT.OR P2, PT, R26, 0xba, !P5 ;  /* 0x000000ba1a00780c */ /* 0x000fe40006f41670 */
[----:B0-----:R-:W-:-:S11]  /*2a7f0*/  PRMT R22, RZ, 0x7610, R22 ;  /* 0x00007610ff167816 */ /* 0x001fd60000000016 */
[----:B------:R-:W0:Y:S01]  /*2a800*/  @!P2 LDC.64 R20, c[0x0][0x5c0] ;  /* 0x00017000ff14ab82 */ /* 0x000e220000000a00 */
[----:B------:R-:W3:Y:S01]  /*2a810*/  @!P2 LDG.E.U8 R22, desc[UR22][R24.64+0xb9] ;  /* 0x0000b9161816a981 */ /* 0x000ee2000c1e1100 */
[----:B------:R-:W-:Y:S02]  /*2a820*/  LOP3.LUT R2, R2, 0xffff7fff, RZ, 0xc0, !PT ;  /* 0xffff7fff02027812 */ /* 0x000fe400078ec0ff */
[----:B0-----:R-:W-:-:S05]  /*2a830*/  @!P2 IADD3 R20, P4, R16, R20, RZ ;  /* 0x000000141014a210 */ /* 0x001fca0007f9e0ff */
[----:B------:R-:W-:Y:S01]  /*2a840*/  @!P2 IMAD.X R21, R27, 0x1, R21, P4 ;  /* 0x000000011b15a824 */ /* 0x000fe200020e0615 */
[----:B------:R-:W-:Y:S02]  /*2a850*/  @P6 LOP3.LUT R2, R2, 0x8000, RZ, 0xfc, !PT ;  /* 0x0000800002026812 */ /* 0x000fe400078efcff */
[----:B------:R-:W-:Y:S02]  /*2a860*/  LOP3.LUT R0, R0, 0xff7fffff, RZ, 0xc0, !PT ;  /* 0xff7fffff00007812 */ /* 0x000fe400078ec0ff */
[----:B------:R-:W-:Y:S02]  /*2a870*/  LOP3.LUT R2, R2, 0xfffeffff, RZ, 0xc0, !PT ;  /* 0xfffeffff02027812 */ /* 0x000fe400078ec0ff */
[----:B------:R-:W-:Y:S02]  /*2a880*/  @P1 LOP3.LUT R0, R0, 0x800000, RZ, 0xfc, !PT ;  /* 0x0080000000001812 */ /* 0x000fe400078efcff */
[----:B------:R-:W-:Y:S02]  /*2a890*/  @P0 LOP3.LUT R2, R2, 0x10000, RZ, 0xfc, !PT ;  /* 0x0001000002020812 */ /* 0x000fe400078efcff */
[----:B------:R-:W-:-:S02]  /*2a8a0*/  LOP3.LUT P0, RZ, R0, 0x1000000, RZ, 0xc0, !PT ;  /* 0x0100000000ff7812 */ /* 0x000fc4000780c0ff */
        /* <DEDUP_REMOVED lines=13> */
[----:B------:R-:W-:Y:S02]  /*2a980*/  ISETP.GE.AND P2, PT, R15, 0x101, PT ;  /* 0x000001010f00780c */ /* 0x000fe40003f46270 */
[----:B------:R-:W-:Y:S02]  /*2a990*/  @P3 LOP3.LUT R0, R0, 0x400, RZ, 0xfc, !PT ;  /* 0x0000040000003812 */ /* 0x000fe400078efcff */
[----:B------:R-:W-:Y:S02]  /*2a9a0*/  ISETP.LT.OR P3, PT, R26, 0x1, !P2 ;  /* 0x000000011a00780c */ /* 0x000fe40005761670 */
[----:B------:R-:W-:-:S11]  /*2a9b0*/  LOP3.LUT R2, R2, 0xfffbffff, RZ, 0xc0, !PT ;  /* 0xfffbffff02027812 */ /* 0x000fd600078ec0ff */
[----:B------:R-:W-:Y:S01]  /*2a9c0*/  @P3 LOP3.LUT R2, R2, 0x40000, RZ, 0xfc, !PT ;  /* 0x0004000002023812 */ /* 0x000fe200078efcff */
[----:B------:R0:W-:Y:S04]  /*2a9d0*/  STL.64 [R1+0xee0], R24 ;  /* 0x000ee01801007387 */ /* 0x0001e80000100a00 */
[----:B------:R-:W4:Y:S04]  /*2a9e0*/  LDL.LU R141, [R1+0x70c] ;  /* 0x00070c00018d7983 */ /* 0x000f280000300800 */
[----:B0-----:R-:W4:Y:S01]  /*2a9f0*/  LDL.64 R24, [R1+0xc8] ;  /* 0x0000c80001187983 */ /* 0x001f220000100a00 */
[----:B------:R-:W-:-:S03]  /*2aa00*/  LOP3.LUT P1, RZ, R28, 0x200, RZ, 0xc0, !PT ;  /* 0x000002001cff7812 */ /* 0x000fc6000782c0ff */
[----:B------:R-:W4:Y:S01]  /*2aa10*/  LDL.LU R140, [R1+0x710] ;  /* 0x00071000018c7983 */ /* 0x000f220000300800 */
[----:B---3--:R-:W-:-:S03]  /*2aa20*/  LOP3.LUT R20, R20, 0xff, RZ, 0xc0, !PT ;  /* 0x000000ff14147812 */ /* 0x008fc600078ec0ff */
[----:B------:R-:W3:Y:S01]  /*2aa30*/  LDL.LU R142, [R1+0x714] ;  /* 0x00071400018e7983 */ /* 0x000ee20000300800 */
[----:B------:R-:W-:-:S03]  /*2aa40*/  F2FP.F16.E4M3.UNPACK_B R20, R20 ;  /* 0x00000014ff14723e */ /* 0x000fc600020006ff */
[----:B------:R-:W3:Y:S02]  /*2aa50*/  LDL.LU R143, [R1+0x718] ;  /* 0x00071800018f7983 */ /* 0x000ee40000300800 */
[----:B------:R-:W-:-:S05]  /*2aa60*/  HADD2.F32 R20, -RZ, R20.H0_H0 ;  /* 0x20000014ff147230 */ /* 0x000fca0000004100 */
[----:B------:R-:W-:-:S04]  /*2aa70*/  FMUL R20, R20, UR24 ;  /* 0x0000001814147c20 */ /* 0x000fc80008400000 */
[----:B--2---:R-:W-:Y:S02]  /*2aa80*/  FFMA R22, R138, UR21, R20 ;  /* 0x000000158a167c23 */ /* 0x004fe40008000014 */
        /* <DEDUP_REMOVED lines=18> */
[----:B------:R0:W-:Y:S02]  /*2abb0*/  @!P3 STG.E.U8 desc[UR22][R44.64+0xb9], R20 ;  /* 0x0000b9142c00b986 */ /* 0x0001e4000c101116 */
[----:B0-----:R-:W-:-:S05]  /*2abc0*/  IADD3 R20, P3, R29, 0x80, RZ ;  /* 0x000000801d147810 */ /* 0x001fca0007f7e0ff */
[----:B------:R-:W-:-:S04]  /*2abd0*/  IMAD.X R22, RZ, RZ, R25, P3 ;  /* 0x000000ffff167224 */ /* 0x000fc800018e0619 */
[----:B------:R-:W-:-:S04]  /*2abe0*/  IMAD R22, R22, UR6, RZ ;  /* 0x0000000616167c24 */ /* 0x000fc8000f8e02ff */
[C---:B------:R-:W-:Y:S02]  /*2abf0*/  IMAD R22, R20.reuse, UR7, R22 ;  /* 0x0000000714167c24 */ /* 0x040fe4000f8e0216 */
[----:B------:R-:W-:-:S03]  /*2ac00*/  IMAD.WIDE.U32 R20, R20, UR6, R32 ;  /* 0x0000000614147c25 */ /* 0x000fc6000f8e0020 */
[----:B------:R-:W-:-:S04]  /*2ac10*/  IADD3 R20, P3, R20, UR10, RZ ;  /* 0x0000000a14147c10 */ /* 0x000fc8000ff7e0ff */
[--C-:B------:R-:W-:Y:S02]  /*2ac20*/  IADD3.X R21, R21, UR11, R22.reuse, P3, !PT ;  /* 0x0000000b15157c10 */ /* 0x100fe40009ffe416 */
[----:B------:R-:W-:-:S06]  /*2ac30*/  PRMT R22, RZ, 0x7610, R22 ;  /* 0x00007610ff167816 */ /* 0x000fcc0000000016 */
[----:B------:R-:W2:Y:S01]  /*2ac40*/  @!P1 LDG.E.U8 R22, desc[UR22][R20.64] ;  /* 0x0000001614169981 */ /* 0x000ea2000c1e1100 */
[----:B------:R-:W-:-:S04]  /*2ac50*/  LOP3.LUT R0, R0, 0xfeffffff, RZ, 0xc0, !PT ;  /* 0xfeffffff00007812 */ /* 0x000fc800078ec0ff */
[----:B------:R-:W-:Y:S02]  /*2ac60*/  @P0 LOP3.LUT R0, R0, 0x1000000, RZ, 0xfc, !PT ;  /* 0x0100000000000812 */ /* 0x000fe400078efcff */
[----:B------:R-:W-:Y:S02]  /*2ac70*/  ISETP.LT.OR P0, PT, R26, 0x9, !P2 ;  /* 0x000000091a00780c */ /* 0x000fe40005701670 */
[----:B------:R-:W-:Y:S02]  /*2ac80*/  LOP3.LUT P6, RZ, R28, 0x400, RZ, 0xc0, !PT ;  /* 0x000004001cff7812 */ /* 0x000fe400078cc0ff */
[----:B--2---:R-:W-:-:S04]  /*2ac90*/  LOP3.LUT R22, R22, 0xff, RZ, 0xc0, !PT ;  /* 0x000000ff16167812 */ /* 0x004fc800078ec0ff */
[----:B------:R-:W-:-:S05]  /*2aca0*/  F2FP.F16.E4M3.UNPACK_B R22, R22 ;  /* 0x00000016ff16723e */ /* 0x000fca00020006ff */
[----:B------:R-:W-:-:S05]  /*2acb0*/  HADD2.F32 R22, -RZ, R22.H0_H0 ;  /* 0x20000016ff167230 */ /* 0x000fca0000004100 */
[----:B------:R-:W-:-:S04]  /*2acc0*/  FMUL R22, R22, UR24 ;  /* 0x0000001816167c20 */ /* 0x000fc80008400000 */
[----:B------:R-:W-:Y:S02]  /*2acd0*/  FFMA R30, R140, UR21, R22 ;  /* 0x000000158c1e7c23 */ /* 0x000fe40008000016 */
[----:B------:R-:W0:Y:S03]  /*2ace0*/  @!P0 LDC.64 R22, c[0x0][0x5c0] ;  /* 0x00017000ff168b82 */ /* 0x000e260000000a00 */
[----:B------:R-:W-:-:S05]  /*2acf0*/  F2FP.SATFINITE.E4M3.F32.PACK_AB_MERGE_C R30, RZ, R30, RZ ;  /* 0x0000001eff1e723e */ /* 0x000fca00048070ff */
[----:B------:R-:W-:Y:S01]  /*2ad00*/  @!P1 STG.E.U8 desc[UR22][R82.64], R30 ;  /* 0x0000001e52009986 */ /* 0x000fe2000c101116 */
[----:B0-----:R-:W-:Y:S02]  /*2ad10*/  @!P0 IADD3 R140, P3, P4, R16, R22, R9 ;  /* 0x00000016108c8210 */ /* 0x001fe40007c7e009 */
[----:B------:R-:W-:-:S06]  /*2ad20*/  PRMT R22, RZ, 0x7610, R22 ;  /* 0x00007610ff167816 */ /* 0x000fcc0000000016 */
[----:B------:R-:W2:Y:S01]  /*2ad30*/  @!P6 LDG.E.U8 R22, desc[UR22][R20.64+0x1] ;  /* 0x000001161416e981 */ /* 0x000ea2000c1e1100 */
[----:B------:R-:W-:Y:S02]  /*2ad40*/  ISETP.GE.AND P1, PT, R15, 0x89, PT ;  /* 0x000000890f00780c */ /* 0x000fe40003f26270 */
[----:B------:R-:W-:Y:S02]  /*2ad50*/  @!P0 IADD3.X R141, R27, R23, R8, P3, P4 ;  /* 0x000000171b8d8210 */ /* 0x000fe40001fe8408 */
[----:B------:R-:W-:-:S13]  /*2ad60*/  ISETP.LT.OR P4, PT, R26, 0x1, !P1 ;  /* 0x000000011a00780c */ /* 0x000fda0004f81670 */
[----:B------:R-:W-:-:S04]  /*2ad70*/  @!P4 IADD3 R34, P3, P5, R3, R16, R7 ;  /* 0x000000100322c210 */ /* 0x000fc80007d7e007 */
[----:B------:R-:W-:Y:S02]  /*2ad80*/  @!P4 IADD3.X R35, R4, R27, R6, P3, P5 ;  /* 0x0000001b0423c210 */ /* 0x000fe40001fea406 */
[----:B--2---:R-:W-:-:S04]  /*2ad90*/  LOP3.LUT R22, R22, 0xff, RZ, 0xc0, !PT ;  /* 0x000000ff16167812 */ /* 0x004fc800078ec0ff */
[----:B------:R-:W-:-:S05]  /*2ada0*/  F2FP.F16.E4M3.UNPACK_B R22, R22 ;  /* 0x00000016ff16723e */ /* 0x000fca00020006ff */
[----:B------:R-:W-:-:S05]  /*2adb0*/  HADD2.F32 R22, -RZ, R22.H0_H0 ;  /* 0x20000016ff167230 */ /* 0x000fca0000004100 */
[----:B------:R-:W-:-:S04]  /*2adc0*/  FMUL R22, R22, UR24 ;  /* 0x0000001816167c20 */ /* 0x000fc80008400000 */
[----:B---3--:R-:W-:Y:S01]  /*2add0*/  FFMA R22, R142, UR21, R22 ;  /* 0x000000158e167c23 */ /* 0x008fe20008000016 */
[----:B------:R-:W-:Y:S01]  /*2ade0*/  LOP3.LUT R2, R2, 0xffdfffff, RZ, 0xc0, !PT ;  /* 0xffdfffff02027812 */ /* 0x000fe200078ec0ff */
[----:B------:R-:W2:Y:S03]  /*2adf0*/  LDL.LU R142, [R1+0x71c] ;  /* 0x00071c00018e7983 */ /* 0x000ea60000300800 */
        /* <DEDUP_REMOVED lines=8> */
[----:B------:R-:W-:Y:S02]  /*2ae80*/  IADD3.X R23, R23, UR11, R30, P3, !PT ;  /* 0x0000000b17177c10 */ /* 0x000fe40009ffe41e */
[----:B------:R-:W0:Y:S02]  /*2ae90*/  @!P4 LDC.64 R30, c[0x0][0x5c0] ;  /* 0x00017000ff1ecb82 */ /* 0x000e240000000a00 */
[----:B0-----:R-:W-:Y:S02]  /*2aea0*/  @!P4 IADD3 R30, P3, R34, R30, RZ ;  /* 0x0000001e221ec210 */ /* 0x001fe40007f7e0ff */
[----:B------:R-:W-:-:S06]  /*2aeb0*/  PRMT R34, RZ, 0x7610, R34 ;  /* 0x00007610ff227816 */ /* 0x000fcc0000000022 */
[----:B------:R-:W3:Y:S01]  /*2aec0*/  @!P4 LDG.E.U8 R34, desc[UR22][R22.64] ;  /* 0x000000161622c981 */ /* 0x000ee2000c1e1100 */
[----:B------:R-:W-:Y:S02]  /*2aed0*/  @P0 LOP3.LUT R2, R2, 0x200000, RZ, 0xfc, !PT ;  /* 0x0020000002020812 */ /* 0x000fe400078efcff */
[C---:B------:R-:W-:Y:S01]  /*2aee0*/  ISETP.LT.OR P0, PT, R26.reuse, 0xa, !P2 ;  /* 0x0000000a1a00780c */ /* 0x040fe20005701670 */
[----:B------:R-:W-:Y:S01]  /*2aef0*/  @!P4 IMAD.X R31, R35, 0x1, R31, P3 ;  /* 0x00000001231fc824 */ /* 0x000fe200018e061f */
[----:B------:R-:W-:-:S13]  /*2af00*/  ISETP.LT.OR P3, PT, R26, 0x2, !P1 ;  /* 0x000000021a00780c */ /* 0x000fda0004f61670 */
[----:B------:R-:W-:-:S04]  /*2af10*/  @!P3 IADD3 R36, P5, P6, R3, R16, R7 ;  /* 0x000000100324b210 */ /* 0x000fc80007ebe007 */
[----:B------:R-:W-:Y:S02]  /*2af20*/  @!P3 IADD3.X R37, R4, R27, R6, P5, P6 ;  /* 0x0000001b0425b210 */ /* 0x000fe40002fec406 */
[----:B---3--:R-:W-:-:S04]  /*2af30*/  LOP3.LUT R34, R34, 0xff, RZ, 0xc0, !PT ;  /* 0x000000ff22227812 */ /* 0x008fc800078ec0ff */
[----:B------:R-:W-:-:S05]  /*2af40*/  F2FP.F16.E4M3.UNPACK_B R34, R34 ;  /* 0x00000022ff22723e */ /* 0x000fca00020006ff */
[----:B------:R-:W-:-:S05]  /*2af50*/  HADD2.F32 R34, -RZ, R34.H0_H0 ;  /* 0x20000022ff227230 */ /* 0x000fca0000004100 */
[----:B------:R-:W-:-:S04]  /*2af60*/  FMUL R34, R34, UR24 ;  /* 0x0000001822227c20 */ /* 0x000fc80008400000 */
[----:B------:R-:W-:Y:S02]  /*2af70*/  FFMA R34, R143, UR21, R34 ;  /* 0x000000158f227c23 */ /* 0x000fe40008000022 */
[----:B------:R-:W3:Y:S03]  /*2af80*/  LDL.LU R143, [R1+0x720] ;  /* 0x00072000018f7983 */ /* 0x000ee60000300800 */
[----:B------:R-:W-:-:S05]  /*2af90*/  F2FP.SATFINITE.E4M3.F32.PACK_AB_MERGE_C R34, RZ, R34, RZ ;  /* 0x00000022ff22723e */ /* 0x000fca00048070ff */
[----:B------:R0:W-:Y:S02]  /*2afa0*/  @!P4 STG.E.U8 desc[UR22][R30.64], R34 ;  /* 0x000000221e00c986 */ /* 0x0001e4000c101116 */
[----:B0-----:R-:W0:Y:S08]  /*2afb0*/  @!P0 LDC.64 R30, c[0x0][0x5c0] ;  /* 0x00017000ff1e8b82 */ /* 0x001e300000000a00 */
[----:B------:R-:W1:Y:S01]  /*2afc0*/  @!P3 LDC.64 R34, c[0x0][0x5c0] ;  /* 0x00017000ff22bb82 */ /* 0x000e620000000a00 */
[----:B0-----:R-:W-:-:S02]  /*2afd0*/  @!P0 IADD3 R44, P5, P6, R16, R30, R9 ;  /* 0x0000001e102c8210 */ /* 0x001fc40007ebe009 */
[----:B------:R-:W-:-:S06]  /*2afe0*/  PRMT R30, RZ, 0x7610, R30 ;  /* 0x00007610ff1e7816 */ /* 0x000fcc000000001e */
[----:B------:R-:W4:Y:S01]  /*2aff0*/  @!P3 LDG.E.U8 R30, desc[UR22][R22.64+0x1] ;  /* 0x00000116161eb981 */ /* 0x000f22000c1e1100 */
[----:B------:R-:W-:Y:S02]  /*2b000*/  @!P0 IADD3.X R45, R27, R31, R8, P5, P6 ;  /* 0x0000001f1b2d8210 */ /* 0x000fe40002fec408 */
[----:B------:R-:W-:Y:S02]  /*2b010*/  ISETP.LT.OR P5, PT, R26, 0x11, !P2 ;  /* 0x000000111a00780c */ /* 0x000fe400057a1670 */
[----:B-1----:R-:W-:-:S05]  /*2b020*/  @!P3 IADD3 R34, P4, R36, R34, RZ ;  /* 0x000000222422b210 */ /* 0x002fca0007f9e0ff */
[----:B------:R-:W-:Y:S01]  /*2b030*/  @!P3 IMAD.X R35, R37, 0x1, R35, P4 ;  /* 0x000000012523b824 */ /* 0x000fe200020e0623 */
[----:B------:R-:W-:Y:S02]  /*2b040*/  LOP3.LUT P6, RZ, R0, 0x4000000, RZ, 0xc0, !PT ;  /* 0x0400000000ff7812 */ /* 0x000fe400078cc0ff */
[----:B----4-:R-:W-:-:S04]  /*2b050*/  LOP3.LUT R30, R30, 0xff, RZ, 0xc0, !PT ;  /* 0x000000ff1e1e7812 */ /* 0x010fc800078ec0ff */
[----:B------:R-:W-:-:S05]  /*2b060*/  F2FP.F16.E4M3.UNPACK_B R30, R30 ;  /* 0x0000001eff1e723e */ /* 0x000fca00020006ff */
[----:B------:R-:W-:-:S05]  /*2b070*/  HADD2.F32 R30, -RZ, R30.H0_H0 ;  /* 0x2000001eff1e7230 */ /* 0x000fca0000004100 */
[----:B------:R-:W-:-:S04]  /*2b080*/  FMUL R30, R30, UR24 ;  /* 0x000000181e1e7c20 */ /* 0x000fc80008400000 */
[----:B--2---:R-:W-:Y:S01]  /*2b090*/  FFMA R30, R142, UR21, R30 ;  /* 0x000000158e1e7c23 */ /* 0x004fe2000800001e */
[----:B------:R-:W-:Y:S01]  /*2b0a0*/  LOP3.LUT R2, R2, 0xfffdffff, RZ, 0xc0, !PT ;  /* 0xfffdffff02027812 */ /* 0x000fe200078ec0ff */
[----:B------:R-:W2:Y:S03]  /*2b0b0*/  LDL.LU R142, [R1+0x724] ;  /* 0x00072400018e7983 */ /* 0x000ea60000300800 */
[----:B------:R-:W-:-:S05]  /*2b0c0*/  F2FP.SATFINITE.E4M3.F32.PACK_AB_MERGE_C R30, RZ, R30, RZ ;  /* 0x0000001eff1e723e */ /* 0x000fca00048070ff */
[----:B------:R0:W-:Y:S02]  /*2b0d0*/  @!P3 STG.E.U8 desc[UR22][R34.64+0x1], R30 ;  /* 0x0000011e2200b986 */ /* 0x0001e4000c101116 */
[----:B0-----:R-:W0:Y:S02]  /*2b0e0*/  @!P5 LDC.64 R30, c[0x0][0x5c0] ;  /* 0x00017000ff1edb82 */ /* 0x001e240000000a00 */
[----:B0-----:R-:W-:Y:S02]  /*2b0f0*/  @!P5 IADD3 R60, P3, P4, R16, R30, R9 ;  /* 0x0000001e103cd210 */ /* 0x001fe40007c7e009 */
[----:B------:R-:W-:-:S06]  /*2b100*/  PRMT R30, RZ, 0x7610, R30 ;  /* 0x00007610ff1e7816 */ /* 0x000fcc000000001e */
[----:B------:R-:W4:Y:S01]  /*2b110*/  @!P6 LDG.E.U8 R30, desc[UR22][R20.64+0x8] ;  /* 0x00000816141ee981 */ /* 0x000f22000c1e1100 */
[----:B------:R-:W-:-:S04]  /*2b120*/  @P0 LOP3.LUT R2, R2, 0x20000, RZ, 0xfc, !PT ;  /* 0x0002000002020812 */ /* 0x000fc800078efcff */
[----:B------:R-:W-:Y:S02]  /*2b130*/  LOP3.LUT R2, R2, 0xffefffff, RZ, 0xc0, !PT ;  /* 0xffefffff02027812 */ /* 0x000fe400078ec0ff */
[----:B------:R-:W-:Y:S02]  /*2b140*/  @!P5 IADD3.X R61, R27, R31, R8, P3, P4 ;  /* 0x0000001f1b3dd210 */ /* 0x000fe40001fe8408 */
[----:B------:R-:W-:Y:S02]  /*2b150*/  @P5 LOP3.LUT R2, R2, 0x100000, RZ, 0xfc, !PT ;  /* 0x0010000002025812 */ /* 0x000fe400078efcff */
[----:B------:R-:W-:Y:S02]  /*2b160*/  ISETP.LT.OR P5, PT, R26, 0x12, !P2 ;  /* 0x000000121a00780c */ /* 0x000fe400057a1670 */
[----:B------:R-:W-:-:S11]  /*2b170*/  LOP3.LUT R2, R2, 0xfff7ffff, RZ, 0xc0, !PT ;  /* 0xfff7ffff02027812 */ /* 0x000fd600078ec0ff */
[----:B------:R-:W-:Y:S02]  /*2b180*/  @P5 LOP3.LUT R2, R2, 0x80000, RZ, 0xfc, !PT ;  /* 0x0008000002025812 */ /* 0x000fe400078efcff */
[----:B------:R-:W-:Y:S02]  /*2b190*/  LOP3.LUT P0, RZ, R0, 0x2000000, RZ, 0xc0, !PT ;  /* 0x0200000000ff7812 */ /* 0x000fe4000780c0ff */
[----:B----4-:R-:W-:-:S04]  /*2b1a0*/  LOP3.LUT R30, R30, 0xff, RZ, 0xc0, !PT ;  /* 0x000000ff1e1e7812 */ /* 0x010fc800078ec0ff */
[----:B------:R-:W-:-:S05]  /*2b1b0*/  F2FP.F16.E4M3.UNPACK_B R30, R30 ;  /* 0x0000001eff1e723e */ /* 0x000fca00020006ff */
[----:B------:R-:W-:-:S05]  /*2b1c0*/  HADD2.F32 R30, -RZ, R30.H0_H0 ;  /* 0x2000001eff1e7230 */ /* 0x000fca0000004100 */
[----:B------:R-:W-:-:S04]  /*2b1d0*/  FMUL R30, R30, UR24 ;  /* 0x000000181e1e7c20 */ /* 0x000fc80008400000 */
[----:B---3--:R-:W-:Y:S02]  /*2b1e0*/  FFMA R34, R143, UR21, R30 ;  /* 0x000000158f227c23 */ /* 0x008fe4000800001e */
[----:B------:R-:W0:Y:S01]  /*2b1f0*/  @!P5 LDC.64 R30, c[0x0][0x5c0] ;  /* 0x00017000ff1edb82 */ /* 0x000e220000000a00 */
[----:B------:R-:W-:Y:S01]  /*2b200*/  LOP3.LUT R0, R0, 0xfbffffff, RZ, 0xc0, !PT ;  /* 0xfbffffff00007812 */ /* 0x000fe200078ec0ff */
[----:B------:R-:W3:Y:S01]  /*2b210*/  LDL.LU R143, [R1+0x728] ;  /* 0x00072800018f7983 */ /* 0x000ee20000300800 */
        /* <DEDUP_REMOVED lines=8> */
[----:B------:R-:W4:Y:S01]  /*2b2a0*/  @!P0 LDG.E.U8 R30, desc[UR22][R20.64+0x9] ;  /* 0x00000916141e8981 */ /* 0x000f22000c1e1100 */
[----:B------:R-:W-:Y:S02]  /*2b2b0*/  @!P5 IADD3.X R87, R27, R31, R8, P3, P4 ;  /* 0x0000001f1b57d210 */ /* 0x000fe40001fe8408 */
[----:B------:R-:W-:Y:S02]  /*2b2c0*/  ISETP.LT.OR P4, PT, R26, 0x9, !P1 ;  /* 0x000000091a00780c */ /* 0x000fe40004f81670 */
[----:B------:R-:W-:-:S11]  /*2b2d0*/  @P5 LOP3.LUT R0, R0, 0x4000000, RZ, 0xfc, !PT ;  /* 0x0400000000005812 */ /* 0x000fd600078efcff */
[----:B------:R-:W-:-:S04]  /*2b2e0*/  @!P4 IADD3 R34, P3, P5, R3, R16, R7 ;  /* 0x000000100322c210 */ /* 0x000fc80007d7e007 */
[----:B------:R-:W-:Y:S02]  /*2b2f0*/  @!P4 IADD3.X R35, R4, R27, R6, P3, P5 ;  /* 0x0000001b0423c210 */ /* 0x000fe40001fea406 */
[----:B----4-:R-:W-:-:S04]  /*2b300*/  LOP3.LUT R30, R30, 0xff, RZ, 0xc0, !PT ;  /* 0x000000ff1e1e7812 */ /* 0x010fc800078ec0ff */
[----:B------:R-:W-:-:S05]  /*2b310*/  F2FP.F16.E4M3.UNPACK_B R30, R30 ;  /* 0x0000001eff1e723e */ /* 0x000fca00020006ff */
[----:B------:R-:W-:-:S05]  /*2b320*/  HADD2.F32 R30, -RZ, R30.H0_H0 ;  /* 0x2000001eff1e7230 */ /* 0x000fca0000004100 */
[----:B------:R-:W-:-:S04]  /*2b330*/  FMUL R30, R30, UR24 ;  /* 0x000000181e1e7c20 */ /* 0x000fc80008400000 */
[----:B--2---:R-:W-:Y:S02]  /*2b340*/  FFMA R30, R142, UR21, R30 ;  /* 0x000000158e1e7c23 */ /* 0x004fe4000800001e */
[----:B------:R-:W2:Y:S03]  /*2b350*/  LDL.LU R142, [R1+0x72c] ;  /* 0x00072c00018e7983 */ /* 0x000ea60000300800 */
[----:B------:R-:W-:Y:S01]  /*2b360*/  F2FP.SATFINITE.E4M3.F32.PACK_AB_MERGE_C R30, RZ, R30, RZ ;  /* 0x0000001eff1e723e */ /* 0x000fe200048070ff */
[----:B------:R-:W4:Y:S04]  /*2b370*/  LDL.LU R144, [R1+0x730] ;  /* 0x0007300001907983 */ /* 0x000f280000300800 */
[----:B------:R0:W-:Y:S01]  /*2b380*/  @!P0 STG.E.U8 desc[UR22][R40.64+0x9], R30 ;  /* 0x0000091e28008986 */ /* 0x0001e2000c101116 */
[----:B------:R-:W-:-:S02]  /*2b390*/  LOP3.LUT R0, R0, 0xfdffffff, RZ, 0xc0, !PT ;  /* 0xfdffffff00007812 */ /* 0x000fc400078ec0ff */
[----:B------:R-:W-:Y:S01]  /*2b3a0*/  LOP3.LUT R2, R2, 0xff7fffff, RZ, 0xc0, !PT ;  /* 0xff7fffff02027812 */ /* 0x000fe200078ec0ff */
[----:B------:R-:W4:Y:S01]  /*2b3b0*/  LDL.LU R146, [R1+0x734] ;  /* 0x0007340001927983 */ /* 0x000f220000300800 */
[----:B0-----:R-:W0:Y:S01]  /*2b3c0*/  @!P4 LDC.64 R30, c[0x0][0x5c0] ;  /* 0x00017000ff1ecb82 */ /* 0x001e220000000a00 */
[----:B------:R-:W-:Y:S02]  /*2b3d0*/  ISETP.LT.OR P0, PT, R26, 0x1a, !P2 ;  /* 0x0000001a1a00780c */ /* 0x000fe40005701670 */
[----:B------:R-:W4:Y:S01]  /*2b3e0*/  LDL.LU R147, [R1+0x738] ;  /* 0x0007380001937983 */ /* 0x000f220000300800 */
[----:B0-----:R-:W-:Y:S02]  /*2b3f0*/  @!P4 IADD3 R30, P3, R34, R30, RZ ;  /* 0x0000001e221ec210 */ /* 0x001fe40007f7e0ff */
[----:B------:R-:W-:-:S06]  /*2b400*/  PRMT R34, RZ, 0x7610, R34 ;  /* 0x00007610ff227816 */ /* 0x000fcc0000000022 */
[----:B------:R-:W3:Y:S01]  /*2b410*/  @!P4 LDG.E.U8 R34, desc[UR22][R22.64+0x8] ;  /* 0x000008161622c981 */ /* 0x000ee2000c1e1100 */
        /* <DEDUP_REMOVED lines=8> */
[----:B------:R-:W-:-:S05]  /*2b4a0*/  FFMA R34, R143, UR21, R34 ;  /* 0x000000158f227c23 */ /* 0x000fca0008000022 */
[----:B------:R-:W-:-:S05]  /*2b4b0*/  F2FP.SATFINITE.E4M3.F32.PACK_AB_MERGE_C R34, RZ, R34, RZ ;  /* 0x00000022ff22723e */ /* 0x000fca00048070ff */
[----:B------:R0:W-:Y:S02]  /*2b4c0*/  @!P4 STG.E.U8 desc[UR22][R30.64+0x8], R34 ;  /* 0x000008221e00c986 */ /* 0x0001e4000c101116 */
[----:B0-----:R-:W0:Y:S08]  /*2b4d0*/  @!P0 LDC.64 R30, c[0x0][0x5c0] ;  /* 0x00017000ff1e8b82 */ /* 0x001e300000000a00 */
[----:B------:R-:W1:Y:S01]  /*2b4e0*/  @!P3 LDC.64 R34, c[0x0][0x5c0] ;  /* 0x00017000ff22bb82 */ /* 0x000e620000000a00 */
[----:B0-----:R-:W-:-:S02]  /*2b4f0*/  @!P0 IADD3 R40, P5, P6, R16, R30, R9 ;  /* 0x0000001e10288210 */ /* 0x001fc40007ebe009 */
[----:B------:R-:W-:-:S06]  /*2b500*/  PRMT R30, RZ, 0x7610, R30 ;  /* 0x00007610ff1e7816 */ /* 0x000fcc000000001e */
[----:B------:R-:W3:Y:S01]  /*2b510*/  @!P3 LDG.E.U8 R30, desc[UR22][R22.64+0x9] ;  /* 0x00000916161eb981 */ /* 0x000ee2000c1e1100 */
[----:B------:R-:W-:Y:S02]  /*2b520*/  @!P0 IADD3.X R41, R27, R31, R8, P5, P6 ;  /* 0x0000001f1b298210 */ /* 0x000fe40002fec408 */
[----:B------:R-:W-:Y:S02]  /*2b530*/  ISETP.LT.OR P5, PT, R26, 0x21, !P2 ;  /* 0x000000211a00780c */ /* 0x000fe400057a1670 */
[----:B-1----:R-:W-:-:S05]  /*2b540*/  @!P3 IADD3 R34, P4, R36, R34, RZ ;  /* 0x000000222422b210 */ /* 0x002fca0007f9e0ff */
[----:B------:R-:W-:Y:S01]  /*2b550*/  @!P3 IMAD.X R35, R37, 0x1, R35, P4 ;  /* 0x000000012523b824 */ /* 0x000fe200020e0623 */
[----:B------:R-:W-:-:S04]  /*2b560*/  @P0 LOP3.LUT R0, R0, 0x2000000, RZ, 0xfc, !PT ;  /* 0x0200000000000812 */ /* 0x000fc800078efcff */
[----:B------:R-:W-:Y:S02]  /*2b570*/  LOP3.LUT P6, RZ, R0, 0x8000000, RZ, 0xc0, !PT ;  /* 0x0800000000ff7812 */ /* 0x000fe400078cc0ff */
[----:B---3--:R-:W-:-:S04]  /*2b580*/  LOP3.LUT R30, R30, 0xff, RZ, 0xc0, !PT ;  /* 0x000000ff1e1e7812 */ /* 0x008fc800078ec0ff */
        /* <DEDUP_REMOVED lines=10> */
[----:B------:R-:W-:Y:S02]  /*2b630*/  @P5 LOP3.LUT R2, R2, 0x800000, RZ, 0xfc, !PT ;  /* 0x0080000002025812 */ /* 0x000fe400078efcff */
[----:B------:R-:W-:Y:S02]  /*2b640*/  @!P5 IADD3.X R143, R27, R31, R8, P3, P4 ;  /* 0x0000001f1b8fd210 */ /* 0x000fe40001fe8408 */
        /* <DEDUP_REMOVED lines=8> */
[----:B----4-:R-:W-:Y:S02]  /*2b6d0*/  FFMA R34, R144, UR21, R30 ;  /* 0x0000001590227c23 */ /* 0x010fe4000800001e */
        /* <DEDUP_REMOVED lines=10> */
[----:B------:R-:W-:Y:S02]  /*2b780*/  @!P5 IADD3.X R89, R27, R31, R8, P3, P4 ;  /* 0x0000001f1b59d210 */ /* 0x000fe40001fe8408 */
[----:B------:R-:W-:Y:S02]  /*2b790*/  ISETP.LT.OR P4, PT, R26, 0x11, !P1 ;  /* 0x000000111a00780c */ /* 0x000fe40004f81670 */
[----:B------:R-:W-:-:S04]  /*2b7a0*/  LOP3.LUT R0, R0, 0xf7ffffff, RZ, 0xc0, !PT ;  /* 0xf7ffffff00007812 */ /* 0x000fc800078ec0ff */
[----:B------:R-:W-:-:S07]  /*2b7b0*/  @P5 LOP3.LUT R0, R0, 0x8000000, RZ, 0xfc, !PT ;  /* 0x0800000000005812 */ /* 0x000fce00078efcff */
[----:B------:R-:W-:-:S04]  /*2b7c0*/  @!P4 IADD3 R34, P3, P5, R3, R16, R7 ;  /* 0x000000100322c210 */ /* 0x000fc80007d7e007 */
[----:B------:R-:W-:Y:S02]  /*2b7d0*/  @!P4 IADD3.X R35, R4, R27, R6, P3, P5 ;  /* 0x0000001b0423c210 */ /* 0x000fe40001fea406 */
[----:B--2---:R-:W-:-:S04]  /*2b7e0*/  LOP3.LUT R30, R30, 0xff, RZ, 0xc0, !PT ;  /* 0x000000ff1e1e7812 */ /* 0x004fc800078ec0ff */
[----:B------:R-:W-:-:S05]  /*2b7f0*/  F2FP.F16.E4M3.UNPACK_B R30, R30 ;  /* 0x0000001eff1e723e */ /* 0x000fca00020006ff */
[----:B------:R-:W-:-:S05]  /*2b800*/  HADD2.F32 R30, -RZ, R30.H0_H0 ;  /* 0x2000001eff1e7230 */ /* 0x000fca0000004100 */
[----:B------:R-:W-:-:S04]  /*2b810*/  FMUL R30, R30, UR24 ;  /* 0x000000181e1e7c20 */ /* 0x000fc80008400000 */
[----:B------:R-:W-:Y:S02]  /*2b820*/  FFMA R30, R146, UR21, R30 ;  /* 0x00000015921e7c23 */ /* 0x000fe4000800001e */
[----:B------:R-:W2:Y:S03]  /*2b830*/  LDL.LU R146, [R1+0x73c] ;  /* 0x00073c0001927983 */ /* 0x000ea60000300800 */
[----:B------:R-:W-:Y:S01]  /*2b840*/  F2FP.SATFINITE.E4M3.F32.PACK_AB_MERGE_C R30, RZ, R30, RZ ;  /* 0x0000001eff1e723e */ /* 0x000fe200048070ff */
[----:B------:R-:W3:Y:S04]  /*2b850*/  LDL.LU R148, [R1+0x740] ;  /* 0x0007400001947983 */ /* 0x000ee80000300800 */
        /* <DEDUP_REMOVED lines=9> */
[----:B------:R-:W2:Y:S01]  /*2b8f0*/  @!P4 LDG.E.U8 R34, desc[UR22][R22.64+0x10] ;  /* 0x000010161622c981 */ /* 0x000ea2000c1e1100 */
[----:B------:R-:W-:Y:S01]  /*2b900*/  @!P4 IMAD.X R31, R35, 0x1, R31, P3 ;  /* 0x00000001231fc824 */ /* 0x000fe200018e061f */
[----:B------:R-:W-:-:S13]  /*2b910*/  ISETP.LT.OR P3, PT, R26, 0x12, !P1 ;  /* 0x000000121a00780c */ /* 0x000fda0004f61670 */
[----:B------:R-:W-:-:S04]  /*2b920*/  @!P3 IADD3 R36, P5, P6, R3, R16, R7 ;  /* 0x000000100324b210 */ /* 0x000fc80007ebe007 */
[----:B------:R-:W-:Y:S02]  /*2b930*/  @!P3 IADD3.X R37, R4, R27, R6, P5, P6 ;  /* 0x0000001b0425b210 */ /* 0x000fe40002fec406 */
[----:B--2---:R-:W-:-:S04]  /*2b940*/  LOP3.LUT R34, R34, 0xff, RZ, 0xc0, !PT ;  /* 0x000000ff22227812 */ /* 0x004fc800078ec0ff */
        /* <DEDUP_REMOVED lines=10> */
[----:B------:R-:W2:Y:S01]  /*2b9f0*/  @!P3 LDG.E.U8 R30, desc[UR22][R22.64+0x11] ;  /* 0x00001116161eb981 */ /* 0x000ea2000c1e1100 */
[----:B------:R-:W-:Y:S02]  /*2ba00*/  @!P0 IADD3.X R59, R27, R31, R8, P5, P6 ;  /* 0x0000001f1b3b8210 */ /* 0x000fe40002fec408 */
[----:B------:R-:W-:Y:S02]  /*2ba10*/  ISETP.LT.OR P5, PT, R26, 0x31, !P2 ;  /* 0x000000311a00780c */ /* 0x000fe400057a1670 */
[----:B-1----:R-:W-:-:S05]  /*2ba20*/  @!P3 IADD3 R34, P4, R36, R34, RZ ;  /* 0x000000222422b210 */ /* 0x002fca0007f9e0ff */
[----:B------:R-:W-:Y:S01]  /*2ba30*/  @!P3 IMAD.X R35, R37, 0x1, R35, P4 ;  /* 0x000000012523b824 */ /* 0x000fe200020e0623 */
        /* <DEDUP_REMOVED lines=44> */
[----:B----4-:R-:W-:Y:S02]  /*2bd00*/  FFMA R30, R150, UR21, R30 ;  /* 0x00000015961e7c23 */ /* 0x010fe4000800001e */
        /* <DEDUP_REMOVED lines=284> */
[----:B------:R-:W-:-:S04]  /*2ced0*/  @P0 LOP3.LUT R0, R0, 0x4000, RZ, 0xfc, !PT ;  /* 0x0000400000000812 */ /* 0x000fc800078efcff */
        /* <DEDUP_REMOVED lines=13> */
[----:B0-----:R-:W-:Y:S02]  /*2cfb0*/  @!P5 IADD3 R166, P3, P4, R16, R30, R9 ;  /* 0x0000001e10a6d210 */ /* 0x001fe40007c7e009 */
[----:B------:R-:W-:-:S06]  /*2cfc0*/  PRMT R30, RZ, 0x7610, R30 ;  /* 0x00007610ff1e7816 */ /* 0x000fcc000000001e */
[----:B------:R-:W2:Y:S01]  /*2cfd0*/  @!P0 LDG.E.U8 R30, desc[UR22][R20.64+0x39] ;  /* 0x00003916141e8981 */ /* 0x000ea2000c1e1100 */
[----:B------:R-:W-:Y:S02]  /*2cfe0*/  @!P5 IADD3.X R167, R27, R31, R8, P3, P4 ;  /* 0x0000001f1ba7d210 */ /* 0x000fe40001fe8408 */
[----:B------:R-:W-:Y:S02]  /*2cff0*/  ISETP.LT.OR P4, PT, R26, 0x39, !P1 ;  /* 0x000000391a00780c */ /* 0x000fe40004f81670 */
[----:B------:R-:W-:-:S04]  /*2d000*/  LOP3.LUT R10, R10, 0xff7fffff, RZ, 0xc0, !PT ;  /* 0xff7fffff0a0a7812 */ /* 0x000fc800078ec0ff */
[----:B------:R-:W-:-:S07]  /*2d010*/  @P5 LOP3.LUT R10, R10, 0x800000, RZ, 0xfc, !PT ;  /* 0x008000000a0a5812 */ /* 0x000fce00078efcff */
[----:B-1----:R-:W-:-:S04]  /*2d020*/  @!P4 IADD3 R34, P3, P5, R3, R16, R7 ;  /* 0x000000100322c210 */ /* 0x002fc80007d7e007 */
        /* <DEDUP_REMOVED lines=8> */
[----:B------:R0:W-:Y:S02]  /*2d0b0*/  @!P0 STG.E.U8 desc[UR22][R42.64+0x39], R30 ;  /* 0x0000391e2a008986 */ /* 0x0001e4000c101116 */
[----:B0-----:R-:W0:Y:S02]  /*2d0c0*/  @!P4 LDC.64 R30, c[0x0][0x5c0] ;  /* 0x00017000ff1ecb82 */ /* 0x001e240000000a00 */
[----:B0-----:R-:W-:Y:S02]  /*2d0d0*/  @!P4 IADD3 R30, P3, R34, R30, RZ ;  /* 0x0000001e221ec210 */ /* 0x001fe40007f7e0ff */
[----:B------:R-:W-:-:S06]  /*2d0e0*/  PRMT R34, RZ, 0x7610, R34 ;  /* 0x00007610ff227816 */ /* 0x000fcc0000000022 */
[----:B------:R-:W3:Y:S01]  /*2d0f0*/  @!P4 LDG.E.U8 R34, desc[UR22][R22.64+0x38] ;  /* 0x000038161622c981 */ /* 0x000ee2000c1e1100 */
        /* <DEDUP_REMOVED lines=9> */
[----:B------:R-:W-:Y:S01]  /*2d190*/  FFMA R34, R168, UR21, R34 ;  /* 0x00000015a8227c23 */ /* 0x000fe20008000022 */
[----:B------:R-:W-:Y:S01]  /*2d1a0*/  LOP3.LUT R2, R2, 0xfffffffe, RZ, 0xc0, !PT ;  /* 0xfffffffe02027812 */ /* 0x000fe200078ec0ff */
[----:B------:R-:W3:Y:S03]  /*2d1b0*/  LDL.LU R168, [R1+0x790] ;  /* 0x0007900001a87983 */ /* 0x000ee60000300800 */
[----:B------:R-:W-:Y:S01]  /*2d1c0*/  F2FP.SATFINITE.E4M3.F32.PACK_AB_MERGE_C R34, RZ, R34, RZ ;  /* 0x00000022ff22723e */ /* 0x000fe200048070ff */
[----:B------:R-:W4:Y:S04]  /*2d1d0*/  LDL.LU R173, [R1+0x794] ;  /* 0x0007940001ad7983 */ /* 0x000f280000300800 */
[----:B------:R0:W-:Y:S01]  /*2d1e0*/  @!P4 STG.E.U8 desc[UR22][R30.64+0x38], R34 ;  /* 0x000038221e00c986 */ /* 0x0001e2000c101116 */
[----:B------:R-:W-:-:S02]  /*2d1f0*/  @P0 LOP3.LUT R2, R2, 0x1, RZ, 0xfc, !PT ;  /* 0x0000000102020812 */ /* 0x000fc400078efcff */
[----:B------:R-:W-:Y:S01]  /*2d200*/  LOP3.LUT R10, R10, 0xfbffffff, RZ, 0xc0, !PT ;  /* 0xfbffffff0a0a7812 */ /* 0x000fe200078ec0ff */
[----:B------:R-:W4:Y:S01]  /*2d210*/  LDL.LU R172, [R1+0x798] ;  /* 0x0007980001ac7983 */ /* 0x000f220000300800 */
[----:B------:R-:W-:-:S03]  /*2d220*/  LOP3.LUT R11, R11, 0xffffffef, RZ, 0xc0, !PT ;  /* 0xffffffef0b0b7812 */ /* 0x000fc600078ec0ff */
[----:B------:R-:W4:Y:S01]  /*2d230*/  LDL.LU R175, [R1+0x79c] ;  /* 0x00079c0001af7983 */ /* 0x000f220000300800 */
[----:B0-----:R-:W0:Y:S03]  /*2d240*/  @!P0 LDC.64 R30, c[0x0][0x5c0] ;  /* 0x00017000ff1e8b82 */ /* 0x001e260000000a00 */
[----:B------:R-:W4:Y:S04]  /*2d250*/  LDL.LU R174, [R1+0x7a0] ;  /* 0x0007a00001ae7983 */ /* 0x000f280000300800 */
[----:B------:R-:W4:Y:S01]  /*2d260*/  LDL.LU R181, [R1+0x7a4] ;  /* 0x0007a40001b57983 */ /* 0x000f220000300800 */
[----:B------:R-:W1:Y:S03]  /*2d270*/  @!P3 LDC.64 R34, c[0x0][0x5c0] ;  /* 0x00017000ff22bb82 */ /* 0x000e660000000a00 */
[----:B------:R-:W4:Y:S04]  /*2d280*/  LDL.LU R180, [R1+0x7a8] ;  /* 0x0007a80001b47983 */ /* 0x000f280000300800 */
[----:B------:R-:W4:Y:S04]  /*2d290*/  LDL.LU R183, [R1+0x7ac] ;  /* 0x0007ac0001b77983 */ /* 0x000f280000300800 */
[----:B------:R-:W4:Y:S04]  /*2d2a0*/  LDL.LU R182, [R1+0x7b0] ;  /* 0x0007b00001b67983 */ /* 0x000f280000300800 */
[----:B------:R-:W4:Y:S01]  /*2d2b0*/  LDL.LU R189, [R1+0x7b4] ;  /* 0x0007b40001bd7983 */ /* 0x000f220000300800 */
[----:B0-----:R-:W-:-:S03]  /*2d2c0*/  @!P0 IADD3 R100, P5, P6, R16, R30, R9 ;  /* 0x0000001e10648210 */ /* 0x001fc60007ebe009 */
[----:B------:R-:W4:Y:S01]  /*2d2d0*/  LDL.LU R188, [R1+0x7b8] ;  /* 0x0007b80001bc7983 */ /* 0x000f220000300800 */
        /* <DEDUP_REMOVED lines=41> */
[----:B------:R-:W-:-:S11]  /*2d570*/  @P5 LOP3.LUT R11, R11, 0x10, RZ, 0xfc, !PT ;  /* 0x000000100b0b5812 */ /* 0x000fd600078efcff */
[----:B-1----:R-:W-:-:S04]  /*2d580*/  @!P4 IADD3 R34, P3, P5, R3, R16, R7 ;  /* 0x000000100322c210 */ /* 0x002fc80007d7e007 */
        /* <DEDUP_REMOVED lines=9> */
[----:B0-----:R-:W-:Y:S02]  /*2d620*/  @!P4 IADD3 R30, P3, R34, R30, RZ ;  /* 0x0000001e221ec210 */ /* 0x001fe40007f7e0ff */
[----:B------:R-:W-:-:S06]  /*2d630*/  PRMT R34, RZ, 0x7610, R34 ;  /* 0x00007610ff227816 */ /* 0x000fcc0000000022 */
[----:B------:R-:W2:Y:S01]  /*2d640*/  @!P4 LDG.E.U8 R34, desc[UR22][R22.64+0x40] ;  /* 0x000040161622c981 */ /* 0x000ea2000c1e1100 */
[C---:B------:R-:W-:Y:S01]  /*2d650*/  ISETP.LT.OR P0, PT, R26.reuse, 0x8a, !P2 ;  /* 0x0000008a1a00780c */ /* 0x040fe20005701670 */
        /* <DEDUP_REMOVED lines=140> */
[----:B------:R-:W-:Y:S02]  /*2df20*/  FFMA R30, R189, UR21, R30 ;  /* 0x00000015bd1e7c23 */ /* 0x000fe4000800001e */
        /* <DEDUP_REMOVED lines=18> */
[----:B------:R-:W-:Y:S01]  /*2e050*/  F2FP.SATFINITE.E4M3.F32.PACK_AB_MERGE_C R34, RZ, R34, RZ ;  /* 0x00000022ff22723e */ /* 0x000fe200048070ff */
[----:B------:R-:W4:Y:S04]  /*2e060*/  LDL.LU R195, [R1+0x7c4] ;  /* 0x0007c40001c37983 */ /* 0x000f280000300800 */
[----:B------:R0:W-:Y:S01]  /*2e070*/  @!P4 STG.E.U8 desc[UR22][R30.64+0x50], R34 ;  /* 0x000050221e00c986 */ /* 0x0001e2000c101116 */
[----:B------:R-:W-:-:S02]  /*2e080*/  LOP3.LUT R12, R12, 0xfffffffd, RZ, 0xc0, !PT ;  /* 0xfffffffd0c0c7812 */ /* 0x000fc400078ec0ff */
[----:B------:R-:W-:Y:S01]  /*2e090*/  LOP3.LUT R11, R11, 0xfdffffff, RZ, 0xc0, !PT ;  /* 0xfdffffff0b0b7812 */ /* 0x000fe200078ec0ff */
[----:B------:R-:W4:Y:S01]  /*2e0a0*/  LDL.LU R194, [R1+0x7c8] ;  /* 0x0007c80001c27983 */ /* 0x000f220000300800 */
[----:B0-----:R-:W0:Y:S08]  /*2e0b0*/  @!P0 LDC.64 R30, c[0x0][0x5c0] ;  /* 0x00017000ff1e8b82 */ /* 0x001e300000000a00 */
[----:B------:R-:W1:Y:S01]  /*2e0c0*/  @!P3 LDC.64 R34, c[0x0][0x5c0] ;  /* 0x00017000ff22bb82 */ /* 0x000e620000000a00 */
[----:B------:R-:W-:Y:S01]  /*2e0d0*/  @P0 LOP3.LUT R11, R11, 0x2000000, RZ, 0xfc, !PT ;  /* 0x020000000b0b0812 */ /* 0x000fe200078efcff */
[----:B------:R-:W4:Y:S04]  /*2e0e0*/  LDL.LU R199, [R1+0x7cc] ;  /* 0x0007cc0001c77983 */ /* 0x000f280000300800 */
[----:B------:R-:W4:Y:S01]  /*2e0f0*/  LDL.LU R198, [R1+0x7d0] ;  /* 0x0007d00001c67983 */ /* 0x000f220000300800 */
[----:B------:R-:W-:-:S03]  /*2e100*/  LOP3.LUT R14, R14, 0xfdffffff, RZ, 0xc0, !PT ;  /* 0xfdffffff0e0e7812 */ /* 0x000fc600078ec0ff */
[----:B------:R-:W4:Y:S01]  /*2e110*/  LDL.LU R203, [R1+0x7d4] ;  /* 0x0007d40001cb7983 */ /* 0x000f220000300800 */
[----:B0-----:R-:W-:-:S03]  /*2e120*/  @!P0 IADD3 R106, P5, P6, R16, R30, R9 ;  /* 0x0000001e106a8210 */ /* 0x001fc60007ebe009 */
[----:B------:R-:W4:Y:S01]  /*2e130*/  LDL.LU R202, [R1+0x7d8] ;  /* 0x0007d80001ca7983 */ /* 0x000f220000300800 */
[----:B------:R-:W-:Y:S02]  /*2e140*/  PRMT R30, RZ, 0x7610, R30 ;  /* 0x00007610ff1e7816 */ /* 0x000fe4000000001e */
[----:B------:R-:W-:Y:S01]  /*2e150*/  @!P0 IADD3.X R107, R27, R31, R8, P5, P6 ;  /* 0x0000001f1b6b8210 */ /* 0x000fe20002fec408 */
[----:B------:R-:W4:Y:S04]  /*2e160*/  LDL.LU R205, [R1+0x7dc] ;  /* 0x0007dc0001cd7983 */ /* 0x000f280000300800 */
[----:B------:R-:W2:Y:S01]  /*2e170*/  @!P3 LDG.E.U8 R30, desc[UR22][R22.64+0x51] ;  /* 0x00005116161eb981 */ /* 0x000ea2000c1e1100 */
[----:B------:R-:W-:Y:S02]  /*2e180*/  ISETP.LT.OR P5, PT, R26, 0xb1, !P2 ;  /* 0x000000b11a00780c */ /* 0x000fe400057a1670 */
[----:B-1----:R-:W-:Y:S01]  /*2e190*/  @!P3 IADD3 R34, P4, R36, R34, RZ ;  /* 0x000000222422b210 */ /* 0x002fe20007f9e0ff */
[----:B------:R-:W4:Y:S04]  /*2e1a0*/  LDL.LU R204, [R1+0x7e0] ;  /* 0x0007e00001cc7983 */ /* 0x000f280000300800 */
[----:B------:R-:W-:Y:S01]  /*2e1b0*/  @!P3 IMAD.X R35, R37, 0x1, R35, P4 ;  /* 0x000000012523b824 */ /* 0x000fe200020e0623 */
[----:B------:R-:W-:Y:S01]  /*2e1c0*/  LOP3.LUT P6, RZ, R2, 0x10, RZ, 0xc0, !PT ;  /* 0x0000001002ff7812 */ /* 0x000fe200078cc0ff */
[----:B------:R-:W4:Y:S01]  /*2e1d0*/  LDL.LU R211, [R1+0x7e4] ;  /* 0x0007e40001d37983 */ /* 0x000f220000300800 */
[----:B--2---:R-:W-:-:S03]  /*2e1e0*/  LOP3.LUT R30, R30, 0xff, RZ, 0xc0, !PT ;  /* 0x000000ff1e1e7812 */ /* 0x004fc600078ec0ff */
[----:B------:R-:W2:Y:S01]  /*2e1f0*/  LDL.LU R210, [R1+0x7e8] ;  /* 0x0007e80001d27983 */ /* 0x000ea20000300800 */
        /* <DEDUP_REMOVED lines=10> */
[----:B------:R-:W-:Y:S02]  /*2e2a0*/  @P5 LOP3.LUT R12, R12, 0x2, RZ, 0xfc, !PT ;  /* 0x000000020c0c5812 */ /* 0x000fe400078efcff */
[----:B------:R-:W-:Y:S02]  /*2e2b0*/  @!P5 IADD3.X R191, R27, R31, R8, P3, P4 ;  /* 0x0000001f1bbfd210 */ /* 0x000fe40001fe8408 */
[----:B------:R-:W-:Y:S02]  /*2e2c0*/  ISETP.LT.OR P5, PT, R26, 0xb2, !P2 ;  /* 0x000000b21a00780c */ /* 0x000fe400057a1670 */
[----:B------:R-:W-:-:S11]  /*2e2d0*/  LOP3.LUT R12, R12, 0xfffffffb, RZ, 0xc0, !PT ;  /* 0xfffffffb0c0c7812 */ /* 0x000fd600078ec0ff */
[----:B------:R-:W-:Y:S02]  /*2e2e0*/  @P5 LOP3.LUT R12, R12, 0x4, RZ, 0xfc, !PT ;  /* 0x000000040c0c5812 */ /* 0x000fe400078efcff */
[----:B------:R-:W-:Y:S02]  /*2e2f0*/  LOP3.LUT P0, RZ, R28, 0x80, RZ, 0xc0, !PT ;  /* 0x000000801cff7812 */ /* 0x000fe4000780c0ff */
[----:B---3--:R-:W-:-:S04]  /*2e300*/  LOP3.LUT R30, R30, 0xff, RZ, 0xc0, !PT ;  /* 0x000000ff1e1e7812 */ /* 0x008fc800078ec0ff */
        /* <DEDUP_REMOVED lines=13> */
[----:B------:R-:W3:Y:S01]  /*2e3e0*/  @!P0 LDG.E.U8 R30, desc[UR22][R20.64+0x59] ;  /* 0x00005916141e8981 */ /* 0x000ee2000c1e1100 */
[----:B------:R-:W-:Y:S02]  /*2e3f0*/  @!P5 IADD3.X R197, R27, R31, R8, P3, P4 ;  /* 0x0000001f1bc5d210 */ /* 0x000fe40001fe8408 */
[----:B------:R-:W-:Y:S02]  /*2e400*/  ISETP.LT.OR P4, PT, R26, 0x59, !P1 ;  /* 0x000000591a00780c */ /* 0x000fe40004f81670 */
[----:B------:R-:W-:-:S04]  /*2e410*/  LOP3.LUT R12, R12, 0xffffff7f, RZ, 0xc0, !PT ;  /* 0xffffff7f0c0c7812 */ /* 0x000fc800078ec0ff */
[----:B------:R-:W-:-:S07]  /*2e420*/  @P5 LOP3.LUT R12, R12, 0x80, RZ, 0xfc, !PT ;  /* 0x000000800c0c5812 */ /* 0x000fce00078efcff */
[----:B-1----:R-:W-:-:S04]  /*2e430*/  @!P4 IADD3 R34, P3, P5, R3, R16, R7 ;  /* 0x000000100322c210 */ /* 0x002fc80007d7e007 */
[----:B------:R-:W-:Y:S02]  /*2e440*/  @!P4 IADD3.X R35, R4, R27, R6, P3, P5 ;  /* 0x0000001b0423c210 */ /* 0x000fe40001fea406 */
[----:B---3--:R-:W-:-:S04]  /*2e450*/  LOP3.LUT R30, R30, 0xff, RZ, 0xc0, !PT ;  /* 0x000000ff1e1e7812 */ /* 0x008fc800078ec0ff */
        /* <DEDUP_REMOVED lines=27> */
[----:B------:R-:W-:Y:S02]  /*2e610*/  LOP3.LUT R12, R12, 0xffffffef, RZ, 0xc0, !PT ;  /* 0xffffffef0c0c7812 */ /* 0x000fe400078ec0ff */
[----:B------:R-:W-:Y:S02]  /*2e620*/  @!P0 IADD3.X R195, R27, R31, R8, P5, P6 ;  /* 0x0000001f1bc38210 */ /* 0x000fe40002fec408 */
[----:B------:R-:W-:Y:S02]  /*2e630*/  @P0 LOP3.LUT R12, R12, 0x10, RZ, 0xfc, !PT ;  /* 0x000000100c0c0812 */ /* 0x000fe400078efcff */
[----:B------:R-:W-:Y:S02]  /*2e640*/  LOP3.LUT P0, RZ, R28, 0x40, RZ, 0xc0, !PT ;  /* 0x000000401cff7812 */ /* 0x000fe4000780c0ff */
[----:B-1----:R-:W-:Y:S02]  /*2e650*/  @!P3 IADD3 R34, P4, R36, R34, RZ ;  /* 0x000000222422b210 */ /* 0x002fe40007f9e0ff */
[----:B------:R-:W-:-:S03]  /*2e660*/  ISETP.LT.OR P5, PT, R26, 0xc1, !P0 ;  /* 0x000000c11a00780c */ /* 0x000fc600047a1670 */
[----:B------:R-:W-:Y:S01]  /*2e670*/  @!P3 IMAD.X R35, R37, 0x1, R35, P4 ;  /* 0x000000012523b824 */ /* 0x000fe200020e0623 */
[----:B------:R-:W-:Y:S02]  /*2e680*/  LOP3.LUT P6, RZ, R2, 0x20, RZ, 0xc0, !PT ;  /* 0x0000002002ff7812 */ /* 0x000fe400078cc0ff */
        /* <DEDUP_REMOVED lines=90> */
[----:B------:R-:W-:-:S04]  /*2ec30*/  LOP3.LUT R12, R12, 0xfffffffe, RZ, 0xc0, !PT ;  /* 0xfffffffe0c0c7812 */ /* 0x000fc800078ec0ff */
        /* <DEDUP_REMOVED lines=31> */
[----:B0-----:R-:W0:Y:S02]  /*2ee30*/  @!P4 LDC.64 R30, c[0x0][0x5c0] ;  /* 0x00017000ff1ecb82 */ /* 0x001e240000000a00 */
[----:B0-----:R-:W-:Y:S02]  /*2ee40*/  @!P4 IADD3 R30, P3, R34, R30, RZ ;  /* 0x0000001e221ec210 */ /* 0x001fe40007f7e0ff */
[----:B------:R-:W-:-:S06]  /*2ee50*/  PRMT R34, RZ, 0x7610, R34 ;  /* 0x00007610ff227816 */ /* 0x000fcc0000000022 */
[----:B------:R-:W4:Y:S01]  /*2ee60*/  @!P4 LDG.E.U8 R34, desc[UR22][R22.64+0x68] ;  /* 0x000068161622c981 */ /* 0x000f22000c1e1100 */
[C---:B------:R-:W-:Y:S01]  /*2ee70*/  ISETP.LT.OR P2, PT, R26.reuse, 0xda, !P0 ;  /* 0x000000da1a00780c */ /* 0x040fe20004741670 */
[----:B------:R-:W-:Y:S01]  /*2ee80*/  @!P4 IMAD.X R31, R35, 0x1, R31, P3 ;  /* 0x00000001231fc824 */ /* 0x000fe200018e061f */
[----:B------:R-:W-:-:S13]  /*2ee90*/  ISETP.LT.OR P3, PT, R26, 0x6a, !P1 ;  /* 0x0000006a1a00780c */ /* 0x000fda0004f61670 */
        /* <DEDUP_REMOVED lines=11> */
[----:B------:R-:W-:-:S03]  /*2ef50*/  LOP3.LUT R11, R11, 0xf7ffffff, RZ, 0xc0, !PT ;  /* 0xf7ffffff0b0b7812 */ /* 0x000fc600078ec0ff */
[----:B------:R-:W4:Y:S01]  /*2ef60*/  LDL.LU R216, [R1+0x7f8] ;  /* 0x0007f80001d87983 */ /* 0x000f220000300800 */
        /* <DEDUP_REMOVED lines=58> */
[----:B------:R0:W-:Y:S02]  /*2f310*/  @!P2 STG.E.U8 desc[UR22][R70.64+0x71], R30 ;  /* 0x0000711e4600a986 */ /* 0x0001e4000c101116 */
[----:B0-----:R-:W0:Y:S02]  /*2f320*/  @!P4 LDC.64 R30, c[0x0][0x5c0] ;  /* 0x00017000ff1ecb82 */ /* 0x001e240000000a00 */
[----:B0-----:R-:W-:-:S02]  /*2f330*/  @!P4 IADD3 R30, P3, R34, R30, RZ ;  /* 0x0000001e221ec210 */ /* 0x001fc40007f7e0ff */
        /* <DEDUP_REMOVED lines=31> */
[----:B------:R-:W-:Y:S01]  /*2f530*/  F2FP.SATFINITE.E4M3.F32.PACK_AB_MERGE_C R30, RZ, R30, RZ ;  /* 0x0000001eff1e723e */ /* 0x000fe200048070ff */
[----:B------:R-:W4:Y:S04]  /*2f540*/  LDL.LU R224, [R1+0x808] ;  /* 0x0008080001e07983 */ /* 0x000f280000300800 */
[----:B------:R0:W-:Y:S02]  /*2f550*/  @!P3 STG.E.U8 desc[UR22][R34.64+0x71], R30 ;  /* 0x0000711e2200b986 */ /* 0x0001e4000c101116 */
[----:B0-----:R-:W0:Y:S02]  /*2f560*/  @!P5 LDC.64 R30, c[0x0][0x5c0] ;  /* 0x00017000ff1edb82 */ /* 0x001e240000000a00 */
[----:B0-----:R-:W-:-:S02]  /*2f570*/  @!P5 IADD3 R220, P3, P4, R16, R30, R3 ;  /* 0x0000001e10dcd210 */ /* 0x001fc40007c7e003 */
        /* <DEDUP_REMOVED lines=35> */
[----:B--2---:R-:W-:Y:S02]  /*2f7b0*/  FFMA R30, R13, UR21, R30 ;  /* 0x000000150d1e7c23 */ /* 0x004fe4000800001e */
        /* <DEDUP_REMOVED lines=69> */
[----:B------:R-:W-:Y:S01]  /*2fc10*/  LOP3.LUT R11, R11, 0xffffdfff, RZ, 0xc0, !PT ;  /* 0xffffdfff0b0b7812 */ /* 0x000fe200078ec0ff */
[----:B------:R-:W-:Y:S03]  /*2fc20*/  @!P5 STL.64 [R1], R36 ;  /* 0x000000240100d387 */ /* 0x000fe60000100a00 */
        /* <DEDUP_REMOVED lines=78> */
[----:B------:R-:W-:Y:S03]  /*30110*/  @!P5 STL.64 [R1+0x20], R36 ;  /* 0x000020240100d387 */ /* 0x000fe60000100a00 */
        /* <DEDUP_REMOVED lines=24> */
[----:B----4-:R-:W-:Y:S02]  /*302a0*/  FFMA R34, R43, UR21, R34 ;  /* 0x000000152b227c23 */ /* 0x010fe40008000022 */
        /* <DEDUP_REMOVED lines=26> */
[----:B------:R-:W-:Y:S02]  /*30450*/  @!P5 IADD3.X R37, R27, R31, R4, P3, P4 ;  /* 0x0000001f1b25d210 */ /* 0x000fe40001fe8404 */
[----:B------:R-:W-:Y:S01]  /*30460*/  LOP3.LUT R11, R11, 0xfffffffb, RZ, 0xc0, !PT ;  /* 0xfffffffb0b0b7812 */ /* 0x000fe200078ec0ff */
[----:B------:R-:W-:Y:S03]  /*30470*/  @!P2 STL.64 [R1+0x8], R38 ;  /* 0x000008260100a387 */ /* 0x000fe60000100a00 */
[----:B------:R-:W-:Y:S01]  /*30480*/  @P5 LOP3.LUT R11, R11, 0x4, RZ, 0xfc, !PT ;  /* 0x000000040b0b5812 */ /* 0x000fe200078efcff */
[----:B------:R-:W4:Y:S04]  /*30490*/  LDL.LU R13, [R1+0x834] ;  /* 0x00083400010d7983 */ /* 0x000f280000300800 */
[----:B------:R0:W-:Y:S01]  /*304a0*/  @!P5 STL.64 [R1+0x18], R36 ;  /* 0x000018240100d387 */ /* 0x0001e20000100a00 */
[----:B------:R-:W-:-:S02]  /*304b0*/  ISETP.LT.OR P5, PT, R26, 0x122, !P0 ;  /* 0x000001221a00780c */ /* 0x000fc400047a1670 */
        /* <DEDUP_REMOVED lines=8> */
[----:B------:R-:W0:Y:S01]  /*30540*/  @!P5 LDC.64 R30, c[0x0][0x5c0] ;  /* 0x00017000ff1edb82 */ /* 0x000e220000000a00 */
[----:B------:R-:W2:Y:S01]  /*30550*/  LDL.LU R43, [R1+0x838] ;  /* 0x00083800012b7983 */ /* 0x000ea20000300800 */
[----:B0-----:R-:W-:-:S04]  /*30560*/  @!P5 IADD3 R36, P3, P4, R16, R30, R3 ;  /* 0x0000001e1024d210 */ /* 0x001fc80007c7e003 */
[----:B------:R-:W-:-:S05]  /*30570*/  @!P5 IADD3.X R37, R27, R31, R4, P3, P4 ;  /* 0x0000001f1b25d210 */ /* 0x000fca0001fe8404 */
[----:B------:R0:W-:Y:S01]  /*30580*/  @!P5 STL.64 [R1+0x10], R36 ;  /* 0x000010240100d387 */ /* 0x0001e20000100a00 */
        /* <DEDUP_REMOVED lines=53> */
[----:B---3--:R-:W-:Y:S01]  /*308e0*/  FFMA R30, R13, UR21, R30 ;  /* 0x000000150d1e7c23 */ /* 0x008fe2000800001e */
[----:B------:R-:W-:Y:S01]  /*308f0*/  LOP3.LUT R10, R10, 0x7fffffff, RZ, 0xc0, !PT ;  /* 0x7fffffff0a0a7812 */ /* 0x000fe200078ec0ff */
[----:B------:R-:W3:Y:S03]  /*30900*/  LDL.LU R13, [R1+0x844] ;  /* 0x00084400010d7983 */ /* 0x000ee60000300800 */
[----:B------:R-:W-:-:S05]  /*30910*/  F2FP.SATFINITE.E4M3.F32.PACK_AB_MERGE_C R30, RZ, R30, RZ ;  /* 0x0000001eff1e723e */ /* 0x000fca00048070ff */
[----:B------:R0:W-:Y:S02]  /*30920*/  @!P3 STG.E.U8 desc[UR22][R34.64+0x91], R30 ;  /* 0x0000911e2200b986 */ /* 0x0001e4000c101116 */
[----:B0-----:R-:W0:Y:S02]  /*30930*/  @!P5 LDC.64 R30, c[0x0][0x5c0] ;  /* 0x00017000ff1edb82 */ /* 0x001e240000000a00 */
[----:B0-----:R-:W-:Y:S02]  /*30940*/  @!P5 IADD3 R36, P3, P4, R16, R30, R3 ;  /* 0x0000001e1024d210 */ /* 0x001fe40007c7e003 */
[----:B------:R-:W-:-:S06]  /*30950*/  PRMT R30, RZ, 0x7610, R30 ;  /* 0x00007610ff1e7816 */ /* 0x000fcc000000001e */
[----:B------:R-:W4:Y:S01]  /*30960*/  @!P6 LDG.E.U8 R30, desc[UR22][R20.64+0x98] ;  /* 0x00009816141ee981 */ /* 0x000f22000c1e1100 */
[----:B------:R-:W-:Y:S02]  /*30970*/  @P2 LOP3.LUT R10, R10, 0x80000000, RZ, 0xfc, !PT ;  /* 0x800000000a0a2812 */ /* 0x000fe400078efcff */
[----:B------:R-:W-:Y:S02]  /*30980*/  @!P5 IADD3.X R37, R27, R31, R4, P3, P4 ;  /* 0x0000001f1b25d210 */ /* 0x000fe40001fe8404 */
[----:B------:R-:W-:-:S03]  /*30990*/  LOP3.LUT R10, R10, 0xbfffffff, RZ, 0xc0, !PT ;  /* 0xbfffffff0a0a7812 */ /* 0x000fc600078ec0ff */
[----:B------:R0:W-:Y:S01]  /*309a0*/  @!P5 STL.64 [R1+0x30], R36 ;  /* 0x000030240100d387 */ /* 0x0001e20000100a00 */
        /* <DEDUP_REMOVED lines=9> */
[----:B--2---:R-:W-:Y:S02]  /*30a40*/  FFMA R34, R43, UR21, R30 ;  /* 0x000000152b227c23 */ /* 0x004fe4000800001e */
        /* <DEDUP_REMOVED lines=11> */
[----:B------:R-:W4:Y:S01]  /*30b00*/  @!P2 LDG.E.U8 R30, desc[UR22][R20.64+0x99] ;  /* 0x00009916141ea981 */ /* 0x000f22000c1e1100 */
[----:B------:R-:W-:Y:S02]  /*30b10*/  @!P5 IADD3.X R37, R27, R31, R4, P3, P4 ;  /* 0x0000001f1b25d210 */ /* 0x000fe40001fe8404 */
[----:B------:R-:W-:Y:S02]  /*30b20*/  ISETP.LT.OR P4, PT, R26, 0x99, !P1 ;  /* 0x000000991a00780c */ /* 0x000fe40004f81670 */
[----:B------:R-:W-:Y:S01]  /*30b30*/  LOP3.LUT R10, R10, 0xdfffffff, RZ, 0xc0, !PT ;  /* 0xdfffffff0a0a7812 */ /* 0x000fe200078ec0ff */
[----:B------:R-:W-:Y:S03]  /*30b40*/  @!P5 STL.64 [R1+0x58], R36 ;  /* 0x000058240100d387 */ /* 0x000fe60000100a00 */
[----:B------:R-:W-:-:S07]  /*30b50*/  @P5 LOP3.LUT R10, R10, 0x20000000, RZ, 0xfc, !PT ;  /* 0x200000000a0a5812 */ /* 0x000fce00078efcff */
[----:B-1----:R-:W-:-:S04]  /*30b60*/  @!P4 IADD3 R34, P3, P5, R3, R16, R7 ;  /* 0x000000100322c210 */ /* 0x002fc80007d7e007 */
[----:B------:R-:W-:Y:S02]  /*30b70*/  @!P4 IADD3.X R35, R4, R27, R6, P3, P5 ;  /* 0x0000001b0423c210 */ /* 0x000fe40001fea406 */
[----:B----4-:R-:W-:-:S04]  /*30b80*/  LOP3.LUT R30, R30, 0xff, RZ, 0xc0, !PT ;  /* 0x000000ff1e1e7812 */ /* 0x010fc800078ec0ff */
[----:B------:R-:W-:-:S05]  /*30b90*/  F2FP.F16.E4M3.UNPACK_B R30, R30 ;  /* 0x0000001eff1e723e */ /* 0x000fca00020006ff */
[----:B------:R-:W-:-:S05]  /*30ba0*/  HADD2.F32 R30, -RZ, R30.H0_H0 ;  /* 0x2000001eff1e7230 */ /* 0x000fca0000004100 */
[----:B------:R-:W-:-:S04]  /*30bb0*/  FMUL R30, R30, UR24 ;  /* 0x000000181e1e7c20 */ /* 0x000fc80008400000 */
[----:B---3--:R-:W-:Y:S02]  /*30bc0*/  FFMA R30, R13, UR21, R30 ;  /* 0x000000150d1e7c23 */ /* 0x008fe4000800001e */
        /* <DEDUP_REMOVED lines=34> */
[----:B---3--:R-:W-:-:S05]  /*30df0*/  FFMA R30, R13, UR21, R30 ;  /* 0x000000150d1e7c23 */ /* 0x008fca000800001e */
[----:B------:R-:W-:-:S05]  /*30e00*/  F2FP.SATFINITE.E4M3.F32.PACK_AB_MERGE_C R30, RZ, R30, RZ ;  /* 0x0000001eff1e723e */ /* 0x000fca00048070ff */
[----:B------:R0:W-:Y:S02]  /*30e10*/  @!P3 STG.E.U8 desc[UR22][R34.64+0x99], R30 ;  /* 0x0000991e2200b986 */ /* 0x0001e4000c101116 */
[----:B0-----:R-:W0:Y:S02]  /*30e20*/  @!P5 LDC.64 R30, c[0x0][0x5c0] ;  /* 0x00017000ff1edb82 */ /* 0x001e240000000a00 */
[----:B0-----:R-:W-:Y:S02]  /*30e30*/  @!P5 IADD3 R36, P3, P4, R16, R30, R3 ;  /* 0x0000001e1024d210 */ /* 0x001fe40007c7e003 */
[----:B------:R-:W-:-:S06]  /*30e40*/  PRMT R30, RZ, 0x7610, R30 ;  /* 0x00007610ff1e7816 */ /* 0x000fcc000000001e */
[----:B------:R-:W3:Y:S01]  /*30e50*/  @!P6 LDG.E.U8 R30, desc[UR22][R20.64+0xa0] ;  /* 0x0000a016141ee981 */ /* 0x000ee2000c1e1100 */
        /* <DEDUP_REMOVED lines=301> */
[----:B--2---:R-:W-:Y:S01]  /*32130*/  FFMA R34, R43, UR21, R34 ;  /* 0x000000152b227c23 */ /* 0x004fe20008000022 */
[----:B------:R-:W-:Y:S01]  /*32140*/  LOP3.LUT P6, RZ, R2, 0x40000, RZ, 0xc0, !PT ;  /* 0x0004000002ff7812 */ /* 0x000fe200078cc0ff */
        /* <DEDUP_REMOVED lines=8> */
[----:B-1----:R-:W-:-:S05]  /*321d0*/  @!P4 IADD3 R34, P0, R36, R34, RZ ;  /* 0x000000222422c210 */ /* 0x002fca0007f1e0ff */
[----:B------:R-:W-:Y:S01]  /*321e0*/  @!P4 IMAD.X R35, R37, 0x1, R35, P0 ;  /* 0x000000012523c824 */ /* 0x000fe200000e0623 */
[----:B------:R-:W-:Y:S02]  /*321f0*/  @!P2 IADD3.X R39, R27, R31, R4, P3, P5 ;  /* 0x0000001f1b27a210 */ /* 0x000fe40001fea404 */
[----:B----4-:R-:W-:-:S04]  /*32200*/  LOP3.LUT R30, R30, 0xff, RZ, 0xc0, !PT ;  /* 0x000000ff1e1e7812 */ /* 0x010fc800078ec0ff */
[----:B------:R-:W-:-:S05]  /*32210*/  F2FP.F16.E4M3.UNPACK_B R30, R30 ;  /* 0x0000001eff1e723e */ /* 0x000fca00020006ff */
[----:B------:R-:W-:-:S05]  /*32220*/  HADD2.F32 R30, -RZ, R30.H0_H0 ;  /* 0x2000001eff1e7230 */ /* 0x000fca0000004100 */
[----:B------:R-:W-:-:S04]  /*32230*/  FMUL R30, R30, UR24 ;  /* 0x000000181e1e7c20 */ /* 0x000fc80008400000 */
[----:B---3--:R-:W-:-:S05]  /*32240*/  FFMA R30, R13, UR21, R30 ;  /* 0x000000150d1e7c23 */ /* 0x008fca000800001e */
        /* <DEDUP_REMOVED lines=10> */
[----:B------:R-:W3:Y:S01]  /*322f0*/  @!P6 LDG.E.U8 R34, desc[UR22][R30.64] ;  /* 0x000000161e22e981 */ /* 0x000ee2000c1e1100 */
[----:B------:R-:W-:-:S03]  /*32300*/  LOP3.LUT R10, R10, 0xffffffef, RZ, 0xc0, !PT ;  /* 0xffffffef0a0a7812 */ /* 0x000fc600078ec0ff */
[----:B------:R-:W-:Y:S01]  /*32310*/  @!P2 STL.64 [R1+0xb8], R38 ;  /* 0x0000b8260100a387 */ /* 0x000fe20000100a00 */
[----:B------:R-:W-:Y:S02]  /*32320*/  @P2 LOP3.LUT R10, R10, 0x10, RZ, 0xfc, !PT ;  /* 0x000000100a0a2812 */ /* 0x000fe400078efcff */
[----:B------:R-:W-:-:S04]  /*32330*/  ISETP.GE.AND P2, PT, R15, 0x81, PT ;  /* 0x000000810f00780c */ /* 0x000fc80003f46270 */
[C---:B------:R-:W-:Y:S02]  /*32340*/  ISETP.LT.OR P5, PT, R26.reuse, 0xc1, !P2 ;  /* 0x000000c11a00780c */ /* 0x040fe400057a1670 */
[----:B------:R-:W-:Y:S01]  /*32350*/  ISETP.LT.OR P4, PT, R26, 0xc2, !P2 ;  /* 0x000000c21a00780c */ /* 0x000fe20005781670 */
[----:B------:R0:W-:Y:S01]  /*32360*/  STL.64 [R1+0xed8], R22 ;  /* 0x000ed81601007387 */ /* 0x0001e20000100a00 */
[----:B------:R-:W-:-:S03]  /*32370*/  LOP3.LUT R14, R14, 0x7fffffff, RZ, 0xc0, !PT ;  /* 0x7fffffff0e0e7812 */ /* 0x000fc600078ec0ff */
[----:B------:R-:W4:Y:S01]  /*32380*/  LDL.LU R13, [R1+0x894] ;  /* 0x00089400010d7983 */ /* 0x000f220000300800 */
        /* <DEDUP_REMOVED lines=10> */
[----:B------:R-:W0:Y:S01]  /*32430*/  @!P4 LDC.64 R34, c[0x0][0x5c0] ;  /* 0x00017000ff22cb82 */ /* 0x000e220000000a00 */
[----:B------:R-:W-:-:S05]  /*32440*/  F2FP.SATFINITE.E4M3.F32.PACK_AB_MERGE_C R36, RZ, R36, RZ ;  /* 0x00000024ff24723e */ /* 0x000fca00048070ff */
[----:B------:R0:W-:Y:S02]  /*32450*/  @!P6 STG.E.U8 desc[UR22][R138.64], R36 ;  /* 0x000000248a00e986 */ /* 0x0001e4000c101116 */
[----:B0-----:R-:W-:Y:S02]  /*32460*/  @!P4 IADD3 R138, P0, P3, R16, R34, R7 ;  /* 0x00000022108ac210 */ /* 0x001fe40007b1e007 */
[----:B------:R-:W-:-:S06]  /*32470*/  PRMT R34, RZ, 0x7610, R34 ;  /* 0x00007610ff227816 */ /* 0x000fcc0000000022 */
[----:B------:R-:W2:Y:S01]  /*32480*/  @!P1 LDG.E.U8 R34, desc[UR22][R30.64+0x1] ;  /* 0x000001161e229981 */ /* 0x000ea2000c1e1100 */
[----:B------:R-:W-:Y:S02]  /*32490*/  @!P4 IADD3.X R139, R27, R35, R6, P0, P3 ;  /* 0x000000231b8bc210 */ /* 0x000fe400007e6406 */
[----:B------:R-:W-:-:S04]  /*324a0*/  LOP3.LUT R10, R10, 0xfffffff7, RZ, 0xc0, !PT ;  /* 0xfffffff70a0a7812 */ /* 0x000fc800078ec0ff */
[----:B------:R-:W-:-:S04]  /*324b0*/  @P5 LOP3.LUT R10, R10, 0x8, RZ, 0xfc, !PT ;  /* 0x000000080a0a5812 */ /* 0x000fc800078efcff */
[----:B------:R-:W-:-:S04]  /*324c0*/  LOP3.LUT R10, R10, 0xfffffffb, RZ, 0xc0, !PT ;  /* 0xfffffffb0a0a7812 */ /* 0x000fc800078ec0ff */
[----:B------:R-:W-:-:S04]  /*324d0*/  @P4 LOP3.LUT R10, R10, 0x4, RZ, 0xfc, !PT ;  /* 0x000000040a0a4812 */ /* 0x000fc800078efcff */
[----:B------:R-:W-:Y:S02]  /*324e0*/  LOP3.LUT R10, R10, 0xfffffffd, RZ, 0xc0, !PT ;  /* 0xfffffffd0a0a7812 */ /* 0x000fe400078ec0ff */
        /* <DEDUP_REMOVED lines=9> */
[----:B0-----:R-:W0:Y:S01]  /*32580*/  @!P1 LDC.64 R34, c[0x0][0x5c0] ;  /* 0x00017000ff229b82 */ /* 0x001e220000000a00 */
[----:B------:R-:W-:Y:S02]  /*32590*/  @P1 LOP3.LUT R10, R10, 0x2, RZ, 0xfc, !PT ;  /* 0x000000020a0a1812 */ /* 0x000fe400078efcff */
[----:B0-----:R-:W-:-:S04]  /*325a0*/  @!P1 IADD3 R36, P0, P3, R16, R34, R7 ;  /* 0x0000002210249210 */ /* 0x001fc80007b1e007 */
[----:B------:R-:W-:-:S05]  /*325b0*/  @!P1 IADD3.X R37, R27, R35, R6, P0, P3 ;  /* 0x000000231b259210 */ /* 0x000fca00007e6406 */
[----:B------:R0:W-:Y:S01]  /*325c0*/  @!P1 STL.64 [R1+0xc0], R36 ;  /* 0x0000c02401009387 */ /* 0x0001e20000100a00 */
[----:B------:R-:W-:-:S13]  /*325d0*/  ISETP.LT.OR P1, PT, R26, 0xca, !P2 ;  /* 0x000000ca1a00780c */ /* 0x000fda0005721670 */
[----:B------:R-:W0:Y:S02]  /*325e0*/  @!P1 LDC.64 R34, c[0x0][0x5c0] ;  /* 0x00017000ff229b82 */ /* 0x000e240000000a00 */
[----:B0-----:R-:W-:-:S04]  /*325f0*/  @!P1 IADD3 R36, P0, P3, R16, R34, R7 ;  /* 0x0000002210249210 */ /* 0x001fc80007b1e007 */
[----:B------:R-:W-:Y:S02]  /*32600*/  @!P1 IADD3.X R37, R27, R35, R6, P0, P3 ;  /* 0x000000231b259210 */ /* 0x000fe400007e6406 */
[----:B------:R-:W-:-:S05]  /*32610*/  IADD3 R29, P0, R29, 0x108, RZ ;  /* 0x000001081d1d7810 */ /* 0x000fca0007f1e0ff */
[----:B------:R-:W-:Y:S01]  /*32620*/  IMAD.X R34, RZ, RZ, R25, P0 ;  /* 0x000000ffff227224 */ /* 0x000fe200000e0619 */
[----:B------:R-:W-:Y:S01]  /*32630*/  ISETP.GE.AND P0, PT, R15, 0x109, PT ;  /* 0x000001090f00780c */ /* 0x000fe20003f06270 */
[----:B------:R-:W3:Y:S03]  /*32640*/  LDL.LU.64 R24, [R1+0xee0] ;  /* 0x000ee00001187983 */ /* 0x000ee60000300a00 */
[----:B------:R-:W-:Y:S01]  /*32650*/  ISETP.LT.OR P4, PT, R26, 0x1, !P0 ;  /* 0x000000011a00780c */ /* 0x000fe20004781670 */
[----:B------:R0:W-:Y:S01]  /*32660*/  @!P1 STL.64 [R1+0xd0], R36 ;  /* 0x0000d02401009387 */ /* 0x0001e20000100a00 */
[----:B------:R-:W-:Y:S02]  /*32670*/  IMAD R34, R34, UR6, RZ ;  /* 0x0000000622227c24 */ /* 0x000fe4000f8e02ff */
[C---:B------:R-:W-:Y:S01]  /*32680*/  IMAD.WIDE.U32 R32, R29.reuse, UR6, R32 ;  /* 0x000000061d207c25 */ /* 0x040fe2000f8e0020 */
[----:B------:R-:W4:Y:S03]  /*32690*/  LDL.LU R43, [R1+0x89c] ;  /* 0x00089c00012b7983 */ /* 0x000f260000300800 */
[----:B------:R-:W-:-:S05]  /*326a0*/  IMAD R29, R29, UR7, R34 ;  /* 0x000000071d1d7c24 */ /* 0x000fca000f8e0222 */
[----:B0-----:R-:W-:Y:S01]  /*326b0*/  @!P4 IADD3 R36, P3, P5, R3, R16, R9 ;  /* 0x000000100324c210 */ /* 0x001fe20007d7e009 */
[----:B------:R-:W0:Y:S03]  /*326c0*/  @!P4 LDC.64 R34, c[0x0][0x5c0] ;  /* 0x00017000ff22cb82 */ /* 0x000e260000000a00 */
[----:B------:R-:W-:Y:S02]  /*326d0*/  @!P4 IADD3.X R37, R4, R27, R8, P3, P5 ;  /* 0x0000001b0425c210 */ /* 0x000fe40001fea408 */
[----:B------:R-:W-:-:S04]  /*326e0*/  IADD3 R32, P3, R32, UR10, RZ ;  /* 0x0000000a20207c10 */ /* 0x000fc8000ff7e0ff */
[--C-:B------:R-:W-:Y:S02]  /*326f0*/  IADD3.X R33, R33, UR11, R29.reuse, P3, !PT ;  /* 0x0000000b21217c10 */ /* 0x100fe40009ffe41d */
[----:B------:R-:W-:-:S06]  /*32700*/  PRMT R29, RZ, 0x7610, R29 ;  /* 0x00007610ff1d7816 */ /* 0x000fcc000000001d */
[----:B------:R-:W2:Y:S01]  /*32710*/  @!P4 LDG.E.U8 R29, desc[UR22][R32.64] ;  /* 0x00000016201dc981 */ /* 0x000ea2000c1e1100 */
[----:B0-----:R-:W-:-:S05]  /*32720*/  @!P4 IADD3 R34, P3, R36, R34, RZ ;  /* 0x000000222422c210 */ /* 0x001fca0007f7e0ff */
[----:B------:R-:W-:Y:S01]  /*32730*/  @!P4 IMAD.X R35, R37, 0x1, R35, P3 ;  /* 0x000000012523c824 */ /* 0x000fe200018e0623 */
[----:B------:R-:W-:Y:S02]  /*32740*/  ISETP.LT.OR P3, PT, R26, 0x2, !P0 ;  /* 0x000000021a00780c */ /* 0x000fe40004761670 */
[----:B------:R-:W-:Y:S02]  /*32750*/  LOP3.LUT R10, R10, 0xfffffffe, RZ, 0xc0, !PT ;  /* 0xfffffffe0a0a7812 */ /* 0x000fe400078ec0ff */
[----:B--2---:R-:W-:-:S09]  /*32760*/  LOP3.LUT R29, R29, 0xff, RZ, 0xc0, !PT ;  /* 0x000000ff1d1d7812 */ /* 0x004fd200078ec0ff */
[----:B------:R-:W0:Y:S01]  /*32770*/  @!P3 LDC.64 R36, c[0x0][0x5c0] ;  /* 0x00017000ff24bb82 */ /* 0x000e220000000a00 */
[----:B------:R-:W-:-:S05]  /*32780*/  F2FP.F16.E4M3.UNPACK_B R29, R29 ;  /* 0x0000001dff1d723e */ /* 0x000fca00020006ff */
[----:B------:R-:W-:-:S05]  /*32790*/  HADD2.F32 R29, -RZ, R29.H0_H0 ;  /* 0x2000001dff1d7230 */ /* 0x000fca0000004100 */
[----:B------:R-:W-:-:S04]  /*327a0*/  FMUL R29, R29, UR24 ;  /* 0x000000181d1d7c20 */ /* 0x000fc80008400000 */
[----:B------:R-:W-:Y:S01]  /*327b0*/  FFMA R29, R13, UR21, R29 ;  /* 0x000000150d1d7c23 */ /* 0x000fe2000800001d */
[----:B------:R-:W-:Y:S01]  /*327c0*/  @P1 LOP3.LUT R10, R10, 0x1, RZ, 0xfc, !PT ;  /* 0x000000010a0a1812 */ /* 0x000fe200078efcff */
[----:B------:R-:W2:Y:S03]  /*327d0*/  LDL.LU R13, [R1+0x8a0] ;  /* 0x0008a000010d7983 */ /* 0x000ea60000300800 */
[----:B------:R-:W-:-:S05]  /*327e0*/  F2FP.SATFINITE.E4M3.F32.PACK_AB_MERGE_C R29, RZ, R29, RZ ;  /* 0x0000001dff1d723e */ /* 0x000fca00048070ff */
[----:B------:R1:W-:Y:S02]  /*327f0*/  @!P4 STG.E.U8 desc[UR22][R34.64], R29 ;  /* 0x0000001d2200c986 */ /* 0x0003e4000c101116 */
[----:B-1----:R-:W-:-:S06]  /*32800*/  PRMT R29, RZ, 0x7610, R29 ;  /* 0x00007610ff1d7816 */ /* 0x002fcc000000001d */
[----:B------:R-:W3:Y:S01]  /*32810*/  @!P3 LDG.E.U8 R29, desc[UR22][R32.64+0x1] ;  /* 0x00000116201db981 */ /* 0x000ee2000c1e1100 */
[----:B------:R-:W-:-:S13]  /*32820*/  ISETP.LT.OR P1, PT, R26, 0xd1, !P2 ;  /* 0x000000d11a00780c */ /* 0x000fda0005721670 */
[----:B------:R-:W1:Y:S01]  /*32830*/  @!P1 LDC.64 R34, c[0x0][0x5c0] ;  /* 0x00017000ff229b82 */ /* 0x000e620000000a00 */
[----:B------:R-:W-:-:S04]  /*32840*/  @!P3 IADD3 R38, P5, P6, R3, R16, R9 ;  /* 0x000000100326b210 */ /* 0x000fc80007ebe009 */
[----:B------:R-:W-:Y:S02]  /*32850*/  @!P3 IADD3.X R39, R4, R27, R8, P5, P6 ;  /* 0x0000001b0427b210 */ /* 0x000fe40002fec408 */
[----:B0-----:R-:W-:-:S05]  /*32860*/  @!P3 IADD3 R36, P4, R38, R36, RZ ;  /* 0x000000242624b210 */ /* 0x001fca0007f9e0ff */
[----:B------:R-:W-:Y:S01]  /*32870*/  @!P3 IMAD.X R37, R39, 0x1, R37, P4 ;  /* 0x000000012725b824 */ /* 0x000fe200020e0625 */
[----:B-1----:R-:W-:-:S04]  /*32880*/  @!P1 IADD3 R46, P5, P6, R16, R34, R7 ;  /* 0x00000022102e9210 */ /* 0x002fc80007ebe007 */
[----:B------:R-:W-:Y:S02]  /*32890*/  @!P1 IADD3.X R47, R27, R35, R6, P5, P6 ;  /* 0x000000231b2f9210 */ /* 0x000fe40002fec406 */
[----:B------:R-:W-:Y:S02]  /*328a0*/  LOP3.LUT P6, RZ, R2, 0x200000, RZ, 0xc0, !PT ;  /* 0x0020000002ff7812 */ /* 0x000fe400078cc0ff */
[----:B---3--:R-:W-:-:S04]  /*328b0*/  LOP3.LUT R29, R29, 0xff, RZ, 0xc0, !PT ;  /* 0x000000ff1d1d7812 */ /* 0x008fc800078ec0ff */
[----:B------:R-:W-:-:S05]  /*328c0*/  F2FP.F16.E4M3.UNPACK_B R29, R29 ;  /* 0x0000001dff1d723e */ /* 0x000fca00020006ff */
[----:B------:R-:W-:-:S05]  /*328d0*/  HADD2.F32 R29, -RZ, R29.H0_H0 ;  /* 0x2000001dff1d7230 */ /* 0x000fca0000004100 */
[----:B------:R-:W-:-:S04]  /*328e0*/  FMUL R29, R29, UR24 ;  /* 0x000000181d1d7c20 */ /* 0x000fc80008400000 */
[----:B----4-:R-:W-:-:S05]  /*328f0*/  FFMA R29, R43, UR21, R29 ;  /* 0x000000152b1d7c23 */ /* 0x010fca000800001d */
[----:B------:R-:W-:-:S05]  /*32900*/  F2FP.SATFINITE.E4M3.F32.PACK_AB_MERGE_C R29, RZ, R29, RZ ;  /* 0x0000001dff1d723e */ /* 0x000fca00048070ff */
[----:B------:R0:W-:Y:S02]  /*32910*/  @!P3 STG.E.U8 desc[UR22][R36.64+0x1], R29 ;  /* 0x0000011d2400b986 */ /* 0x0001e4000c101116 */
[----:B0-----:R-:W-:-:S06]  /*32920*/  PRMT R29, RZ, 0x7610, R29 ;  /* 0x00007610ff1d7816 */ /* 0x001fcc000000001d */
[----:B------:R-:W3:Y:S01]  /*32930*/  @!P6 LDG.E.U8 R29, desc[UR22][R30.64+0x8] ;  /* 0x000008161e1de981 */ /* 0x000ee2000c1e1100 */
[----:B------:R-:W-:-:S03]  /*32940*/  LOP3.LUT R5, R5, 0xdfffffff, RZ, 0xc0, !PT ;  /* 0xdfffffff05057812 */ /* 0x000fc600078ec0ff */
[----:B------:R-:W-:Y:S01]  /*32950*/  @!P1 STL.64 [R1+0xd8], R46 ;  /* 0x0000d82e01009387 */ /* 0x000fe20000100a00 */
[----:B------:R-:W-:Y:S02]  /*32960*/  @P1 LOP3.LUT R5, R5, 0x20000000, RZ, 0xfc, !PT ;  /* 0x2000000005051812 */ /* 0x000fe400078efcff */
[----:B------:R-:W-:Y:S01]  /*32970*/  LOP3.LUT P1, RZ, R2, 0x20000, RZ, 0xc0, !PT ;  /* 0x0002000002ff7812 */ /* 0x000fe2000782c0ff */
[----:B------:R-:W4:Y:S01]  /*32980*/  LDL.LU R43, [R1+0x8a4] ;  /* 0x0008a400012b7983 */ /* 0x000f220000300800 */
[----:B------:R-:W-:-:S13]  /*32990*/  ISETP.LT.OR P5, PT, R26, 0xd2, !P2 ;  /* 0x000000d21a00780c */ /* 0x000fda00057a1670 */
[----:B------:R-:W0:Y:S01]  /*329a0*/  @!P5 LDC.64 R34, c[0x0][0x5c0] ;  /* 0x00017000ff22db82 */ /* 0x000e220000000a00 */
[----:B------:R-:W-:-:S04]  /*329b0*/  LOP3.LUT R5, R5, 0xefffffff, RZ, 0xc0, !PT ;  /* 0xefffffff05057812 */ /* 0x000fc800078ec0ff */
[----:B------:R-:W-:Y:S02]  /*329c0*/  @P5 LOP3.LUT R5, R5, 0x10000000, RZ, 0xfc, !PT ;  /* 0x1000000005055812 */ /* 0x000fe400078efcff */
[----:B0-----:R-:W-:-:S04]  /*329d0*/  @!P5 IADD3 R38, P3, P4, R16, R34, R7 ;  /* 0x000000221026d210 */ /* 0x001fc80007c7e007 */
[----:B------:R-:W-:-:S05]  /*329e0*/  @!P5 IADD3.X R39, R27, R35, R6, P3, P4 ;  /* 0x000000231b27d210 */ /* 0x000fca0001fe8406 */
[----:B------:R-:W-:Y:S01]  /*329f0*/  @!P5 STL.64 [R1+0xc8], R38 ;  /* 0x0000c8260100d387 */ /* 0x000fe20000100a00 */
[----:B------:R-:W-:-:S13]  /*32a00*/  ISETP.LT.OR P5, PT, R26, 0xd9, !P2 ;  /* 0x000000d91a00780c */ /* 0x000fda00057a1670 */
[----:B------:R-:W0:Y:S01]  /*32a10*/  @!P5 LDC.64 R34, c[0x0][0x5c0] ;  /* 0x00017000ff22db82 */ /* 0x000e220000000a00 */
[----:B---3--:R-:W-:-:S04]  /*32a20*/  LOP3.LUT R29, R29, 0xff, RZ, 0xc0, !PT ;  /* 0x000000ff1d1d7812 */ /* 0x008fc800078ec0ff */
[----:B------:R-:W-:-:S05]  /*32a30*/  F2FP.F16.E4M3.UNPACK_B R29, R29 ;  /* 0x0000001dff1d723e */ /* 0x000fca00020006ff */
[----:B------:R-:W-:-:S05]  /*32a40*/  HADD2.F32 R29, -RZ, R29.H0_H0 ;  /* 0x2000001dff1d7230 */ /* 0x000fca0000004100 */
[----:B------:R-:W-:-:S04]  /*32a50*/  FMUL R29, R29, UR24 ;  /* 0x000000181d1d7c20 */ /* 0x000fc80008400000 */
[----:B--2---:R-:W-:Y:S01]  /*32a60*/  FFMA R29, R13, UR21, R29 ;  /* 0x000000150d1d7c23 */ /* 0x004fe2000800001d */
[----:B0-----:R-:W-:Y:S01]  /*32a70*/  @!P5 IADD3 R36, P3, P4, R16, R34, R7 ;  /* 0x000000221024d210 */ /* 0x001fe20007c7e007 */
[----:B------:R-:W2:Y:S03]  /*32a80*/  LDL.LU R13, [R1+0x8a8] ;  /* 0x0008a800010d7983 */ /* 0x000ea60000300800 */
[----:B------:R-:W-:-:S05]  /*32a90*/  F2FP.SATFINITE.E4M3.F32.PACK_AB_MERGE_C R29, RZ, R29, RZ ;  /* 0x0000001dff1d723e */ /* 0x000fca00048070ff */
[----:B------:R0:W-:Y:S02]  /*32aa0*/  @!P6 STG.E.U8 desc[UR22][R140.64+0x8], R29 ;  /* 0x0000081d8c00e986 */ /* 0x0001e4000c101116 */
[----:B0-----:R-:W-:-:S06]  /*32ab0*/  PRMT R29, RZ, 0x7610, R29 ;  /* 0x00007610ff1d7816 */ /* 0x001fcc000000001d */
[----:B------:R-:W3:Y:S01]  /*32ac0*/  @!P1 LDG.E.U8 R29, desc[UR22][R30.64+0x9] ;  /* 0x000009161e1d9981 */ /* 0x000ee2000c1e1100 */
[----:B------:R-:W-:Y:S02]  /*32ad0*/  @!P5 IADD3.X R37, R27, R35, R6, P3, P4 ;  /* 0x000000231b25d210 */ /* 0x000fe40001fe8406 */
[----:B------:R-:W-:-:S03]  /*32ae0*/  LOP3.LUT R5, R5, 0xf7ffffff, RZ, 0xc0, !PT ;  /* 0xf7ffffff05057812 */ /* 0x000fc600078ec0ff */
[----:B------:R0:W-:Y:S01]  /*32af0*/  @!P5 STL.64 [R1+0xf0], R36 ;  /* 0x0000f0240100d387 */ /* 0x0001e20000100a00 */
[----:B------:R-:W-:Y:S02]  /*32b00*/  @P5 LOP3.LUT R5, R5, 0x8000000, RZ, 0xfc, !PT ;  /* 0x0800000005055812 */ /* 0x000fe400078efcff */
[----:B------:R-:W-:-:S13]  /*32b10*/  ISETP.LT.OR P5, PT, R26, 0xda, !P2 ;  /* 0x000000da1a00780c */ /* 0x000fda00057a1670 */
[----:B------:R-:W0:Y:S02]  /*32b20*/  @!P5 LDC.64 R34, c[0x0][0x5c0] ;  /* 0x00017000ff22db82 */ /* 0x000e240000000a00 */
[----:B0-----:R-:W-:-:S04]  /*32b30*/  @!P5 IADD3 R36, P3, P4, R16, R34, R7 ;  /* 0x000000221024d210 */ /* 0x001fc80007c7e007 */
[----:B------:R-:W-:Y:S02]  /*32b40*/  @!P5 IADD3.X R37, R27, R35, R6, P3, P4 ;  /* 0x000000231b25d210 */ /* 0x000fe40001fe8406 */
[----:B------:R-:W-:-:S13]  /*32b50*/  ISETP.LT.OR P4, PT, R26, 0x9, !P0 ;  /* 0x000000091a00780c */ /* 0x000fda0004781670 */
[----:B------:R-:W0:Y:S01]  /*32b60*/  @!P4 LDC.64 R34, c[0x0][0x5c0] ;  /* 0x00017000ff22cb82 */ /* 0x000e220000000a00 */
[----:B------:R-:W-:Y:S01]  /*32b70*/  LOP3.LUT R5, R5, 0xfbffffff, RZ, 0xc0, !PT ;  /* 0xfbffffff05057812 */ /* 0x000fe200078ec0ff */
[----:B------:R-:W-:Y:S03]  /*32b80*/  @!P5 STL.64 [R1+0xf8], R36 ;  /* 0x0000f8240100d387 */ /* 0x000fe60000100a00 */
[----:B------:R-:W-:Y:S02]  /*32b90*/  @P5 LOP3.LUT R5, R5, 0x4000000, RZ, 0xfc, !PT ;  /* 0x0400000005055812 */ /* 0x000fe400078efcff */
        /* <DEDUP_REMOVED lines=8> */
[----:B-1----:R-:W-:-:S04]  /*32c20*/  @!P4 IADD3 R29, P3, P5, R3, R16, R9 ;  /* 0x00000010031dc210 */ /* 0x002fc80007d7e009 */
[----:B------:R-:W-:Y:S02]  /*32c30*/  @!P4 IADD3.X R36, R4, R27, R8, P3, P5 ;  /* 0x0000001b0424c210 */ /* 0x000fe40001fea408 */
[----:B0-----:R-:W-:Y:S02]  /*32c40*/  @!P4 IADD3 R34, P3, R29, R34, RZ ;  /* 0x000000221d22c210 */ /* 0x001fe40007f7e0ff */
[----:B------:R-:W-:-:S06]  /*32c50*/  PRMT R29, RZ, 0x7610, R29 ;  /* 0x00007610ff1d7816 */ /* 0x000fcc000000001d */
[----:B------:R-:W4:Y:S01]  /*32c60*/  @!P4 LDG.E.U8 R29, desc[UR22][R32.64+0x8] ;  /* 0x00000816201dc981 */ /* 0x000f22000c1e1100 */
[----:B------:R-:W-:Y:S01]  /*32c70*/  @!P4 IMAD.X R35, R36, 0x1, R35, P3 ;  /* 0x000000012423c824 */ /* 0x000fe200018e0623 */
[C---:B------:R-:W-:Y:S02]  /*32c80*/  ISETP.LT.OR P3, PT, R26.reuse, 0xa, !P0 ;  /* 0x0000000a1a00780c */ /* 0x040fe40004761670 */
[----:B------:R-:W-:-:S11]  /*32c90*/  ISETP.LT.OR P1, PT, R26, 0xe1, !P2 ;  /* 0x000000e11a00780c */ /* 0x000fd60005721670 */
[----:B------:R-:W0:Y:S01]  /*32ca0*/  @!P3 LDC.64 R36, c[0x0][0x5c0] ;  /* 0x00017000ff24bb82 */ /* 0x000e220000000a00 */
[----:B----4-:R-:W-:-:S04]  /*32cb0*/  LOP3.LUT R29, R29, 0xff, RZ, 0xc0, !PT ;  /* 0x000000ff1d1d7812 */ /* 0x010fc800078ec0ff */
[----:B------:R-:W-:-:S05]  /*32cc0*/  F2FP.F16.E4M3.UNPACK_B R29, R29 ;  /* 0x0000001dff1d723e */ /* 0x000fca00020006ff */
[----:B------:R-:W-:-:S05]  /*32cd0*/  HADD2.F32 R29, -RZ, R29.H0_H0 ;  /* 0x2000001dff1d7230 */ /* 0x000fca0000004100 */
[----:B------:R-:W-:-:S04]  /*32ce0*/  FMUL R29, R29, UR24 ;  /* 0x000000181d1d7c20 */ /* 0x000fc80008400000 */
[----:B--2---:R-:W-:Y:S01]  /*32cf0*/  FFMA R29, R13, UR21, R29 ;  /* 0x000000150d1d7c23 */ /* 0x004fe2000800001d */
[----:B------:R-:W-:Y:S01]  /*32d00*/  @!P3 IADD3 R38, P5, P6, R3, R16, R9 ;  /* 0x000000100326b210 */ /* 0x000fe20007ebe009 */
[----:B------:R-:W2:Y:S03]  /*32d10*/  LDL.LU R13, [R1+0x8b0] ;  /* 0x0008b000010d7983 */ /* 0x000ea60000300800 */
[----:B------:R-:W-:-:S05]  /*32d20*/  F2FP.SATFINITE.E4M3.F32.PACK_AB_MERGE_C R29, RZ, R29, RZ ;  /* 0x0000001dff1d723e */ /* 0x000fca00048070ff */
[----:B------:R1:W-:Y:S02]  /*32d30*/  @!P4 STG.E.U8 desc[UR22][R34.64+0x8], R29 ;  /* 0x0000081d2200c986 */ /* 0x0003e4000c101116 */
[----:B-1----:R-:W-:Y:S01]  /*32d40*/  PRMT R29, RZ, 0x7610, R29 ;  /* 0x00007610ff1d7816 */ /* 0x002fe2000000001d */
[----:B------:R-:W1:Y:S05]  /*32d50*/  @!P1 LDC.64 R34, c[0x0][0x5c0] ;  /* 0x00017000ff229b82 */ /* 0x000e6a0000000a00 */
[----:B------:R-:W4:Y:S01]  /*32d60*/  @!P3 LDG.E.U8 R29, desc[UR22][R32.64+0x9] ;  /* 0x00000916201db981 */ /* 0x000f22000c1e1100 */
[----:B------:R-:W-:Y:S02]  /*32d70*/  @!P3 IADD3.X R39, R4, R27, R8, P5, P6 ;  /* 0x0000001b0427b210 */ /* 0x000fe40002fec408 */
[----:B0-----:R-:W-:-:S05]  /*32d80*/  @!P3 IADD3 R36, P4, R38, R36, RZ ;  /* 0x000000242624b210 */ /* 0x001fca0007f9e0ff */
[----:B------:R-:W-:Y:S01]  /*32d90*/  @!P3 IMAD.X R37, R39, 0x1, R37, P4 ;  /* 0x000000012725b824 */ /* 0x000fe200020e0625 */
[----:B-1----:R-:W-:-:S04]  /*32da0*/  @!P1 IADD3 R44, P5, P6, R16, R34, R7 ;  /* 0x00000022102c9210 */ /* 0x002fc80007ebe007 */
[----:B------:R-:W-:Y:S02]  /*32db0*/  @!P1 IADD3.X R45, R27, R35, R6, P5, P6 ;  /* 0x000000231b2d9210 */ /* 0x000fe40002fec406 */
        /* <DEDUP_REMOVED lines=266> */
[----:B------:R-:W-:Y:S02]  /*33e60*/  @!P5 IADD3.X R145, R27, R35, R6, P3, P4 ;  /* 0x000000231b91d210 */ /* 0x000fe40001fe8406 */
[----:B------:R-:W-:-:S13]  /*33e70*/  ISETP.LT.OR P5, PT, R26, 0x119, !P2 ;  /* 0x000001191a00780c */ /* 0x000fda00057a1670 */
[----:B------:R-:W0:Y:S01]  /*33e80*/  @!P5 LDC.64 R34, c[0x0][0x5c0] ;  /* 0x00017000ff22db82 */ /* 0x000e220000000a00 */
[----:B---3--:R-:W-:-:S04]  /*33e90*/  LOP3.LUT R29, R29, 0xff, RZ, 0xc0, !PT ;  /* 0x000000ff1d1d7812 */ /* 0x008fc800078ec0ff */
        /* <DEDUP_REMOVED lines=8> */
[----:B-1----:R-:W-:-:S06]  /*33f20*/  PRMT R29, RZ, 0x7610, R29 ;  /* 0x00007610ff1d7816 */ /* 0x002fcc000000001d */
[----:B------:R-:W3:Y:S01]  /*33f30*/  @!P1 LDG.E.U8 R29, desc[UR22][R30.64+0x29] ;  /* 0x000029161e1d9981 */ /* 0x000ee2000c1e1100 */
[----:B0-----:R-:W-:Y:S02]  /*33f40*/  @!P5 IADD3 R142, P3, P4, R16, R34, R7 ;  /* 0x00000022108ed210 */ /* 0x001fe40007c7e007 */
[----:B------:R-:W-:Y:S02]  /*33f50*/  @P5 LOP3.LUT R5, R5, 0x800, RZ, 0xfc, !PT ;  /* 0x0000080005055812 */ /* 0x000fe400078efcff */
[----:B------:R-:W-:Y:S02]  /*33f60*/  @!P5 IADD3.X R143, R27, R35, R6, P3, P4 ;  /* 0x000000231b8fd210 */ /* 0x000fe40001fe8406 */
[----:B------:R-:W-:-:S13]  /*33f70*/  ISETP.LT.OR P5, PT, R26, 0x11a, !P2 ;  /* 0x0000011a1a00780c */ /* 0x000fda00057a1670 */
[----:B------:R-:W0:Y:S02]  /*33f80*/  @!P5 LDC.64 R34, c[0x0][0x5c0] ;  /* 0x00017000ff22db82 */ /* 0x000e240000000a00 */
[----:B0-----:R-:W-:-:S04]  /*33f90*/  @!P5 IADD3 R140, P3, P4, R16, R34, R7 ;  /* 0x00000022108cd210 */ /* 0x001fc80007c7e007 */
[----:B------:R-:W-:Y:S02]  /*33fa0*/  @!P5 IADD3.X R141, R27, R35, R6, P3, P4 ;  /* 0x000000231b8dd210 */ /* 0x000fe40001fe8406 */
[----:B------:R-:W-:-:S13]  /*33fb0*/  ISETP.LT.OR P4, PT, R26, 0x29, !P0 ;  /* 0x000000291a00780c */ /* 0x000fda0004781670 */
[----:B------:R-:W0:Y:S01]  /*33fc0*/  @!P4 LDC.64 R34, c[0x0][0x5c0] ;  /* 0x00017000ff22cb82 */ /* 0x000e220000000a00 */
[----:B------:R-:W-:-:S04]  /*33fd0*/  LOP3.LUT R5, R5, 0xfffffbff, RZ, 0xc0, !PT ;  /* 0xfffffbff05057812 */ /* 0x000fc800078ec0ff */
        /* <DEDUP_REMOVED lines=45> */
[----:B0-----:R-:W-:-:S06]  /*342b0*/  PRMT R29, RZ, 0x7610, R29 ;  /* 0x00007610ff1d7816 */ /* 0x001fcc000000001d */
[----:B------:R-:W4:Y:S01]  /*342c0*/  @!P6 LDG.E.U8 R29, desc[UR22][R30.64+0x30] ;  /* 0x000030161e1de981 */ /* 0x000f22000c1e1100 */
[----:B------:R-:W-:Y:S02]  /*342d0*/  @P1 LOP3.LUT R5, R5, 0x200, RZ, 0xfc, !PT ;  /* 0x0000020005051812 */ /* 0x000fe400078efcff */
[----:B------:R-:W-:Y:S02]  /*342e0*/  LOP3.LUT P1, RZ, R2, 0x2000000, RZ, 0xc0, !PT ;  /* 0x0200000002ff7812 */ /* 0x000fe4000782c0ff */
        /* <DEDUP_REMOVED lines=18> */
[----:B------:R-:W4:Y:S01]  /*34410*/  @!P1 LDG.E.U8 R29, desc[UR22][R30.64+0x31] ;  /* 0x000031161e1d9981 */ /* 0x000f22000c1e1100 */
        /* <DEDUP_REMOVED lines=11> */
[----:B----4-:R-:W-:-:S04]  /*344d0*/  LOP3.LUT R29, R29, 0xff, RZ, 0xc0, !PT ;  /* 0x000000ff1d1d7812 */ /* 0x010fc800078ec0ff */
[----:B------:R-:W-:-:S05]  /*344e0*/  F2FP.F16.E4M3.UNPACK_B R29, R29 ;  /* 0x0000001dff1d723e */ /* 0x000fca00020006ff */
[----:B------:R-:W-:-:S05]  /*344f0*/  HADD2.F32 R29, -RZ, R29.H0_H0 ;  /* 0x2000001dff1d7230 */ /* 0x000fca0000004100 */
[----:B------:R-:W-:-:S04]  /*34500*/  FMUL R29, R29, UR24 ;  /* 0x000000181d1d7c20 */ /* 0x000fc80008400000 */
[----:B---3--:R-:W-:-:S05]  /*34510*/  FFMA R29, R43, UR21, R29 ;  /* 0x000000152b1d7c23 */ /* 0x008fca000800001d */
[----:B------:R-:W-:-:S05]  /*34520*/  F2FP.SATFINITE.E4M3.F32.PACK_AB_MERGE_C R29, RZ, R29, RZ ;  /* 0x0000001dff1d723e */ /* 0x000fca00048070ff */
[----:B------:R1:W-:Y:S02]  /*34530*/  @!P1 STG.E.U8 desc[UR22][R148.64+0x31], R29 ;  /* 0x0000311d94009986 */ /* 0x0003e4000c101116 */
[----:B-1----:R-:W-:-:S04]  /*34540*/  @!P4 IADD3 R29, P3, P5, R3, R16, R9 ;  /* 0x00000010031dc210 */ /* 0x002fc80007d7e009 */
[----:B------:R-:W-:Y:S02]  /*34550*/  @!P4 IADD3.X R36, R4, R27, R8, P3, P5 ;  /* 0x0000001b0424c210 */ /* 0x000fe40001fea408 */
[----:B0-----:R-:W-:Y:S02]  /*34560*/  @!P4 IADD3 R34, P3, R29, R34, RZ ;  /* 0x000000221d22c210 */ /* 0x001fe40007f7e0ff */
[----:B------:R-:W-:-:S06]  /*34570*/  PRMT R29, RZ, 0x7610, R29 ;  /* 0x00007610ff1d7816 */ /* 0x000fcc000000001d */
[----:B------:R-:W3:Y:S01]  /*34580*/  @!P4 LDG.E.U8 R29, desc[UR22][R32.64+0x30] ;  /* 0x00003016201dc981 */ /* 0x000ee2000c1e1100 */
[----:B------:R-:W-:Y:S01]  /*34590*/  @!P4 IMAD.X R35, R36, 0x1, R35, P3 ;  /* 0x000000012423c824 */ /* 0x000fe200018e0623 */
[C---:B------:R-:W-:Y:S02]  /*345a0*/  ISETP.LT.OR P3, PT, R26.reuse, 0x32, !P0 ;  /* 0x000000321a00780c */ /* 0x040fe40004761670 */
[----:B------:R-:W-:Y:S04]  /*345b0*/  STL [R1+0xed0], R129 ;  /* 0x000ed08101007387 */ /* 0x000fe80000100800 */
[----:B------:R-:W4:Y:S01]  /*345c0*/  LDL.LU R43, [R1+0x8fc] ;  /* 0x0008fc00012b7983 */ /* 0x000f220000300800 */
[----:B------:R-:W-:-:S06]  /*345d0*/  ISETP.LT.OR P1, PT, R26, 0x131, !P2 ;  /* 0x000001311a00780c */ /* 0x000fcc0005721670 */
[----:B------:R-:W0:Y:S01]  /*345e0*/  @!P3 LDC.64 R36, c[0x0][0x5c0] ;  /* 0x00017000ff24bb82 */ /* 0x000e220000000a00 */
[----:B---3--:R-:W-:-:S04]  /*345f0*/  LOP3.LUT R29, R29, 0xff, RZ, 0xc0, !PT ;  /* 0x000000ff1d1d7812 */ /* 0x008fc800078ec0ff */
        /* <DEDUP_REMOVED lines=10> */
[----:B------:R-:W3:Y:S01]  /*346a0*/  @!P3 LDG.E.U8 R29, desc[UR22][R32.64+0x31] ;  /* 0x00003116201db981 */ /* 0x000ee2000c1e1100 */
        /* <DEDUP_REMOVED lines=15> */
[----:B------:R-:W-:-:S04]  /*347a0*/  LOP3.LUT R5, R5, 0xffffffdf, RZ, 0xc0, !PT ;  /* 0xffffffdf05057812 */ /* 0x000fc800078ec0ff */
[----:B------:R-:W-:Y:S02]  /*347b0*/  @P1 LOP3.LUT R5, R5, 0x20, RZ, 0xfc, !PT ;  /* 0x0000002005051812 */ /* 0x000fe400078efcff */
[----:B------:R-:W-:Y:S01]  /*347c0*/  LOP3.LUT P1, RZ, R0, 0x8, RZ, 0xc0, !PT ;  /* 0x0000000800ff7812 */ /* 0x000fe2000782c0ff */
[----:B------:R-:W-:Y:S04]  /*347d0*/  STL [R1+0xec4], R122 ;  /* 0x000ec47a01007387 */ /* 0x000fe80000100800 */
[----:B------:R-:W-:Y:S04]  /*347e0*/  STL [R1+0xec0], R123 ;  /* 0x000ec07b01007387 */ /* 0x000fe80000100800 */
[----:B------:R-:W4:Y:S01]  /*347f0*/  LDL.LU R43, [R1+0x904] ;  /* 0x00090400012b7983 */ /* 0x000f220000300800 */
[----:B------:R-:W-:-:S13]  /*34800*/  ISETP.LT.OR P5, PT, R26, 0x132, !P2 ;  /* 0x000001321a00780c */ /* 0x000fda00057a1670 */
[----:B------:R-:W0:Y:S01]  /*34810*/  @!P5 LDC.64 R34, c[0x0][0x5c0] ;  /* 0x00017000ff22db82 */ /* 0x000e220000000a00 */
[----:B------:R-:W-:-:S04]  /*34820*/  LOP3.LUT R5, R5, 0xffffffef, RZ, 0xc0, !PT ;  /* 0xffffffef05057812 */ /* 0x000fc800078ec0ff */
[----:B------:R-:W-:Y:S02]  /*34830*/  @P5 LOP3.LUT R5, R5, 0x10, RZ, 0xfc, !PT ;  /* 0x0000001005055812 */ /* 0x000fe400078efcff */
[----:B0-----:R-:W-:Y:S02]  /*34840*/  @!P5 IADD3 R120, P3, P4, R16, R34, R7 ;  /* 0x000000221078d210 */ /* 0x001fe40007c7e007 */
[----:B---3--:R-:W-:-:S04]  /*34850*/  LOP3.LUT R29, R29, 0xff, RZ, 0xc0, !PT ;  /* 0x000000ff1d1d7812 */ /* 0x008fc800078ec0ff */
[----:B------:R-:W-:-:S05]  /*34860*/  F2FP.F16.E4M3.UNPACK_B R29, R29 ;  /* 0x0000001dff1d723e */ /* 0x000fca00020006ff */
[----:B------:R-:W-:-:S05]  /*34870*/  HADD2.F32 R29, -RZ, R29.H0_H0 ;  /* 0x2000001dff1d7230 */ /* 0x000fca0000004100 */
[----:B------:R-:W-:-:S04]  /*34880*/  FMUL R29, R29, UR24 ;  /* 0x000000181d1d7c20 */ /* 0x000fc80008400000 */
[----:B--2---:R-:W-:-:S05]  /*34890*/  FFMA R29, R13, UR21, R29 ;  /* 0x000000150d1d7c23 */ /* 0x004fca000800001d */
[----:B------:R-:W-:-:S05]  /*348a0*/  F2FP.SATFINITE.E4M3.F32.PACK_AB_MERGE_C R29, RZ, R29, RZ ;  /* 0x0000001dff1d723e */ /* 0x000fca00048070ff */
[----:B------:R0:W-:Y:S02]  /*348b0*/  @!P6 STG.E.U8 desc[UR22][R90.64+0x38], R29 ;  /* 0x0000381d5a00e986 */ /* 0x0001e4000c101116 */
[----:B0-----:R-:W-:-:S06]  /*348c0*/  PRMT R29, RZ, 0x7610, R29 ;  /* 0x00007610ff1d7816 */ /* 0x001fcc000000001d */
[----:B------:R-:W2:Y:S01]  /*348d0*/  @!P1 LDG.E.U8 R29, desc[UR22][R30.64+0x39] ;  /* 0x000039161e1d9981 */ /* 0x000ea2000c1e1100 */
[----:B------:R-:W-:Y:S02]  /*348e0*/  @!P5 IADD3.X R121, R27, R35, R6, P3, P4 ;  /* 0x000000231b79d210 */ /* 0x000fe40001fe8406 */
[----:B------:R-:W-:-:S13]  /*348f0*/  ISETP.LT.OR P5, PT, R26, 0x139, !P2 ;  /* 0x000001391a00780c */ /* 0x000fda00057a1670 */
[----:B------:R-:W0:Y:S01]  /*34900*/  @!P5 LDC.64 R34, c[0x0][0x5c0] ;  /* 0x00017000ff22db82 */ /* 0x000e220000000a00 */
[----:B------:R-:W-:-:S04]  /*34910*/  LOP3.LUT R5, R5, 0xfffffff7, RZ, 0xc0, !PT ;  /* 0xfffffff705057812 */ /* 0x000fc800078ec0ff */
[----:B------:R-:W-:Y:S02]  /*34920*/  @P5 LOP3.LUT R5, R5, 0x8, RZ, 0xfc, !PT ;  /* 0x0000000805055812 */ /* 0x000fe400078efcff */
[----:B0-----:R-:W-:-:S04]  /*34930*/  @!P5 IADD3 R118, P3, P4, R16, R34, R7 ;  /* 0x000000221076d210 */ /* 0x001fc80007c7e007 */
        /* <DEDUP_REMOVED lines=8> */
[----:B------:R-:W-:Y:S01]  /*349c0*/  @P5 LOP3.LUT R5, R5, 0x4, RZ, 0xfc, !PT ;  /* 0x0000000405055812 */ /* 0x000fe200078efcff */
[----:B------:R-:W-:Y:S04]  /*349d0*/  STL [R1+0xecc], R120 ;  /* 0x000ecc7801007387 */ /* 0x000fe80000100800 */
[----:B------:R-:W-:Y:S04]  /*349e0*/  STL [R1+0xec8], R121 ;  /* 0x000ec87901007387 */ /* 0x000fe80000100800 */
[----:B------:R-:W3:Y:S01]  /*349f0*/  LDL.LU R13, [R1+0x908] ;  /* 0x00090800010d7983 */ /* 0x000ee20000300800 */
[----:B--2---:R-:W-:-:S04]  /*34a00*/  LOP3.LUT R29, R29, 0xff, RZ, 0xc0, !PT ;  /* 0x000000ff1d1d7812 */ /* 0x004fc800078ec0ff */
[----:B------:R-:W-:-:S05]  /*34a10*/  F2FP.F16.E4M3.UNPACK_B R29, R29 ;  /* 0x0000001dff1d723e */ /* 0x000fca00020006ff */
[----:B------:R-:W-:-:S05]  /*34a20*/  HADD2.F32 R29, -RZ, R29.H0_H0 ;  /* 0x2000001dff1d7230 */ /* 0x000fca0000004100 */
[----:B------:R-:W-:-:S04]  /*34a30*/  FMUL R29, R29, UR24 ;  /* 0x000000181d1d7c20 */ /* 0x000fc80008400000 */
[----:B----4-:R-:W-:-:S05]  /*34a40*/  FFMA R29, R43, UR21, R29 ;  /* 0x000000152b1d7c23 */ /* 0x010fca000800001d */
[----:B------:R-:W-:-:S05]  /*34a50*/  F2FP.SATFINITE.E4M3.F32.PACK_AB_MERGE_C R29, RZ, R29, RZ ;  /* 0x0000001dff1d723e */ /* 0x000fca00048070ff */
[----:B------:R1:W-:Y:S02]  /*34a60*/  @!P1 STG.E.U8 desc[UR22][R48.64+0x39], R29 ;  /* 0x0000391d30009986 */ /* 0x0003e4000c101116 */
[----:B-1----:R-:W-:-:S04]  /*34a70*/  @!P4 IADD3 R29, P3, P5, R3, R16, R9 ;  /* 0x00000010031dc210 */ /* 0x002fc80007d7e009 */
[----:B------:R-:W-:Y:S02]  /*34a80*/  @!P4 IADD3.X R36, R4, R27, R8, P3, P5 ;  /* 0x0000001b0424c210 */ /* 0x000fe40001fea408 */
[----:B0-----:R-:W-:Y:S02]  /*34a90*/  @!P4 IADD3 R34, P3, R29, R34, RZ ;  /* 0x000000221d22c210 */ /* 0x001fe40007f7e0ff */
[----:B------:R-:W-:-:S06]  /*34aa0*/  PRMT R29, RZ, 0x7610, R29 ;  /* 0x00007610ff1d7816 */ /* 0x000fcc000000001d */
[----:B------:R-:W2:Y:S01]  /*34ab0*/  @!P4 LDG.E.U8 R29, desc[UR22][R32.64+0x38] ;  /* 0x00003816201dc981 */ /* 0x000ea2000c1e1100 */
[----:B------:R-:W-:Y:S01]  /*34ac0*/  @!P4 IMAD.X R35, R36, 0x1, R35, P3 ;  /* 0x000000012423c824 */ /* 0x000fe200018e0623 */
[C---:B------:R-:W-:Y:S02]  /*34ad0*/  ISETP.LT.OR P3, PT, R26.reuse, 0x3a, !P0 ;  /* 0x0000003a1a00780c */ /* 0x040fe40004761670 */
[----:B------:R-:W-:Y:S04]  /*34ae0*/  STL [R1+0xeb8], R118 ;  /* 0x000eb87601007387 */ /* 0x000fe80000100800 */
[----:B------:R-:W-:Y:S04]  /*34af0*/  STL [R1+0xeb4], R119 ;  /* 0x000eb47701007387 */ /* 0x000fe80000100800 */
[----:B------:R-:W-:Y:S01]  /*34b00*/  STL [R1+0xebc], R117 ;  /* 0x000ebc7501007387 */ /* 0x000fe20000100800 */
[----:B------:R-:W-:-:S02]  /*34b10*/  ISETP.LT.OR P1, PT, R26, 0x141, !P2 ;  /* 0x000001411a00780c */ /* 0x000fc40005721670 */
[----:B------:R-:W0:Y:S01]  /*34b20*/  @!P3 LDC.64 R36, c[0x0][0x5c0] ;  /* 0x00017000ff24bb82 */ /* 0x000e220000000a00 */
[----:B------:R-:W4:Y:S01]  /*34b30*/  LDL.LU R43, [R1+0x90c] ;  /* 0x00090c00012b7983 */ /* 0x000f220000300800 */
[----:B--2---:R-:W-:-:S04]  /*34b40*/  LOP3.LUT R29, R29, 0xff, RZ, 0xc0, !PT ;  /* 0x000000ff1d1d7812 */ /* 0x004fc800078ec0ff */
[----:B------:R-:W-:-:S05]  /*34b50*/  F2FP.F16.E4M3.UNPACK_B R29, R29 ;  /* 0x0000001dff1d723e */ /* 0x000fca00020006ff */
[----:B------:R-:W-:-:S05]  /*34b60*/  HADD2.F32 R29, -RZ, R29.H0_H0 ;  /* 0x2000001dff1d7230 */ /* 0x000fca0000004100 */
[----:B------:R-:W-:-:S04]  /*34b70*/  FMUL R29, R29, UR24 ;  /* 0x000000181d1d7c20 */ /* 0x000fc80008400000 */
[----:B---3--:R-:W-:Y:S01]  /*34b80*/  FFMA R29, R13, UR21, R29 ;  /* 0x000000150d1d7c23 */ /* 0x008fe2000800001d */
        /* <DEDUP_REMOVED lines=17> */
[----:B----4-:R-:W-:Y:S01]  /*34ca0*/  FFMA R29, R43, UR21, R29 ;  /* 0x000000152b1d7c23 */ /* 0x010fe2000800001d */
        /* <DEDUP_REMOVED lines=242> */
[----:B----4-:R-:W-:-:S04]  /*35bd0*/  LOP3.LUT R29, R29, 0xff, RZ, 0xc0, !PT ;  /* 0x000000ff1d1d7812 */ /* 0x010fc800078ec0ff */
[----:B------:R-:W-:-:S05]  /*35be0*/  F2FP.F16.E4M3.UNPACK_B R29, R29 ;  /* 0x0000001dff1d723e */ /* 0x000fca00020006ff */
[----:B------:R-:W-:-:S05]  /*35bf0*/  HADD2.F32 R29, -RZ, R29.H0_H0 ;  /* 0x2000001dff1d7230 */ /* 0x000fca0000004100 */
[----:B------:R-:W-:-:S04]  /*35c00*/  FMUL R29, R29, UR24 ;  /* 0x000000181d1d7c20 */ /* 0x000fc80008400000 */
[----:B--2---:R-:W-:Y:S01]  /*35c10*/  FFMA R29, R13, UR21, R29 ;  /* 0x000000150d1d7c23 */ /* 0x004fe2000800001d */
[----:B------:R-:W-:Y:S01]  /*35c20*/  ISETP.LT.OR P5, PT, R26, 0x172, !P2 ;  /* 0x000001721a00780c */ /* 0x000fe200057a1670 */
[----:B------:R-:W2:Y:S03]  /*35c30*/  LDL.LU R13, [R1+0x948] ;  /* 0x00094800010d7983 */ /* 0x000ea60000300800 */
[----:B------:R-:W-:-:S05]  /*35c40*/  F2FP.SATFINITE.E4M3.F32.PACK_AB_MERGE_C R29, RZ, R29, RZ ;  /* 0x0000001dff1d723e */ /* 0x000fca00048070ff */
[----:B------:R0:W-:Y:S04]  /*35c50*/  @!P6 STG.E.U8 desc[UR22][R96.64+0x58], R29 ;  /* 0x0000581d6000e986 */ /* 0x0001e8000c101116 */
[----:B------:R-:W1:Y:S01]  /*35c60*/  @!P5 LDC.64 R34, c[0x0][0x5c0] ;  /* 0x00017000ff22db82 */ /* 0x000e620000000a00 */
[----:B0-----:R-:W-:-:S06]  /*35c70*/  PRMT R29, RZ, 0x7610, R29 ;  /* 0x00007610ff1d7816 */ /* 0x001fcc000000001d */
[----:B------:R-:W4:Y:S01]  /*35c80*/  @!P1 LDG.E.U8 R29, desc[UR22][R30.64+0x59] ;  /* 0x000059161e1d9981 */ /* 0x000f22000c1e1100 */
[----:B------:R-:W-:-:S04]  /*35c90*/  LOP3.LUT R2, R2, 0xffefffff, RZ, 0xc0, !PT ;  /* 0xffefffff02027812 */ /* 0x000fc800078ec0ff */
[----:B------:R-:W-:Y:S02]  /*35ca0*/  @P5 LOP3.LUT R2, R2, 0x100000, RZ, 0xfc, !PT ;  /* 0x0010000002025812 */ /* 0x000fe400078efcff */
[----:B-1----:R-:W-:-:S04]  /*35cb0*/  @!P5 IADD3 R74, P3, P4, R16, R34, R7 ;  /* 0x00000022104ad210 */ /* 0x002fc80007c7e007 */
[----:B------:R-:W-:Y:S02]  /*35cc0*/  @!P5 IADD3.X R75, R27, R35, R6, P3, P4 ;  /* 0x000000231b4bd210 */ /* 0x000fe40001fe8406 */
[----:B------:R-:W-:Y:S02]  /*35cd0*/  ISETP.LT.OR P5, PT, R26, 0x59, !P0 ;  /* 0x000000591a00780c */ /* 0x000fe400047a1670 */
[----:B----4-:R-:W-:-:S04]  /*35ce0*/  LOP3.LUT R29, R29, 0xff, RZ, 0xc0, !PT ;  /* 0x000000ff1d1d7812 */ /* 0x010fc800078ec0ff */
[----:B------:R-:W-:-:S05]  /*35cf0*/  F2FP.F16.E4M3.UNPACK_B R29, R29 ;  /* 0x0000001dff1d723e */ /* 0x000fca00020006ff */
[----:B------:R-:W-:-:S05]  /*35d00*/  HADD2.F32 R29, -RZ, R29.H0_H0 ;  /* 0x2000001dff1d7230 */ /* 0x000fca0000004100 */
[----:B------:R-:W-:-:S04]  /*35d10*/  FMUL R29, R29, UR24 ;  /* 0x000000181d1d7c20 */ /* 0x000fc80008400000 */
[----:B---3--:R-:W-:Y:S01]  /*35d20*/  FFMA R29, R43, UR21, R29 ;  /* 0x000000152b1d7c23 */ /* 0x008fe2000800001d */
[----:B------:R-:W-:Y:S01]  /*35d30*/  ISETP.LT.OR P2, PT, R26, 0x179, !P2 ;  /* 0x000001791a00780c */ /* 0x000fe20005741670 */
[----:B------:R-:W3:Y:S03]  /*35d40*/  LDL.LU R43, [R1+0x94c] ;  /* 0x00094c00012b7983 */ /* 0x000ee60000300800 */
[----:B------:R-:W-:-:S05]  /*35d50*/  F2FP.SATFINITE.E4M3.F32.PACK_AB_MERGE_C R29, RZ, R29, RZ ;  /* 0x0000001dff1d723e */ /* 0x000fca00048070ff */
[----:B------:R0:W-:Y:S04]  /*35d60*/  @!P1 STG.E.U8 desc[UR22][R94.64+0x59], R29 ;  /* 0x0000591d5e009986 */ /* 0x0001e8000c101116 */
[----:B------:R-:W1:Y:S01]  /*35d70*/  @!P2 LDC.64 R34, c[0x0][0x5c0] ;  /* 0x00017000ff22ab82 */ /* 0x000e620000000a00 */
[----:B0-----:R-:W-:-:S06]  /*35d80*/  PRMT R29, RZ, 0x7610, R29 ;  /* 0x00007610ff1d7816 */ /* 0x001fcc000000001d */
[----:B------:R-:W4:Y:S01]  /*35d90*/  @!P5 LDG.E.U8 R29, desc[UR22][R32.64+0x58] ;  /* 0x00005816201dd981 */ /* 0x000f22000c1e1100 */
[----:B-1----:R-:W-:-:S04]  /*35da0*/  @!P2 IADD3 R72, P3, P4, R16, R34, R7 ;  /* 0x000000221048a210 */ /* 0x002fc80007c7e007 */
[----:B------:R-:W-:Y:S02]  /*35db0*/  @!P2 IADD3.X R73, R27, R35, R6, P3, P4 ;  /* 0x000000231b49a210 */ /* 0x000fe40001fe8406 */
[----:B------:R-:W0:Y:S01]  /*35dc0*/  @!P5 LDC.64 R34, c[0x0][0x5c0] ;  /* 0x00017000ff22db82 */ /* 0x000e220000000a00 */
[----:B------:R-:W-:-:S04]  /*35dd0*/  @!P5 IADD3 R36, P3, P4, R3, R16, R9 ;  /* 0x000000100324d210 */ /* 0x000fc80007c7e009 */
[----:B------:R-:W-:Y:S02]  /*35de0*/  @!P5 IADD3.X R37, R4, R27, R8, P3, P4 ;  /* 0x0000001b0425d210 */ /* 0x000fe40001fe8408 */
[----:B------:R-:W-:-:S13]  /*35df0*/  ISETP.LT.OR P3, PT, R26, 0x5a, !P0 ;  /* 0x0000005a1a00780c */ /* 0x000fda0004761670 */
[----:B------:R-:W-:-:S04]  /*35e00*/  @!P3 IADD3 R38, P4, P6, R3, R16, R9 ;  /* 0x000000100326b210 */ /* 0x000fc80007e9e009 */
[----:B------:R-:W-:Y:S02]  /*35e10*/  @!P3 IADD3.X R39, R4, R27, R8, P4, P6 ;  /* 0x0000001b0427b210 */ /* 0x000fe400027ec408 */
[----:B0-----:R-:W-:-:S05]  /*35e20*/  @!P5 IADD3 R34, P4, R36, R34, RZ ;  /* 0x000000222422d210 */ /* 0x001fca0007f9e0ff */
[----:B------:R-:W-:Y:S01]  /*35e30*/  @!P5 IMAD.X R35, R37, 0x1, R35, P4 ;  /* 0x000000012523d824 */ /* 0x000fe200020e0623 */
[----:B----4-:R-:W-:-:S04]  /*35e40*/  LOP3.LUT R29, R29, 0xff, RZ, 0xc0, !PT ;  /* 0x000000ff1d1d7812 */ /* 0x010fc800078ec0ff */
[----:B------:R-:W-:-:S05]  /*35e50*/  F2FP.F16.E4M3.UNPACK_B R29, R29 ;  /* 0x0000001dff1d723e */ /* 0x000fca00020006ff */
[----:B------:R-:W-:-:S05]  /*35e60*/  HADD2.F32 R29, -RZ, R29.H0_H0 ;  /* 0x2000001dff1d7230 */ /* 0x000fca0000004100 */
[----:B------:R-:W-:-:S04]  /*35e70*/  FMUL R29, R29, UR24 ;  /* 0x000000181d1d7c20 */ /* 0x000fc80008400000 */
[----:B--2---:R-:W-:Y:S01]  /*35e80*/  FFMA R29, R13, UR21, R29 ;  /* 0x000000150d1d7c23 */ /* 0x004fe2000800001d */
[----:B------:R-:W-:Y:S01]  /*35e90*/  ISETP.LT.OR P4, PT, R26, 0x61, !P0 ;  /* 0x000000611a00780c */ /* 0x000fe20004781670 */
[----:B------:R-:W2:Y:S03]  /*35ea0*/  LDL.LU R13, [R1+0x950] ;  /* 0x00095000010d7983 */ /* 0x000ea60000300800 */
[----:B------:R-:W-:Y:S01]  /*35eb0*/  F2FP.SATFINITE.E4M3.F32.PACK_AB_MERGE_C R29, RZ, R29, RZ ;  /* 0x0000001dff1d723e */ /* 0x000fe200048070ff */
[----:B------:R-:W4:Y:S04]  /*35ec0*/  LDL.LU R69, [R1+0x954] ;  /* 0x0009540001457983 */ /* 0x000f280000300800 */
[----:B------:R0:W-:Y:S02]  /*35ed0*/  @!P5 STG.E.U8 desc[UR22][R34.64+0x58], R29 ;  /* 0x0000581d2200d986 */ /* 0x0001e4000c101116 */
[----:B0-----:R-:W-:Y:S01]  /*35ee0*/  PRMT R29, RZ, 0x7610, R29 ;  /* 0x00007610ff1d7816 */ /* 0x001fe2000000001d */
[----:B------:R-:W0:Y:S05]  /*35ef0*/  @!P3 LDC.64 R34, c[0x0][0x5c0] ;  /* 0x00017000ff22bb82 */ /* 0x000e2a0000000a00 */
[----:B------:R-:W3:Y:S01]  /*35f00*/  @!P3 LDG.E.U8 R29, desc[UR22][R32.64+0x59] ;  /* 0x00005916201db981 */ /* 0x000ee2000c1e1100 */
[----:B------:R-:W-:-:S02]  /*35f10*/  @!P4 IADD3 R36, P1, P6, R3, R16, R9 ;  /* 0x000000100324c210 */ /* 0x000fc40007e3e009 */
[----:B------:R-:W-:Y:S02]  /*35f20*/  LOP3.LUT R14, R14, 0xfbffffff, RZ, 0xc0, !PT ;  /* 0xfbffffff0e0e7812 */ /* 0x000fe400078ec0ff */
[----:B------:R-:W-:Y:S02]  /*35f30*/  @!P4 IADD3.X R37, R4, R27, R8, P1, P6 ;  /* 0x0000001b0425c210 */ /* 0x000fe40000fec408 */
[----:B------:R-:W-:Y:S02]  /*35f40*/  @P2 LOP3.LUT R14, R14, 0x4000000, RZ, 0xfc, !PT ;  /* 0x040000000e0e2812 */ /* 0x000fe400078efcff */
[----:B------:R-:W-:Y:S02]  /*35f50*/  LOP3.LUT P2, RZ, R10, 0x20, RZ, 0xc0, !PT ;  /* 0x000000200aff7812 */ /* 0x000fe4000784c0ff */
[----:B0-----:R-:W-:-:S05]  /*35f60*/  @!P3 IADD3 R34, P1, R38, R34, RZ ;  /* 0x000000222622b210 */ /* 0x001fca0007f3e0ff */
[----:B------:R-:W-:Y:S01]  /*35f70*/  @!P3 IMAD.X R35, R39, 0x1, R35, P1 ;  /* 0x000000012723b824 */ /* 0x000fe200008e0623 */
[----:B---3--:R-:W-:-:S04]  /*35f80*/  LOP3.LUT R29, R29, 0xff, RZ, 0xc0, !PT ;  /* 0x000000ff1d1d7812 */ /* 0x008fc800078ec0ff */
[----:B------:R-:W-:-:S05]  /*35f90*/  F2FP.F16.E4M3.UNPACK_B R29, R29 ;  /* 0x0000001dff1d723e */ /* 0x000fca00020006ff */
[----:B------:R-:W-:-:S05]  /*35fa0*/  HADD2.F32 R29, -RZ, R29.H0_H0 ;  /* 0x2000001dff1d7230 */ /* 0x000fca0000004100 */
[----:B------:R-:W-:-:S04]  /*35fb0*/  FMUL R29, R29, UR24 ;  /* 0x000000181d1d7c20 */ /* 0x000fc80008400000 */
[----:B------:R-:W-:-:S05]  /*35fc0*/  FFMA R29, R43, UR21, R29 ;  /* 0x000000152b1d7c23 */ /* 0x000fca000800001d */
[----:B------:R-:W-:-:S05]  /*35fd0*/  F2FP.SATFINITE.E4M3.F32.PACK_AB_MERGE_C R29, RZ, R29, RZ ;  /* 0x0000001dff1d723e */ /* 0x000fca00048070ff */
[----:B------:R0:W-:Y:S02]  /*35fe0*/  @!P3 STG.E.U8 desc[UR22][R34.64+0x59], R29 ;  /* 0x0000591d2200b986 */ /* 0x0001e4000c101116 */
[----:B0-----:R-:W-:-:S06]  /*35ff0*/  PRMT R29, RZ, 0x7610, R29 ;  /* 0x00007610ff1d7816 */ /* 0x001fcc000000001d */
[----:B------:R-:W3:Y:S01]  /*36000*/  @!P2 LDG.E.U8 R29, desc[UR22][R30.64+0x60] ;  /* 0x000060161e1da981 */ /* 0x000ee2000c1e1100 */
[----:B------:R-:W-:Y:S02]  /*36010*/  LOP3.LUT P1, RZ, R10, 0x40, RZ, 0xc0, !PT ;  /* 0x000000400aff7812 */ /* 0x000fe4000782c0ff */
[----:B---3--:R-:W-:-:S04]  /*36020*/  LOP3.LUT R29, R29, 0xff, RZ, 0xc0, !PT ;  /* 0x000000ff1d1d7812 */ /* 0x008fc800078ec0ff */
[----:B------:R-:W-:-:S05]  /*36030*/  F2FP.F16.E4M3.UNPACK_B R29, R29 ;  /* 0x0000001dff1d723e */ /* 0x000fca00020006ff */
[----:B------:R-:W-:-:S05]  /*36040*/  HADD2.F32 R29, -RZ, R29.H0_H0 ;  /* 0x2000001dff1d7230 */ /* 0x000fca0000004100 */
[----:B------:R-:W-:-:S04]  /*36050*/  FMUL R29, R29, UR24 ;  /* 0x000000181d1d7c20 */ /* 0x000fc80008400000 */
[----:B--2---:R-:W-:Y:S01]  /*36060*/  FFMA R29, R13, UR21, R29 ;  /* 0x000000150d1d7c23 */ /* 0x004fe2000800001d */
[----:B------:R-:W-:Y:S01]  /*36070*/  ISETP.LT.OR P6, PT, R26, 0x62, !P0 ;  /* 0x000000621a00780c */ /* 0x000fe200047c1670 */
[----:B------:R-:W2:Y:S03]  /*36080*/  LDL.LU R13, [R1+0x958] ;  /* 0x00095800010d7983 */ /* 0x000ea60000300800 */
[----:B------:R-:W-:-:S05]  /*36090*/  F2FP.SATFINITE.E4M3.F32.PACK_AB_MERGE_C R29, RZ, R29, RZ ;  /* 0x0000001dff1d723e */ /* 0x000fca00048070ff */
[----:B------:R0:W-:Y:S02]  /*360a0*/  @!P2 STG.E.U8 desc[UR22][R158.64+0x60], R29 ;  /* 0x0000601d9e00a986 */ /* 0x0001e4000c101116 */
[----:B0-----:R-:W-:-:S06]  /*360b0*/  PRMT R29, RZ, 0x7610, R29 ;  /* 0x00007610ff1d7816 */ /* 0x001fcc000000001d */
[----:B------:R-:W3:Y:S01]  /*360c0*/  @!P1 LDG.E.U8 R29, desc[UR22][R30.64+0x61] ;  /* 0x000061161e1d9981 */ /* 0x000ee2000c1e1100 */
[----:B------:R-:W-:-:S04]  /*360d0*/  LOP3.LUT R28, R28, 0xffffffdf, RZ, 0xc0, !PT ;  /* 0xffffffdf1c1c7812 */ /* 0x000fc800078ec0ff */
[----:B------:R-:W-:Y:S02]  /*360e0*/  @P4 LOP3.LUT R28, R28, 0x20, RZ, 0xfc, !PT ;  /* 0x000000201c1c4812 */ /* 0x000fe400078efcff */
[----:B------:R-:W-:-:S04]  /*360f0*/  @!P6 IADD3 R38, P4, P5, R3, R16, R9 ;  /* 0x000000100326e210 */ /* 0x000fc80007d9e009 */
[----:B------:R-:W-:Y:S02]  /*36100*/  @!P6 IADD3.X R40, R4, R27, R8, P4, P5 ;  /* 0x0000001b0428e210 */ /* 0x000fe400027ea408 */
[----:B------:R-:W-:-:S13]  /*36110*/  ISETP.LT.OR P5, PT, R26, 0x69, !P0 ;  /* 0x000000691a00780c */ /* 0x000fda00047a1670 */
[----:B------:R-:W-:-:S04]  /*36120*/  @!P5 IADD3 R39, P4, P3, R3, R16, R9 ;  /* 0x000000100327d210 */ /* 0x000fc80007b9e009 */
[----:B------:R-:W-:Y:S02]  /*36130*/  @!P5 IADD3.X R41, R4, R27, R8, P4, P3 ;  /* 0x0000001b0429d210 */ /* 0x000fe400027e6408 */
[----:B------:R-:W-:Y:S02]  /*36140*/  ISETP.LT.OR P3, PT, R26, 0x6a, !P0 ;  /* 0x0000006a1a00780c */ /* 0x000fe40004761670 */
[----:B------:R-:W-:-:S04]  /*36150*/  LOP3.LUT R28, R28, 0xfffffff7, RZ, 0xc0, !PT ;  /* 0xfffffff71c1c7812 */ /* 0x000fc800078ec0ff */
[----:B------:R-:W-:-:S07]  /*36160*/  @P5 LOP3.LUT R28, R28, 0x8, RZ, 0xfc, !PT ;  /* 0x000000081c1c5812 */ /* 0x000fce00078efcff */
[----:B------:R-:W-:-:S04]  /*36170*/  @!P3 IADD3 R42, P5, P4, R3, R16, R9 ;  /* 0x00000010032ab210 */ /* 0x000fc80007cbe009 */
[----:B------:R-:W-:Y:S02]  /*36180*/  @!P3 IADD3.X R43, R4, R27, R8, P5, P4 ;  /* 0x0000001b042bb210 */ /* 0x000fe40002fe8408 */
[----:B------:R-:W-:Y:S02]  /*36190*/  LOP3.LUT P4, RZ, R28, 0x20, RZ, 0xc0, !PT ;  /* 0x000000201cff7812 */ /* 0x000fe4000788c0ff */
[----:B---3--:R-:W-:-:S11]  /*361a0*/  LOP3.LUT R29, R29, 0xff, RZ, 0xc0, !PT ;  /* 0x000000ff1d1d7812 */ /* 0x008fd600078ec0ff */
[----:B------:R-:W0:Y:S01]  /*361b0*/  @!P4 LDC.64 R34, c[0x0][0x5c0] ;  /* 0x00017000ff22cb82 */ /* 0x000e220000000a00 */
[----:B------:R-:W-:-:S05]  /*361c0*/  F2FP.F16.E4M3.UNPACK_B R29, R29 ;  /* 0x0000001dff1d723e */ /* 0x000fca00020006ff */
[----:B------:R-:W-:-:S05]  /*361d0*/  HADD2.F32 R29, -RZ, R29.H0_H0 ;  /* 0x2000001dff1d7230 */ /* 0x000fca0000004100 */
[----:B------:R-:W-:-:S04]  /*361e0*/  FMUL R29, R29, UR24 ;  /* 0x000000181d1d7c20 */ /* 0x000fc80008400000 */
[----:B----4-:R-:W-:Y:S01]  /*361f0*/  FFMA R29, R69, UR21, R29 ;  /* 0x00000015451d7c23 */ /* 0x010fe2000800001d */
[----:B------:R-:W-:Y:S01]  /*36200*/  ISETP.LT.OR P5, PT, R26, 0x71, !P0 ;  /* 0x000000711a00780c */ /* 0x000fe200047a1670 */
[----:B------:R-:W3:Y:S03]  /*36210*/  LDL.LU R69, [R1+0x95c] ;  /* 0x00095c0001457983 */ /* 0x000ee60000300800 */
[----:B------:R-:W-:-:S05]  /*36220*/  F2FP.SATFINITE.E4M3.F32.PACK_AB_MERGE_C R29, RZ, R29, RZ ;  /* 0x0000001dff1d723e */ /* 0x000fca00048070ff */
[----:B------:R1:W-:Y:S02]  /*36230*/  @!P1 STG.E.U8 desc[UR22][R160.64+0x61], R29 ;  /* 0x0000611da0009986 */ /* 0x0003e4000c101116 */
[----:B-1----:R-:W-:-:S06]  /*36240*/  PRMT R29, RZ, 0x7610, R29 ;  /* 0x00007610ff1d7816 */ /* 0x002fcc000000001d */
[----:B------:R-:W4:Y:S01]  /*36250*/  @!P4 LDG.E.U8 R29, desc[UR22][R32.64+0x60] ;  /* 0x00006016201dc981 */ /* 0x000f22000c1e1100 */
[----:B------:R-:W-:-:S04]  /*36260*/  LOP3.LUT R28, R28, 0xffffffef, RZ, 0xc0, !PT ;  /* 0xffffffef1c1c7812 */ /* 0x000fc800078ec0ff */
[----:B------:R-:W-:Y:S02]  /*36270*/  @P3 LOP3.LUT R28, R28, 0x10, RZ, 0xfc, !PT ;  /* 0x000000101c1c3812 */ /* 0x000fe400078efcff */
        /* <DEDUP_REMOVED lines=16> */
[----:B0-----:R-:W-:Y:S01]  /*36380*/  PRMT R29, RZ, 0x7610, R29 ;  /* 0x00007610ff1d7816 */ /* 0x001fe2000000001d */
[----:B------:R-:W0:Y:S05]  /*36390*/  @!P6 LDC.64 R34, c[0x0][0x5c0] ;  /* 0x00017000ff22eb82 */ /* 0x000e2a0000000a00 */
[----:B------:R-:W4:Y:S01]  /*363a0*/  @!P6 LDG.E.U8 R29, desc[UR22][R32.64+0x61] ;  /* 0x00006116201de981 */ /* 0x000f22000c1e1100 */
[----:B------:R-:W-:Y:S02]  /*363b0*/  LOP3.LUT R28, R28, 0xfffffffd, RZ, 0xc0, !PT ;  /* 0xfffffffd1c1c7812 */ /* 0x000fe400078ec0ff */
[----:B------:R-:W-:-:S02]  /*363c0*/  @!P5 IADD3 R36, P1, P3, R3, R16, R9 ;  /* 0x000000100324d210 */ /* 0x000fc40007b3e009 */
[----:B------:R-:W-:Y:S02]  /*363d0*/  @P2 LOP3.LUT R28, R28, 0x2, RZ, 0xfc, !PT ;  /* 0x000000021c1c2812 */ /* 0x000fe400078efcff */
[C---:B------:R-:W-:Y:S02]  /*363e0*/  LOP3.LUT P2, RZ, R0.reuse, 0x80000000, RZ, 0xc0, !PT ;  /* 0x8000000000ff7812 */ /* 0x040fe4000784c0ff */
[----:B------:R-:W-:Y:S02]  /*363f0*/  LOP3.LUT R0, R0, 0xffffffbf, RZ, 0xc0, !PT ;  /* 0xffffffbf00007812 */ /* 0x000fe400078ec0ff */
[----:B------:R-:W-:Y:S02]  /*36400*/  @!P5 IADD3.X R37, R4, R27, R8, P1, P3 ;  /* 0x0000001b0425d210 */ /* 0x000fe40000fe6408 */
[----:B------:R-:W-:Y:S02]  /*36410*/  @P5 LOP3.LUT R0, R0, 0x40, RZ, 0xfc, !PT ;  /* 0x0000004000005812 */ /* 0x000fe400078efcff */
[----:B0-----:R-:W-:-:S05]  /*36420*/  @!P6 IADD3 R34, P5, R38, R34, RZ ;  /* 0x000000222622e210 */ /* 0x001fca0007fbe0ff */
[----:B------:R-:W-:Y:S01]  /*36430*/  @!P6 IMAD.X R35, R40, 0x1, R35, P5 ;  /* 0x000000012823e824 */ /* 0x000fe200028e0623 */
        /* <DEDUP_REMOVED lines=8> */
[----:B------:R0:W-:Y:S02]  /*364c0*/  @!P6 STG.E.U8 desc[UR22][R34.64+0x61], R29 ;  /* 0x0000611d2200e986 */ /* 0x0001e4000c101116 */
[----:B0-----:R-:W-:-:S06]  /*364d0*/  PRMT R29, RZ, 0x7610, R29 ;  /* 0x00007610ff1d7816 */ /* 0x001fcc000000001d */
[----:B------:R-:W4:Y:S01]  /*364e0*/  @!P2 LDG.E.U8 R29, desc[UR22][R30.64+0x68] ;  /* 0x000068161e1da981 */ /* 0x000f22000c1e1100 */
[----:B------:R-:W-:-:S04]  /*364f0*/  @!P4 IADD3 R38, P1, P3, R3, R16, R9 ;  /* 0x000000100326c210 */ /* 0x000fc80007b3e009 */
[----:B------:R-:W-:Y:S02]  /*36500*/  @!P4 IADD3.X R48, R4, R27, R8, P1, P3 ;  /* 0x0000001b0430c210 */ /* 0x000fe40000fe6408 */
        /* <DEDUP_REMOVED lines=11> */
[----:B------:R-:W4:Y:S01]  /*365c0*/  @!P1 LDG.E.U8 R29, desc[UR22][R30.64+0x69] ;  /* 0x000069161e1d9981 */ /* 0x000f22000c1e1100 */
[C---:B------:R-:W-:Y:S02]  /*365d0*/  LOP3.LUT P3, RZ, R28.reuse, 0x10, RZ, 0xc0, !PT ;  /* 0x000000101cff7812 */ /* 0x040fe4000786c0ff */
[----:B------:R-:W-:Y:S02]  /*365e0*/  LOP3.LUT R28, R28, 0xfffffffe, RZ, 0xc0, !PT ;  /* 0xfffffffe1c1c7812 */ /* 0x000fe400078ec0ff */
[----:B------:R-:W-:Y:S02]  /*365f0*/  LOP3.LUT R0, R0, 0xfffffffd, RZ, 0xc0, !PT ;  /* 0xfffffffd00007812 */ /* 0x000fe400078ec0ff */
[----:B------:R-:W-:Y:S02]  /*36600*/  @P4 LOP3.LUT R28, R28, 0x1, RZ, 0xfc, !PT ;  /* 0x000000011c1c4812 */ /* 0x000fe400078efcff */
[----:B------:R-:W-:Y:S02]  /*36610*/  @!P5 IADD3 R40, P4, P6, R3, R16, R9 ;  /* 0x000000100328d210 */ /* 0x000fe40007e9e009 */
[----:B------:R-:W-:-:S02]  /*36620*/  @P5 LOP3.LUT R0, R0, 0x2, RZ, 0xfc, !PT ;  /* 0x0000000200005812 */ /* 0x000fc400078efcff */
[----:B------:R-:W-:Y:S02]  /*36630*/  @!P5 IADD3.X R49, R4, R27, R8, P4, P6 ;  /* 0x0000001b0431d210 */ /* 0x000fe400027ec408 */
[----:B------:R-:W-:Y:S02]  /*36640*/  ISETP.LT.OR P5, PT, R26, 0x82, !P0 ;  /* 0x000000821a00780c */ /* 0x000fe400047a1670 */
[----:B------:R-:W-:-:S11]  /*36650*/  LOP3.LUT R0, R0, 0xffffffdf, RZ, 0xc0, !PT ;  /* 0xffffffdf00007812 */ /* 0x000fd600078ec0ff */
[----:B------:R-:W-:Y:S02]  /*36660*/  @!P5 IADD3 R50, P4, P6, R3, R16, R9 ;  /* 0x000000100332d210 */ /* 0x000fe40007e9e009 */
[----:B------:R-:W-:Y:S02]  /*36670*/  @P5 LOP3.LUT R0, R0, 0x20, RZ, 0xfc, !PT ;  /* 0x0000002000005812 */ /* 0x000fe400078efcff */
[----:B------:R-:W-:Y:S02]  /*36680*/  @!P5 IADD3.X R51, R4, R27, R8, P4, P6 ;  /* 0x0000001b0433d210 */ /* 0x000fe400027ec408 */
[----:B------:R-:W-:Y:S02]  /*36690*/  LOP3.LUT P5, RZ, R28, 0x8, RZ, 0xc0, !PT ;  /* 0x000000081cff7812 */ /* 0x000fe400078ac0ff */
[----:B----4-:R-:W-:-:S11]  /*366a0*/  LOP3.LUT R29, R29, 0xff, RZ, 0xc0, !PT ;  /* 0x000000ff1d1d7812 */ /* 0x010fd600078ec0ff */
[----:B------:R-:W0:Y:S01]  /*366b0*/  @!P5 LDC.64 R34, c[0x0][0x5c0] ;  /* 0x00017000ff22db82 */ /* 0x000e220000000a00 */
        /* <DEDUP_REMOVED lines=8> */
[----:B-1----:R-:W-:-:S06]  /*36740*/  PRMT R29, RZ, 0x7610, R29 ;  /* 0x00007610ff1d7816 */ /* 0x002fcc000000001d */
[----:B------:R-:W4:Y:S01]  /*36750*/  @!P5 LDG.E.U8 R29, desc[UR22][R32.64+0x68] ;  /* 0x00006816201dd981 */ /* 0x000f22000c1e1100 */
        /* <DEDUP_REMOVED lines=16> */
[----:B0-----:R-:W-:Y:S01]  /*36860*/  PRMT R29, RZ, 0x7610, R29 ;  /* 0x00007610ff1d7816 */ /* 0x001fe2000000001d */
[----:B------:R-:W0:Y:S05]  /*36870*/  @!P3 LDC.64 R34, c[0x0][0x5c0] ;  /* 0x00017000ff22bb82 */ /* 0x000e2a0000000a00 */
[----:B------:R-:W4:Y:S01]  /*36880*/  @!P3 LDG.E.U8 R29, desc[UR22][R32.64+0x69] ;  /* 0x00006916201db981 */ /* 0x000f22000c1e1100 */
[----:B------:R-:W-:Y:S02]  /*36890*/  @P4 LOP3.LUT R0, R0, 0x100, RZ, 0xfc, !PT ;  /* 0x0000010000004812 */ /* 0x000fe400078efcff */
[----:B------:R-:W-:-:S02]  /*368a0*/  LOP3.LUT P4, RZ, R10, 0x8000, RZ, 0xc0, !PT ;  /* 0x000080000aff7812 */ /* 0x000fc4000788c0ff */
[----:B------:R-:W-:Y:S02]  /*368b0*/  LOP3.LUT R0, R0, 0xfffffdff, RZ, 0xc0, !PT ;  /* 0xfffffdff00007812 */ /* 0x000fe400078ec0ff */
[----:B------:R-:W-:Y:S02]  /*368c0*/  LOP3.LUT R28, R28, 0xfffffffb, RZ, 0xc0, !PT ;  /* 0xfffffffb1c1c7812 */ /* 0x000fe400078ec0ff */
[----:B------:R-:W-:Y:S02]  /*368d0*/  @P2 LOP3.LUT R0, R0, 0x200, RZ, 0xfc, !PT ;  /* 0x0000020000002812 */ /* 0x000fe400078efcff */
[----:B------:R-:W-:-:S05]  /*368e0*/  ISETP.LT.OR P2, PT, R26, 0x91, !P0 ;  /* 0x000000911a00780c */ /* 0x000fca0004741670 */
[----:B------:R-:W-:Y:S02]  /*368f0*/  @P4 LOP3.LUT R28, R28, 0x4, RZ, 0xfc, !PT ;  /* 0x000000041c1c4812 */ /* 0x000fe400078efcff */
[----:B------:R-:W-:Y:S02]  /*36900*/  ISETP.LT.OR P4, PT, R26, 0x92, !P0 ;  /* 0x000000921a00780c */ /* 0x000fe40004781670 */
[----:B------:R-:W-:-:S04]  /*36910*/  LOP3.LUT R0, R0, 0xfffff7ff, RZ, 0xc0, !PT ;  /* 0xfffff7ff00007812 */ /* 0x000fc800078ec0ff */
[C-C-:B------:R-:W-:Y:S02]  /*36920*/  @!P2 IADD3 R39, P1, P6, R3.reuse, R16, R9.reuse ;  /* 0x000000100327a210 */ /* 0x140fe40007e3e009 */
[----:B------:R-:W-:Y:S02]  /*36930*/  @P2 LOP3.LUT R0, R0, 0x800, RZ, 0xfc, !PT ;  /* 0x0000080000002812 */ /* 0x000fe400078efcff */
[----:B------:R-:W-:Y:S02]  /*36940*/  @!P2 IADD3.X R41, R4, R27, R8, P1, P6 ;  /* 0x0000001b0429a210 */ /* 0x000fe40000fec408 */
[----:B0-----:R-:W-:Y:S02]  /*36950*/  @!P3 IADD3 R34, P2, R42, R34, RZ ;  /* 0x000000222a22b210 */ /* 0x001fe40007f5e0ff */
[----:B------:R-:W-:Y:S02]  /*36960*/  LOP3.LUT R0, R0, 0xfffffbff, RZ, 0xc0, !PT ;  /* 0xfffffbff00007812 */ /* 0x000fe400078ec0ff */
[----:B------:R-:W-:-:S02]  /*36970*/  @!P4 IADD3 R42, P5, P6, R3, R16, R9 ;  /* 0x00000010032ac210 */ /* 0x000fc40007ebe009 */
[----:B------:R-:W-:Y:S02]  /*36980*/  @P4 LOP3.LUT R0, R0, 0x400, RZ, 0xfc, !PT ;  /* 0x0000040000004812 */ /* 0x000fe400078efcff */
[----:B------:R-:W-:Y:S01]  /*36990*/  @!P4 IADD3.X R56, R4, R27, R8, P5, P6 ;  /* 0x0000001b0438c210 */ /* 0x000fe20002fec408 */
[----:B------:R-:W-:Y:S01]  /*369a0*/  @!P3 IMAD.X R35, R43, 0x1, R35, P2 ;  /* 0x000000012b23b824 */ /* 0x000fe200010e0623 */
[----:B------:R-:W-:Y:S02]  /*369b0*/  LOP3.LUT P4, RZ, R28, 0x4, RZ, 0xc0, !PT ;  /* 0x000000041cff7812 */ /* 0x000fe4000788c0ff */
[----:B----4-:R-:W-:-:S04]  /*369c0*/  LOP3.LUT R29, R29, 0xff, RZ, 0xc0, !PT ;  /* 0x000000ff1d1d7812 */ /* 0x010fc800078ec0ff */
[----:B------:R-:W-:-:S05]  /*369d0*/  F2FP.F16.E4M3.UNPACK_B R29, R29 ;  /* 0x0000001dff1d723e */ /* 0x000fca00020006ff */
[----:B------:R-:W-:-:S05]  /*369e0*/  HADD2.F32 R29, -RZ, R29.H0_H0 ;  /* 0x2000001dff1d7230 */ /* 0x000fca0000004100 */
[----:B------:R-:W-:-:S04]  /*369f0*/  FMUL R29, R29, UR24 ;  /* 0x000000181d1d7c20 */ /* 0x000fc80008400000 */
[----:B---3--:R-:W-:Y:S01]  /*36a00*/  FFMA R29, R69, UR21, R29 ;  /* 0x00000015451d7c23 */ /* 0x008fe2000800001d */
[----:B------:R-:W-:Y:S01]  /*36a10*/  LOP3.LUT P1, RZ, R10, 0x10000, RZ, 0xc0, !PT ;  /* 0x000100000aff7812 */ /* 0x000fe2000782c0ff */
[----:B------:R-:W3:Y:S03]  /*36a20*/  LDL.LU R69, [R1+0x974] ;  /* 0x0009740001457983 */ /* 0x000ee60000300800 */
[----:B------:R-:W-:-:S05]  /*36a30*/  F2FP.SATFINITE.E4M3.F32.PACK_AB_MERGE_C R29, RZ, R29, RZ ;  /* 0x0000001dff1d723e */ /* 0x000fca00048070ff */
[----:B------:R0:W-:Y:S02]  /*36a40*/  @!P3 STG.E.U8 desc[UR22][R34.64+0x69], R29 ;  /* 0x0000691d2200b986 */ /* 0x0001e4000c101116 */
[----:B0-----:R-:W-:-:S06]  /*36a50*/  PRMT R29, RZ, 0x7610, R29 ;  /* 0x00007610ff1d7816 */ /* 0x001fcc000000001d */
[----:B------:R-:W4:Y:S02]  /*36a60*/  @!P4 LDG.E.U8 R29, desc[UR22][R30.64+0x70] ;  /* 0x000070161e1dc981 */ /* 0x000f24000c1e1100 */
        /* <DEDUP_REMOVED lines=11> */
[----:B------:R-:W-:Y:S02]  /*36b20*/  LOP3.LUT R0, R0, 0xfffffffe, RZ, 0xc0, !PT ;  /* 0xfffffffe00007812 */ /* 0x000fe400078ec0ff */
[----:B------:R-:W-:Y:S02]  /*36b30*/  @!P6 IADD3 R43, P3, P5, R3, R16, R9 ;  /* 0x00000010032be210 */ /* 0x000fe40007d7e009 */
[----:B------:R-:W-:Y:S02]  /*36b40*/  @P6 LOP3.LUT R0, R0, 0x1, RZ, 0xfc, !PT ;  /* 0x0000000100006812 */ /* 0x000fe400078efcff */
[----:B------:R-:W-:Y:S02]  /*36b50*/  @!P6 IADD3.X R57, R4, R27, R8, P3, P5 ;  /* 0x0000001b0439e210 */ /* 0x000fe40001fea408 */
[C---:B------:R-:W-:Y:S02]  /*36b60*/  ISETP.LT.OR P6, PT, R26.reuse, 0x9a, !P0 ;  /* 0x0000009a1a00780c */ /* 0x040fe400047c1670 */
[----:B------:R-:W-:-:S02]  /*36b70*/  ISETP.LT.OR P4, PT, R26, 0xa1, !P0 ;  /* 0x000000a11a00780c */ /* 0x000fc40004781670 */
[----:B------:R-:W-:-:S09]  /*36b80*/  LOP3.LUT R0, R0, 0xffffefff, RZ, 0xc0, !PT ;  /* 0xffffefff00007812 */ /* 0x000fd200078ec0ff */
[CCC-:B------:R-:W-:Y:S02]  /*36b90*/  @!P6 IADD3 R58, P3, P5, R3.reuse, R16.reuse, R9.reuse ;  /* 0x00000010033ae210 */ /* 0x1c0fe40007d7e009 */
[----:B------:R-:W-:Y:S02]  /*36ba0*/  @P6 LOP3.LUT R0, R0, 0x1000, RZ, 0xfc, !PT ;  /* 0x0000100000006812 */ /* 0x000fe400078efcff */
[----:B------:R-:W-:Y:S02]  /*36bb0*/  @!P6 IADD3.X R59, R4, R27, R8, P3, P5 ;  /* 0x0000001b043be210 */ /* 0x000fe40001fea408 */
[----:B------:R-:W-:Y:S02]  /*36bc0*/  LOP3.LUT R0, R0, 0xffffdfff, RZ, 0xc0, !PT ;  /* 0xffffdfff00007812 */ /* 0x000fe400078ec0ff */
[----:B------:R-:W-:Y:S02]  /*36bd0*/  @!P4 IADD3 R60, P3, P5, R3, R16, R9 ;  /* 0x00000010033cc210 */ /* 0x000fe40007d7e009 */
[----:B------:R-:W-:-:S02]  /*36be0*/  @P4 LOP3.LUT R0, R0, 0x2000, RZ, 0xfc, !PT ;  /* 0x0000200000004812 */ /* 0x000fc400078efcff */
[----:B------:R-:W-:Y:S02]  /*36bf0*/  @!P4 IADD3.X R61, R4, R27, R8, P3, P5 ;  /* 0x0000001b043dc210 */ /* 0x000fe40001fea408 */
[----:B------:R-:W-:-:S13]  /*36c00*/  ISETP.LT.OR P4, PT, R26, 0x71, !P0 ;  /* 0x000000711a00780c */ /* 0x000fda0004781670 */
[----:B------:R-:W0:Y:S01]  /*36c10*/  @!P4 LDC.64 R34, c[0x0][0x5c0] ;  /* 0x00017000ff22cb82 */ /* 0x000e220000000a00 */
        /* <DEDUP_REMOVED lines=9> */
[----:B-1----:R-:W-:-:S06]  /*36cb0*/  PRMT R29, RZ, 0x7610, R29 ;  /* 0x00007610ff1d7816 */ /* 0x002fcc000000001d */
[----:B------:R-:W4:Y:S01]  /*36cc0*/  @!P4 LDG.E.U8 R29, desc[UR22][R32.64+0x70] ;  /* 0x00007016201dc981 */ /* 0x000f22000c1e1100 */
        /* <DEDUP_REMOVED lines=17> */
[----:B------:R-:W-:Y:S02]  /*36de0*/  @!P6 IADD3 R44, P3, P5, R3, R16, R9 ;  /* 0x00000010032ce210 */ /* 0x000fe40007d7e009 */
[----:B------:R-:W-:-:S02]  /*36df0*/  LOP3.LUT R0, R0, 0xffffbfff, RZ, 0xc0, !PT ;  /* 0xffffbfff00007812 */ /* 0x000fc400078ec0ff */
[----:B------:R-:W-:Y:S02]  /*36e00*/  @!P6 IADD3.X R45, R4, R27, R8, P3, P5 ;  /* 0x0000001b042de210 */ /* 0x000fe40001fea408 */
[----:B------:R-:W-:Y:S02]  /*36e10*/  @P1 LOP3.LUT R0, R0, 0x4000, RZ, 0xfc, !PT ;  /* 0x0000400000001812 */ /* 0x000fe400078efcff */
[----:B------:R-:W-:Y:S02]  /*36e20*/  LOP3.LUT P1, RZ, R10, 0x800000, RZ, 0xc0, !PT ;  /* 0x008000000aff7812 */ /* 0x000fe4000782c0ff */
        /* <DEDUP_REMOVED lines=13> */
[----:B------:R-:W-:-:S04]  /*36f00*/  LOP3.LUT R0, R0, 0xffff7fff, RZ, 0xc0, !PT ;  /* 0xffff7fff00007812 */ /* 0x000fc800078ec0ff */
[----:B------:R-:W-:Y:S02]  /*36f10*/  @P6 LOP3.LUT R0, R0, 0x8000, RZ, 0xfc, !PT ;  /* 0x0000800000006812 */ /* 0x000fe400078efcff */
[----:B------:R-:W-:Y:S02]  /*36f20*/  ISETP.LT.OR P2, PT, R26, 0xb1, !P0 ;  /* 0x000000b11a00780c */ /* 0x000fe40004741670 */
[----:B------:R-:W-:Y:S02]  /*36f30*/  LOP3.LUT R0, R0, 0xfffffff7, RZ, 0xc0, !PT ;  /* 0xfffffff700007812 */ /* 0x000fe400078ec0ff */
[----:B------:R-:W-:Y:S02]  /*36f40*/  @!P4 IADD3 R46, P5, P6, R3, R16, R9 ;  /* 0x00000010032ec210 */ /* 0x000fe40007ebe009 */
[----:B------:R-:W-:Y:S02]  /*36f50*/  @P4 LOP3.LUT R0, R0, 0x8, RZ, 0xfc, !PT ;  /* 0x0000000800004812 */ /* 0x000fe400078efcff */
[----:B------:R-:W-:-:S02]  /*36f60*/  @!P4 IADD3.X R64, R4, R27, R8, P5, P6 ;  /* 0x0000001b0440c210 */ /* 0x000fc40002fec408 */
[----:B------:R-:W-:Y:S02]  /*36f70*/  ISETP.LT.OR P4, PT, R26, 0xb2, !P0 ;  /* 0x000000b21a00780c */ /* 0x000fe40004781670 */
[----:B------:R-:W-:Y:S02]  /*36f80*/  LOP3.LUT R14, R14, 0xbfffffff, RZ, 0xc0, !PT ;  /* 0xbfffffff0e0e7812 */ /* 0x000fe400078ec0ff */
[----:B------:R-:W-:Y:S02]  /*36f90*/  @!P2 IADD3 R35, P3, P5, R3, R16, R9 ;  /* 0x000000100323a210 */ /* 0x000fe40007d7e009 */
[----:B------:R-:W-:Y:S02]  /*36fa0*/  @P2 LOP3.LUT R14, R14, 0x40000000, RZ, 0xfc, !PT ;  /* 0x400000000e0e2812 */ /* 0x000fe400078efcff */
[----:B------:R-:W-:Y:S02]  /*36fb0*/  @!P2 IADD3.X R47, R4, R27, R8, P3, P5 ;  /* 0x0000001b042fa210 */ /* 0x000fe40001fea408 */
[----:B------:R-:W-:-:S02]  /*36fc0*/  LOP3.LUT P6, RZ, R0, 0x40, RZ, 0xc0, !PT ;  /* 0x0000004000ff7812 */ /* 0x000fc400078cc0ff */
[----:B------:R-:W-:Y:S02]  /*36fd0*/  LOP3.LUT P2, RZ, R2, 0x1, RZ, 0xc0, !PT ;  /* 0x0000000102ff7812 */ /* 0x000fe4000784c0ff */
[----:B------:R-:W-:Y:S02]  /*36fe0*/  LOP3.LUT R0, R0, 0xfffeffff, RZ, 0xc0, !PT ;  /* 0xfffeffff00007812 */ /* 0x000fe400078ec0ff */
[----:B------:R-:W-:Y:S02]  /*36ff0*/  @!P4 IADD3 R65, P3, P5, R3, R16, R9 ;  /* 0x000000100341c210 */ /* 0x000fe40007d7e009 */
[----:B------:R-:W-:Y:S02]  /*37000*/  @P4 LOP3.LUT R0, R0, 0x10000, RZ, 0xfc, !PT ;  /* 0x0001000000004812 */ /* 0x000fe400078efcff */
[----:B------:R-:W-:Y:S02]  /*37010*/  @!P4 IADD3.X R66, R4, R27, R8, P3, P5 ;  /* 0x0000001b0442c210 */ /* 0x000fe40001fea408 */
[----:B------:R-:W-:-:S02]  /*37020*/  LOP3.LUT P4, RZ, R28, 0x1, RZ, 0xc0, !PT ;  /* 0x000000011cff7812 */ /* 0x000fc4000788c0ff */
[----:B------:R-:W-:Y:S02]  /*37030*/  PRMT R28, RZ, 0x7610, R28 ;  /* 0x00007610ff1c7816 */ /* 0x000fe4000000001c */
[----:B----4-:R-:W-:-:S04]  /*37040*/  LOP3.LUT R29, R29, 0xff, RZ, 0xc0, !PT ;  /* 0x000000ff1d1d7812 */ /* 0x010fc800078ec0ff */
[----:B------:R-:W-:-:S05]  /*37050*/  F2FP.F16.E4M3.UNPACK_B R29, R29 ;  /* 0x0000001dff1d723e */ /* 0x000fca00020006ff */
[----:B------:R-:W-:-:S05]  /*37060*/  HADD2.F32 R29, -RZ, R29.H0_H0 ;  /* 0x2000001dff1d7230 */ /* 0x000fca0000004100 */
[----:B------:R-:W-:-:S04]  /*37070*/  FMUL R29, R29, UR24 ;  /* 0x000000181d1d7c20 */ /* 0x000fc80008400000 */
[----:B--2---:R-:W-:Y:S01]  /*37080*/  FFMA R29, R13, UR21, R29 ;  /* 0x000000150d1d7c23 */ /* 0x004fe2000800001d */
[----:B------:R-:W-:Y:S01]  /*37090*/  PRMT R34, RZ, 0x7610, R34 ;  /* 0x00007610ff227816 */ /* 0x000fe20000000022 */
[----:B------:R-:W2:Y:S03]  /*370a0*/  LDL.LU R13, [R1+0x988] ;  /* 0x00098800010d7983 */ /* 0x000ea60000300800 */
[----:B------:R-:W-:Y:S01]  /*370b0*/  F2FP.SATFINITE.E4M3.F32.PACK_AB_MERGE_C R29, RZ, R29, RZ ;  /* 0x0000001dff1d723e */ /* 0x000fe200048070ff */
[----:B------:R-:W4:Y:S04]  /*370c0*/  LDL.LU R147, [R1+0x98c] ;  /* 0x00098c0001937983 */ /* 0x000f280000300800 */
[----:B------:R-:W-:Y:S04]  /*370d0*/  @!P1 STG.E.U8 desc[UR22][R166.64+0x78], R29 ;  /* 0x0000781da6009986 */ /* 0x000fe8000c101116 */
[----:B------:R-:W3:Y:S02]  /*370e0*/  @!P2 LDG.E.U8 R28, desc[UR22][R30.64+0x79] ;  /* 0x000079161e1ca981 */ /* 0x000ee4000c1e1100 */
[----:B---3--:R-:W-:-:S04]  /*370f0*/  LOP3.LUT R28, R28, 0xff, RZ, 0xc0, !PT ;  /* 0x000000ff1c1c7812 */ /* 0x008fc800078ec0ff */
[----:B------:R-:W-:-:S05]  /*37100*/  F2FP.F16.E4M3.UNPACK_B R28, R28 ;  /* 0x0000001cff1c723e */ /* 0x000fca00020006ff */
[----:B------:R-:W-:-:S05]  /*37110*/  HADD2.F32 R28, -RZ, R28.H0_H0 ;  /* 0x2000001cff1c7230 */ /* 0x000fca0000004100 */
[----:B------:R-:W-:-:S04]  /*37120*/  FMUL R28, R28, UR24 ;  /* 0x000000181c1c7c20 */ /* 0x000fc80008400000 */
[----:B------:R-:W-:-:S05]  /*37130*/  FFMA R28, R69, UR21, R28 ;  /* 0x00000015451c7c23 */ /* 0x000fca000800001c */
[----:B------:R-:W-:-:S05]  /*37140*/  F2FP.SATFINITE.E4M3.F32.PACK_AB_MERGE_C R28, RZ, R28, RZ ;  /* 0x0000001cff1c723e */ /* 0x000fca00048070ff */
[----:B------:R0:W-:Y:S04]  /*37150*/  @!P2 STG.E.U8 desc[UR22][R100.64+0x79], R28 ;  /* 0x0000791c6400a986 */ /* 0x0001e8000c101116 */
[----:B------:R-:W3:Y:S01]  /*37160*/  @!P6 LDG.E.U8 R34, desc[UR22][R32.64+0x78] ;  /* 0x000078162022e981 */ /* 0x000ee2000c1e1100 */
[C---:B------:R-:W-:Y:S01]  /*37170*/  ISETP.LT.OR P1, PT, R26.reuse, 0xb9, !P0 ;  /* 0x000000b91a00780c */ /* 0x040fe20004721670 */
[----:B0-----:R-:W0:Y:S01]  /*37180*/  @!P6 LDC.64 R28, c[0x0][0x5c0] ;  /* 0x00017000ff1ceb82 */ /* 0x001e220000000a00 */
[----:B------:R-:W-:-:S11]  /*37190*/  ISETP.LT.OR P2, PT, R26, 0xba, !P0 ;  /* 0x000000ba1a00780c */ /* 0x000fd60004741670 */
[----:B------:R-:W-:-:S04]  /*371a0*/  @!P1 IADD3 R67, P3, P5, R3, R16, R9 ;  /* 0x0000001003439210 */ /* 0x000fc80007d7e009 */
[----:B------:R-:W-:Y:S02]  /*371b0*/  @!P1 IADD3.X R68, R4, R27, R8, P3, P5 ;  /* 0x0000001b04449210 */ /* 0x000fe40001fea408 */
[----:B------:R-:W-:-:S04]  /*371c0*/  @!P2 IADD3 R69, P3, P5, R3, R16, R9 ;  /* 0x000000100345a210 */ /* 0x000fc80007d7e009 */
[----:B------:R-:W-:Y:S02]  /*371d0*/  @!P2 IADD3.X R70, R4, R27, R8, P3, P5 ;  /* 0x0000001b0446a210 */ /* 0x000fe40001fea408 */
[----:B0-----:R-:W-:-:S05]  /*371e0*/  @!P6 IADD3 R28, P3, R36, R28, RZ ;  /* 0x0000001c241ce210 */ /* 0x001fca0007f7e0ff */
[----:B------:R-:W-:Y:S01]  /*371f0*/  @!P6 IMAD.X R29, R37, 0x1, R29, P3 ;  /* 0x00000001251de824 */ /* 0x000fe200018e061d */
[----:B---3--:R-:W-:-:S04]  /*37200*/  LOP3.LUT R34, R34, 0xff, RZ, 0xc0, !PT ;  /* 0x000000ff22227812 */ /* 0x008fc800078ec0ff */
[----:B------:R-:W-:-:S05]  /*37210*/  F2FP.F16.E4M3.UNPACK_B R34, R34 ;  /* 0x00000022ff22723e */ /* 0x000fca00020006ff */
[----:B------:R-:W-:-:S05]  /*37220*/  HADD2.F32 R34, -RZ, R34.H0_H0 ;  /* 0x20000022ff227230 */ /* 0x000fca0000004100 */
[----:B------:R-:W-:-:S04]  /*37230*/  FMUL R34, R34, UR24 ;  /* 0x0000001822227c20 */ /* 0x000fc80008400000 */
[----:B--2---:R-:W-:Y:S01]  /*37240*/  FFMA R34, R13, UR21, R34 ;  /* 0x000000150d227c23 */ /* 0x004fe20008000022 */
[----:B------:R-:W-:Y:S01]  /*37250*/  LOP3.LUT R0, R0, 0xfffbffff, RZ, 0xc0, !PT ;  /* 0xfffbffff00007812 */ /* 0x000fe200078ec0ff */
[----:B------:R-:W2:Y:S03]  /*37260*/  LDL.LU R13, [R1+0x990] ;  /* 0x00099000010d7983 */ /* 0x000ea60000300800 */
[----:B------:R-:W-:Y:S01]  /*37270*/  F2FP.SATFINITE.E4M3.F32.PACK_AB_MERGE_C R34, RZ, R34, RZ ;  /* 0x00000022ff22723e */ /* 0x000fe200048070ff */
[----:B------:R-:W3:Y:S04]  /*37280*/  LDL.LU R129, [R1+0x994] ;  /* 0x0009940001817983 */ /* 0x000ee80000300800 */
[----:B------:R0:W-:Y:S02]  /*37290*/  @!P6 STG.E.U8 desc[UR22][R28.64+0x78], R34 ;  /* 0x000078221c00e986 */ /* 0x0001e4000c101116 */
[----:B0-----:R-:W-:Y:S01]  /*372a0*/  PRMT R34, RZ, 0x7610, R34 ;  /* 0x00007610ff227816 */ /* 0x001fe20000000022 */
[----:B------:R-:W0:Y:S05]  /*372b0*/  @!P4 LDC.64 R28, c[0x0][0x5c0] ;  /* 0x00017000ff1ccb82 */ /* 0x000e2a0000000a00 */
[----:B------:R-:W4:Y:S01]  /*372c0*/  @!P4 LDG.E.U8 R34, desc[UR22][R32.64+0x79] ;  /* 0x000079162022c981 */ /* 0x000f22000c1e1100 */
[----:B------:R-:W-:-:S02]  /*372d0*/  @P1 LOP3.LUT R0, R0, 0x40000, RZ, 0xfc, !PT ;  /* 0x0004000000001812 */ /* 0x000fc400078efcff */
[C---:B------:R-:W-:Y:S02]  /*372e0*/  LOP3.LUT P1, RZ, R14.reuse, 0x80000000, RZ, 0xc0, !PT ;  /* 0x800000000eff7812 */ /* 0x040fe4000782c0ff */
[----:B------:R-:W-:-:S04]  /*372f0*/  LOP3.LUT R14, R14, 0xf7ffffff, RZ, 0xc0, !PT ;  /* 0xf7ffffff0e0e7812 */ /* 0x000fc800078ec0ff */
[----:B------:R-:W-:Y:S02]  /*37300*/  @P0 LOP3.LUT R14, R14, 0x8000000, RZ, 0xfc, !PT ;  /* 0x080000000e0e0812 */ /* 0x000fe400078efcff */
[----:B------:R-:W-:-:S13]  /*37310*/  ISETP.LT.OR P0, PT, R26, 0xc1, !P1 ;  /* 0x000000c11a00780c */ /* 0x000fda0004f01670 */
[----:B------:R-:W-:-:S04]  /*37320*/  @!P0 IADD3 R36, P3, P5, R3, R16, R7 ;  /* 0x0000001003248210 */ /* 0x000fc80007d7e007 */
[----:B------:R-:W-:Y:S02]  /*37330*/  @!P0 IADD3.X R37, R4, R27, R6, P3, P5 ;  /* 0x0000001b04258210 */ /* 0x000fe40001fea406 */
[----:B------:R-:W-:Y:S02]  /*37340*/  ISETP.LT.OR P0, PT, R26, 0xc2, !P1 ;  /* 0x000000c21a00780c */ /* 0x000fe40004f01670 */
[----:B0-----:R-:W-:-:S05]  /*37350*/  @!P4 IADD3 R28, P3, R38, R28, RZ ;  /* 0x0000001c261cc210 */ /* 0x001fca0007f7e0ff */
[----:B------:R-:W-:-:S06]  /*37360*/  @!P4 IMAD.X R29, R48, 0x1, R29, P3 ;  /* 0x00000001301dc824 */ /* 0x000fcc00018e061d */
[----:B------:R-:W-:-:S04]  /*37370*/  @!P0 IADD3 R38, P5, P6, R3, R16, R7 ;  /* 0x0000001003268210 */ /* 0x000fc80007ebe007 */
[----:B------:R-:W-:Y:S02]  /*37380*/  @!P0 IADD3.X R71, R4, R27, R6, P5, P6 ;  /* 0x0000001b04478210 */ /* 0x000fe40002fec406 */
        /* <DEDUP_REMOVED lines=8> */
[----:B0-----:R-:W-:-:S06]  /*37410*/  PRMT R28, RZ, 0x7610, R28 ;  /* 0x00007610ff1c7816 */ /* 0x001fcc000000001c */
[----:B------:R-:W4:Y:S01]  /*37420*/  @!P6 LDG.E.U8 R28, desc[UR22][R30.64+0x80] ;  /* 0x000080161e1ce981 */ /* 0x000f22000c1e1100 */
        /* <DEDUP_REMOVED lines=11> */
[----:B0-----:R-:W-:-:S06]  /*374e0*/  PRMT R28, RZ, 0x7610, R28 ;  /* 0x00007610ff1c7816 */ /* 0x001fcc000000001c */
[----:B------:R-:W3:Y:S01]  /*374f0*/  @!P0 LDG.E.U8 R28, desc[UR22][R30.64+0x81] ;  /* 0x000081161e1c8981 */ /* 0x000ee2000c1e1100 */
[----:B------:R-:W-:-:S04]  /*37500*/  @P2 LOP3.LUT R0, R0, 0x20000, RZ, 0xfc, !PT ;  /* 0x0002000000002812 */ /* 0x000fc800078efcff */
[----:B------:R-:W-:Y:S02]  /*37510*/  LOP3.LUT P2, RZ, R0, 0x2, RZ, 0xc0, !PT ;  /* 0x0000000200ff7812 */ /* 0x000fe4000784c0ff */
[----:B------:R-:W-:Y:S02]  /*37520*/  PRMT R34, RZ, 0x7610, R34 ;  /* 0x00007610ff227816 */ /* 0x000fe40000000022 */
[----:B------:R-:W-:Y:S02]  /*37530*/  ISETP.LT.OR P5, PT, R26, 0xc9, !P1 ;  /* 0x000000c91a00780c */ /* 0x000fe40004fa1670 */
        /* <DEDUP_REMOVED lines=8> */
[----:B------:R-:W-:-:S04]  /*375c0*/  @!P5 IADD3 R48, P3, P4, R3, R16, R7 ;  /* 0x000000100330d210 */ /* 0x000fc80007c7e007 */
[----:B------:R-:W-:Y:S02]  /*375d0*/  @!P5 IADD3.X R92, R4, R27, R6, P3, P4 ;  /* 0x0000001b045cd210 */ /* 0x000fe40001fe8406 */
[C---:B------:R-:W-:Y:S01]  /*375e0*/  ISETP.LT.OR P5, PT, R26.reuse, 0xca, !P1 ;  /* 0x000000ca1a00780c */ /* 0x040fe20004fa1670 */
[----:B0-----:R-:W0:Y:S01]  /*375f0*/  @!P2 LDC.64 R28, c[0x0][0x5c0] ;  /* 0x00017000ff1cab82 */ /* 0x001e220000000a00 */
[----:B------:R-:W-:-:S11]  /*37600*/  ISETP.LT.OR P0, PT, R26, 0xd2, !P1 ;  /* 0x000000d21a00780c */ /* 0x000fd60004f01670 */
[----:B------:R-:W-:-:S04]  /*37610*/  @!P5 IADD3 R93, P3, P4, R3, R16, R7 ;  /* 0x00000010035dd210 */ /* 0x000fc80007c7e007 */
[----:B------:R-:W-:Y:S02]  /*37620*/  @!P5 IADD3.X R94, R4, R27, R6, P3, P4 ;  /* 0x0000001b045ed210 */ /* 0x000fe40001fe8406 */
[----:B------:R-:W-:-:S13]  /*37630*/  ISETP.LT.OR P5, PT, R26, 0xd1, !P1 ;  /* 0x000000d11a00780c */ /* 0x000fda0004fa1670 */
[----:B------:R-:W-:-:S04]  /*37640*/  @!P5 IADD3 R95, P3, P4, R3, R16, R7 ;  /* 0x00000010035fd210 */ /* 0x000fc80007c7e007 */
[----:B------:R-:W-:Y:S02]  /*37650*/  @!P5 IADD3.X R97, R4, R27, R6, P3, P4 ;  /* 0x0000001b0461d210 */ /* 0x000fe40001fe8406 */
[----:B------:R-:W-:-:S04]  /*37660*/  @!P0 IADD3 R96, P3, P4, R3, R16, R7 ;  /* 0x0000001003608210 */ /* 0x000fc80007c7e007 */
[----:B------:R-:W-:Y:S02]  /*37670*/  @!P0 IADD3.X R98, R4, R27, R6, P3, P4 ;  /* 0x0000001b04628210 */ /* 0x000fe40001fe8406 */
[----:B0-----:R-:W-:Y:S02]  /*37680*/  @!P2 IADD3 R28, P3, R40, R28, RZ ;  /* 0x0000001c281ca210 */ /* 0x001fe40007f7e0ff */
[----:B------:R-:W-:-:S03]  /*37690*/  LOP3.LUT P6, RZ, R0, 0x20, RZ, 0xc0, !PT ;  /* 0x0000002000ff7812 */ /* 0x000fc600078cc0ff */
[----:B------:R-:W-:Y:S01]  /*376a0*/  @!P2 IMAD.X R29, R49, 0x1, R29, P3 ;  /* 0x00000001311da824 */ /* 0x000fe200018e061d */
[----:B---3--:R-:W-:-:S04]  /*376b0*/  LOP3.LUT R34, R34, 0xff, RZ, 0xc0, !PT ;  /* 0x000000ff22227812 */ /* 0x008fc800078ec0ff */
[----:B------:R-:W-:-:S05]  /*376c0*/  F2FP.F16.E4M3.UNPACK_B R34, R34 ;  /* 0x00000022ff22723e */ /* 0x000fca00020006ff */
[----:B------:R-:W-:-:S05]  /*376d0*/  HADD2.F32 R34, -RZ, R34.H0_H0 ;  /* 0x20000022ff227230 */ /* 0x000fca0000004100 */
[----:B------:R-:W-:-:S04]  /*376e0*/  FMUL R34, R34, UR24 ;  /* 0x0000001822227c20 */ /* 0x000fc80008400000 */
[----:B--2---:R-:W-:Y:S01]  /*376f0*/  FFMA R34, R13, UR21, R34 ;  /* 0x000000150d227c23 */ /* 0x004fe20008000022 */
[----:B------:R-:W-:Y:S01]  /*37700*/  ISETP.LT.OR P5, PT, R26, 0xd9, !P1 ;  /* 0x000000d91a00780c */ /* 0x000fe20004fa1670 */
[----:B------:R-:W2:Y:S03]  /*37710*/  LDL.LU R13, [R1+0x9a0] ;  /* 0x0009a000010d7983 */ /* 0x000ea60000300800 */
[----:B------:R-:W-:Y:S01]  /*37720*/  F2FP.SATFINITE.E4M3.F32.PACK_AB_MERGE_C R34, RZ, R34, RZ ;  /* 0x00000022ff22723e */ /* 0x000fe200048070ff */
[----:B------:R-:W3:Y:S04]  /*37730*/  LDL.LU R129, [R1+0x9a4] ;  /* 0x0009a40001817983 */ /* 0x000ee80000300800 */
[----:B------:R0:W-:Y:S02]  /*37740*/  @!P2 STG.E.U8 desc[UR22][R28.64+0x80], R34 ;  /* 0x000080221c00a986 */ /* 0x0001e4000c101116 */
[----:B0-----:R-:W-:Y:S01]  /*37750*/  PRMT R34, RZ, 0x7610, R34 ;  /* 0x00007610ff227816 */ /* 0x001fe20000000022 */
[----:B------:R-:W0:Y:S05]  /*37760*/  @!P6 LDC.64 R28, c[0x0][0x5c0] ;  /* 0x00017000ff1ceb82 */ /* 0x000e2a0000000a00 */
[----:B------:R-:W4:Y:S01]  /*37770*/  @!P6 LDG.E.U8 R34, desc[UR22][R32.64+0x81] ;  /* 0x000081162022e981 */ /* 0x000f22000c1e1100 */
[----:B------:R-:W-:-:S04]  /*37780*/  @!P5 IADD3 R40, P3, P4, R3, R16, R7 ;  /* 0x000000100328d210 */ /* 0x000fc80007c7e007 */
[----:B------:R-:W-:Y:S02]  /*37790*/  @!P5 IADD3.X R49, R4, R27, R6, P3, P4 ;  /* 0x0000001b0431d210 */ /* 0x000fe40001fe8406 */
[----:B------:R-:W-:Y:S02]  /*377a0*/  LOP3.LUT P0, RZ, R11, 0x10, RZ, 0xc0, !PT ;  /* 0x000000100bff7812 */ /* 0x000fe4000780c0ff */
        /* <DEDUP_REMOVED lines=11> */
[----:B------:R-:W-:-:S13]  /*37860*/  ISETP.LT.OR P2, PT, R26, 0xda, !P1 ;  /* 0x000000da1a00780c */ /* 0x000fda0004f41670 */
        /* <DEDUP_REMOVED lines=8> */
[----:B------:R-:W-:Y:S01]  /*378f0*/  LOP3.LUT P6, RZ, R0, 0x100, RZ, 0xc0, !PT ;  /* 0x0000010000ff7812 */ /* 0x000fe200078cc0ff */
[----:B------:R-:W2:Y:S03]  /*37900*/  LDL.LU R13, [R1+0x9a8] ;  /* 0x0009a800010d7983 */ /* 0x000ea60000300800 */
[----:B------:R-:W-:Y:S01]  /*37910*/  F2FP.SATFINITE.E4M3.F32.PACK_AB_MERGE_C R28, RZ, R28, RZ ;  /* 0x0000001cff1c723e */ /* 0x000fe200048070ff */
[----:B------:R-:W4:Y:S04]  /*37920*/  LDL.LU R122, [R1+0x9ac] ;  /* 0x0009ac00017a7983 */ /* 0x000f280000300800 */
[----:B------:R0:W-:Y:S02]  /*37930*/  @!P0 STG.E.U8 desc[UR22][R178.64+0x88], R28 ;  /* 0x0000881cb2008986 */ /* 0x0001e4000c101116 */
[----:B0-----:R-:W-:-:S06]  /*37940*/  PRMT R28, RZ, 0x7610, R28 ;  /* 0x00007610ff1c7816 */ /* 0x001fcc000000001c */
[----:B------:R-:W3:Y:S01]  /*37950*/  @!P2 LDG.E.U8 R28, desc[UR22][R30.64+0x89] ;  /* 0x000089161e1ca981 */ /* 0x000ee2000c1e1100 */
        /* <DEDUP_REMOVED lines=80> */
[----:B------:R-:W-:Y:S01]  /*37e60*/  ISETP.LT.OR P5, PT, R26, 0xfa, !P1 ;  /* 0x000000fa1a00780c */ /* 0x000fe20004fa1670 */
[----:B0-----:R-:W0:-:S12]  /*37e70*/  @!P0 LDC.64 R28, c[0x0][0x5c0] ;  /* 0x00017000ff1c8b82 */ /* 0x001e180000000a00 */
[----:B------:R-:W-:-:S04]  /*37e80*/  @!P5 IADD3 R153, P3, P4, R3, R16, R7 ;  /* 0x000000100399d210 */ /* 0x000fc80007c7e007 */
[----:B------:R-:W-:Y:S02]  /*37e90*/  @!P5 IADD3.X R154, R4, R27, R6, P3, P4 ;  /* 0x0000001b049ad210 */ /* 0x000fe40001fe8406 */
[----:B------:R-:W-:-:S13]  /*37ea0*/  ISETP.LT.OR P5, PT, R26, 0x101, !P1 ;  /* 0x000001011a00780c */ /* 0x000fda0004fa1670 */
[----:B------:R-:W-:-:S04]  /*37eb0*/  @!P5 IADD3 R155, P3, P4, R3, R16, R7 ;  /* 0x00000010039bd210 */ /* 0x000fc80007c7e007 */
[----:B------:R-:W-:Y:S02]  /*37ec0*/  @!P5 IADD3.X R157, R4, R27, R6, P3, P4 ;  /* 0x0000001b049dd210 */ /* 0x000fe40001fe8406 */
[----:B------:R-:W-:Y:S02]  /*37ed0*/  ISETP.LT.OR P5, PT, R26, 0x102, !P1 ;  /* 0x000001021a00780c */ /* 0x000fe40004fa1670 */
[----:B------:R-:W-:-:S11]  /*37ee0*/  LOP3.LUT P2, RZ, R0, 0x400, RZ, 0xc0, !PT ;  /* 0x0000040000ff7812 */ /* 0x000fd6000784c0ff */
        /* <DEDUP_REMOVED lines=44> */
[----:B------:R0:W-:Y:S01]  /*381b0*/  @!P6 STG.E.U8 desc[UR22][R186.64+0x98], R28 ;  /* 0x0000981cba00e986 */ /* 0x0001e2000c101116 */
[----:B------:R-:W-:-:S02]  /*381c0*/  PRMT R34, RZ, 0x7610, R34 ;  /* 0x00007610ff227816 */ /* 0x000fc40000000022 */
[----:B------:R-:W-:Y:S01]  /*381d0*/  ISETP.LT.OR P5, PT, R26, 0x111, !P1 ;  /* 0x000001111a00780c */ /* 0x000fe20004fa1670 */
[----:B------:R-:W4:Y:S01]  /*381e0*/  LDL.LU R122, [R1+0x9d0] ;  /* 0x0009d000017a7983 */ /* 0x000f220000300800 */
[----:B0-----:R-:W-:-:S06]  /*381f0*/  PRMT R28, RZ, 0x7610, R28 ;  /* 0x00007610ff1c7816 */ /* 0x001fcc000000001c */
        /* <DEDUP_REMOVED lines=29> */
[----:B------:R-:W-:Y:S02]  /*383d0*/  ISETP.LT.OR P5, PT, R26, 0x121, !P1 ;  /* 0x000001211a00780c */ /* 0x000fe40004fa1670 */
[----:B------:R-:W-:Y:S01]  /*383e0*/  LOP3.LUT P0, RZ, R11, 0x200000, RZ, 0xc0, !PT ;  /* 0x002000000bff7812 */ /* 0x000fe2000780c0ff */
[----:B------:R-:W2:Y:S04]  /*383f0*/  LDL.LU R13, [R1+0x9d4] ;  /* 0x0009d400010d7983 */ /* 0x000ea80000300800 */
[----:B------:R-:W3:Y:S01]  /*38400*/  LDL.LU R163, [R1+0x9d8] ;  /* 0x0009d80001a37983 */ /* 0x000ee20000300800 */
[----:B------:R-:W-:-:S03]  /*38410*/  F2FP.SATFINITE.E4M3.F32.PACK_AB_MERGE_C R34, RZ, R34, RZ ;  /* 0x00000022ff22723e */ /* 0x000fc600048070ff */
[----:B------:R-:W3:Y:S04]  /*38420*/  LDL.LU R171, [R1+0x9dc] ;  /* 0x0009dc0001ab7983 */ /* 0x000ee80000300800 */
[----:B------:R0:W-:Y:S02]  /*38430*/  @!P2 STG.E.U8 desc[UR22][R28.64+0x98], R34 ;  /* 0x000098221c00a986 */ /* 0x0001e4000c101116 */
[----:B0-----:R-:W-:Y:S01]  /*38440*/  PRMT R34, RZ, 0x7610, R34 ;  /* 0x00007610ff227816 */ /* 0x001fe20000000022 */
[----:B------:R-:W0:Y:S05]  /*38450*/  @!P6 LDC.64 R28, c[0x0][0x5c0] ;  /* 0x00017000ff1ceb82 */ /* 0x000e2a0000000a00 */
[----:B------:R-:W4:Y:S01]  /*38460*/  @!P6 LDG.E.U8 R34, desc[UR22][R32.64+0x99] ;  /* 0x000099162022e981 */ /* 0x000f22000c1e1100 */
        /* <DEDUP_REMOVED lines=27> */
[----:B------:R-:W-:Y:S02]  /*38620*/  PRMT R34, RZ, 0x7610, R34 ;  /* 0x00007610ff227816 */ /* 0x000fe40000000022 */
[----:B------:R-:W-:Y:S02]  /*38630*/  ISETP.LT.OR P5, PT, R26, 0x129, !P1 ;  /* 0x000001291a00780c */ /* 0x000fe40004fa1670 */
[----:B----4-:R-:W-:-:S04]  /*38640*/  LOP3.LUT R28, R28, 0xff, RZ, 0xc0, !PT ;  /* 0x000000ff1c1c7812 */ /* 0x010fc800078ec0ff */
[----:B------:R-:W-:-:S05]  /*38650*/  F2FP.F16.E4M3.UNPACK_B R28, R28 ;  /* 0x0000001cff1c723e */ /* 0x000fca00020006ff */
[----:B------:R-:W-:-:S05]  /*38660*/  HADD2.F32 R28, -RZ, R28.H0_H0 ;  /* 0x2000001cff1c7230 */ /* 0x000fca0000004100 */
[----:B------:R-:W-:-:S04]  /*38670*/  FMUL R28, R28, UR24 ;  /* 0x000000181c1c7c20 */ /* 0x000fc80008400000 */
[----:B--2---:R-:W-:-:S05]  /*38680*/  FFMA R28, R13, UR21, R28 ;  /* 0x000000150d1c7c23 */ /* 0x004fca000800001c */
[----:B------:R-:W-:-:S05]  /*38690*/  F2FP.SATFINITE.E4M3.F32.PACK_AB_MERGE_C R28, RZ, R28, RZ ;  /* 0x0000001cff1c723e */ /* 0x000fca00048070ff */
[----:B------:R0:W-:Y:S04]  /*386a0*/  @!P2 STG.E.U8 desc[UR22][R182.64+0xa1], R28 ;  /* 0x0000a11cb600a986 */ /* 0x0001e8000c101116 */
[----:B------:R-:W2:Y:S01]  /*386b0*/  @!P6 LDG.E.U8 R34, desc[UR22][R32.64+0xa0] ;  /* 0x0000a0162022e981 */ /* 0x000ea2000c1e1100 */
[----:B------:R-:W-:-:S04]  /*386c0*/  @!P5 IADD3 R120, P3, P4, R3, R16, R7 ;  /* 0x000000100378d210 */ /* 0x000fc80007c7e007 */
[----:B------:R-:W-:Y:S02]  /*386d0*/  @!P5 IADD3.X R121, R4, R27, R6, P3, P4 ;  /* 0x0000001b0479d210 */ /* 0x000fe40001fe8406 */
[----:B------:R-:W-:Y:S01]  /*386e0*/  ISETP.LT.OR P5, PT, R26, 0x12a, !P1 ;  /* 0x0000012a1a00780c */ /* 0x000fe20004fa1670 */
[----:B0-----:R-:W0:-:S12]  /*386f0*/  @!P6 LDC.64 R28, c[0x0][0x5c0] ;  /* 0x00017000ff1ceb82 */ /* 0x001e180000000a00 */
[----:B------:R-:W-:-:S04]  /*38700*/  @!P5 IADD3 R122, P3, P4, R3, R16, R7 ;  /* 0x00000010037ad210 */ /* 0x000fc80007c7e007 */
[----:B------:R-:W-:Y:S02]  /*38710*/  @!P5 IADD3.X R123, R4, R27, R6, P3, P4 ;  /* 0x0000001b047bd210 */ /* 0x000fe40001fe8406 */
[C---:B------:R-:W-:Y:S02]  /*38720*/  ISETP.LT.OR P5, PT, R26.reuse, 0x131, !P1 ;  /* 0x000001311a00780c */ /* 0x040fe40004fa1670 */
[----:B------:R-:W-:-:S11]  /*38730*/  ISETP.LT.OR P2, PT, R26, 0x132, !P1 ;  /* 0x000001321a00780c */ /* 0x000fd60004f41670 */
[----:B------:R-:W-:-:S04]  /*38740*/  @!P5 IADD3 R117, P3, P4, R3, R16, R7 ;  /* 0x000000100375d210 */ /* 0x000fc80007c7e007 */
[----:B------:R-:W-:Y:S02]  /*38750*/  @!P5 IADD3.X R118, R4, R27, R6, P3, P4 ;  /* 0x0000001b0476d210 */ /* 0x000fe40001fe8406 */
[----:B------:R-:W-:-:S04]  /*38760*/  @!P2 IADD3 R119, P3, P4, R3, R16, R7 ;  /* 0x000000100377a210 */ /* 0x000fc80007c7e007 */
[----:B------:R-:W-:Y:S02]  /*38770*/  @!P2 IADD3.X R13, R4, R27, R6, P3, P4 ;  /* 0x0000001b040da210 */ /* 0x000fe40001fe8406 */
[----:B0-----:R-:W-:Y:S02]  /*38780*/  @!P6 IADD3 R28, P3, R60, R28, RZ ;  /* 0x0000001c3c1ce210 */ /* 0x001fe40007f7e0ff */
[----:B------:R-:W-:-:S03]  /*38790*/  LOP3.LUT P0, RZ, R0, 0x4000, RZ, 0xc0, !PT ;  /* 0x0000400000ff7812 */ /* 0x000fc6000780c0ff */
[----:B------:R-:W-:Y:S01]  /*387a0*/  @!P6 IMAD.X R29, R61, 0x1, R29, P3 ;  /* 0x000000013d1de824 */ /* 0x000fe200018e061d */
[----:B--2---:R-:W-:-:S04]  /*387b0*/  LOP3.LUT R34, R34, 0xff, RZ, 0xc0, !PT ;  /* 0x000000ff22227812 */ /* 0x004fc800078ec0ff */
[----:B------:R-:W-:-:S05]  /*387c0*/  F2FP.F16.E4M3.UNPACK_B R34, R34 ;  /* 0x00000022ff22723e */ /* 0x000fca00020006ff */
[----:B------:R-:W-:-:S05]  /*387d0*/  HADD2.F32 R34, -RZ, R34.H0_H0 ;  /* 0x20000022ff227230 */ /* 0x000fca0000004100 */
[----:B------:R-:W-:-:S04]  /*387e0*/  FMUL R34, R34, UR24 ;  /* 0x0000001822227c20 */ /* 0x000fc80008400000 */
[----:B---3--:R-:W-:Y:S01]  /*387f0*/  FFMA R34, R163, UR21, R34 ;  /* 0x00000015a3227c23 */ /* 0x008fe20008000022 */
[----:B------:R-:W-:Y:S02]  /*38800*/  ISETP.LT.OR P5, PT, R26, 0x139, !P1 ;  /* 0x000001391a00780c */ /* 0x000fe40004fa1670 */
[----:B------:R-:W-:Y:S01]  /*38810*/  LOP3.LUT P2, RZ, R11, 0x10000000, RZ, 0xc0, !PT ;  /* 0x100000000bff7812 */ /* 0x000fe2000784c0ff */
[----:B------:R-:W2:Y:S04]  /*38820*/  LDL.LU R163, [R1+0x9e0] ;  /* 0x0009e00001a37983 */ /* 0x000ea80000300800 */
[----:B------:R-:W3:Y:S01]  /*38830*/  LDL.LU R165, [R1+0x9e4] ;  /* 0x0009e40001a57983 */ /* 0x000ee20000300800 */
[----:B------:R-:W-:-:S05]  /*38840*/  F2FP.SATFINITE.E4M3.F32.PACK_AB_MERGE_C R34, RZ, R34, RZ ;  /* 0x00000022ff22723e */ /* 0x000fca00048070ff */
        /* <DEDUP_REMOVED lines=26> */
[----:B------:R-:W-:Y:S02]  /*389f0*/  LOP3.LUT P0, RZ, R0, 0x8000, RZ, 0xc0, !PT ;  /* 0x0000800000ff7812 */ /* 0x000fe4000780c0ff */
[----:B------:R-:W-:Y:S01]  /*38a00*/  PRMT R34, RZ, 0x7610, R34 ;  /* 0x00007610ff227816 */ /* 0x000fe20000000022 */
[----:B------:R-:W2:Y:S01]  /*38a10*/  LDL.LU R163, [R1+0x9e8] ;  /* 0x0009e80001a37983 */ /* 0x000ea20000300800 */
[----:B------:R-:W-:Y:S02]  /*38a20*/  ISETP.LT.OR P5, PT, R26, 0x141, !P1 ;  /* 0x000001411a00780c */ /* 0x000fe40004fa1670 */
[----:B------:R-:W-:Y:S01]  /*38a30*/  F2FP.SATFINITE.E4M3.F32.PACK_AB_MERGE_C R28, RZ, R28, RZ ;  /* 0x0000001cff1c723e */ /* 0x000fe200048070ff */
[----:B------:R-:W4:Y:S04]  /*38a40*/  LDL.LU R42, [R1+0x9ec] ;  /* 0x0009ec00012a7983 */ /* 0x000f280000300800 */
[----:B------:R-:W4:Y:S04]  /*38a50*/  LDL.LU R39, [R1+0x9f0] ;  /* 0x0009f00001277983 */ /* 0x000f280000300800 */
[----:B------:R0:W-:Y:S04]  /*38a60*/  @!P2 STG.E.U8 desc[UR22][R192.64+0xa8], R28 ;  /* 0x0000a81cc000a986 */ /* 0x0001e8000c101116 */
[----:B------:R-:W4:Y:S01]  /*38a70*/  LDL.LU R41, [R1+0x9f4] ;  /* 0x0009f40001297983 */ /* 0x000f220000300800 */
[----:B0-----:R-:W-:-:S06]  /*38a80*/  PRMT R28, RZ, 0x7610, R28 ;  /* 0x00007610ff1c7816 */ /* 0x001fcc000000001c */
[----:B------:R-:W3:Y:S01]  /*38a90*/  @!P6 LDG.E.U8 R28, desc[UR22][R30.64+0xa9] ;  /* 0x0000a9161e1ce981 */ /* 0x000ee2000c1e1100 */
[----:B------:R-:W-:-:S04]  /*38aa0*/  @!P5 IADD3 R179, P3, P4, R3, R16, R7 ;  /* 0x0000001003b3d210 */ /* 0x000fc80007c7e007 */
[----:B------:R-:W-:Y:S02]  /*38ab0*/  @!P5 IADD3.X R181, R4, R27, R6, P3, P4 ;  /* 0x0000001b04b5d210 */ /* 0x000fe40001fe8406 */
        /* <DEDUP_REMOVED lines=25> */
[----:B--2---:R-:W-:-:S05]  /*38c50*/  FFMA R34, R163, UR21, R34 ;  /* 0x00000015a3227c23 */ /* 0x004fca0008000022 */
[----:B------:R-:W-:-:S05]  /*38c60*/  F2FP.SATFINITE.E4M3.F32.PACK_AB_MERGE_C R34, RZ, R34, RZ ;  /* 0x00000022ff22723e */ /* 0x000fca00048070ff */
[----:B------:R0:W-:Y:S02]  /*38c70*/  @!P0 STG.E.U8 desc[UR22][R28.64+0xa8], R34 ;  /* 0x0000a8221c008986 */ /* 0x0001e4000c101116 */
[----:B0-----:R-:W-:Y:S01]  /*38c80*/  PRMT R34, RZ, 0x7610, R34 ;  /* 0x00007610ff227816 */ /* 0x001fe20000000022 */
[----:B------:R-:W0:Y:S05]  /*38c90*/  @!P2 LDC.64 R28, c[0x0][0x5c0] ;  /* 0x00017000ff1cab82 */ /* 0x000e2a0000000a00 */
[----:B------:R-:W2:Y:S01]  /*38ca0*/  @!P2 LDG.E.U8 R34, desc[UR22][R32.64+0xa9] ;  /* 0x0000a9162022a981 */ /* 0x000ea2000c1e1100 */
[----:B------:R-:W-:Y:S02]  /*38cb0*/  ISETP.LT.OR P5, PT, R26, 0x151, !P1 ;  /* 0x000001511a00780c */ /* 0x000fe40004fa1670 */
[----:B------:R-:W-:-:S11]  /*38cc0*/  LOP3.LUT P6, RZ, R12, 0x2, RZ, 0xc0, !PT ;  /* 0x000000020cff7812 */ /* 0x000fd600078cc0ff */
[----:B------:R-:W-:-:S04]  /*38cd0*/  @!P5 IADD3 R163, P3, P4, R3, R16, R7 ;  /* 0x0000001003a3d210 */ /* 0x000fc80007c7e007 */
[----:B------:R-:W-:Y:S02]  /*38ce0*/  @!P5 IADD3.X R165, R4, R27, R6, P3, P4 ;  /* 0x0000001b04a5d210 */ /* 0x000fe40001fe8406 */
[----:B0-----:R-:W-:-:S05]  /*38cf0*/  @!P2 IADD3 R28, P3, R46, R28, RZ ;  /* 0x0000001c2e1ca210 */ /* 0x001fca0007f7e0ff */
[----:B------:R-:W-:Y:S01]  /*38d00*/  @!P2 IMAD.X R29, R64, 0x1, R29, P3 ;  /* 0x00000001401da824 */ /* 0x000fe200018e061d */
[----:B--2---:R-:W-:-:S04]  /*38d10*/  LOP3.LUT R34, R34, 0xff, RZ, 0xc0, !PT ;  /* 0x000000ff22227812 */ /* 0x004fc800078ec0ff */
[----:B------:R-:W-:-:S05]  /*38d20*/  F2FP.F16.E4M3.UNPACK_B R34, R34 ;  /* 0x00000022ff22723e */ /* 0x000fca00020006ff */
[----:B------:R-:W-:-:S05]  /*38d30*/  HADD2.F32 R34, -RZ, R34.H0_H0 ;  /* 0x20000022ff227230 */ /* 0x000fca0000004100 */
[----:B------:R-:W-:-:S04]  /*38d40*/  FMUL R34, R34, UR24 ;  /* 0x0000001822227c20 */ /* 0x000fc80008400000 */
[----:B----4-:R-:W-:-:S05]  /*38d50*/  FFMA R34, R42, UR21, R34 ;  /* 0x000000152a227c23 */ /* 0x010fca0008000022 */
[----:B------:R-:W-:-:S05]  /*38d60*/  F2FP.SATFINITE.E4M3.F32.PACK_AB_MERGE_C R34, RZ, R34, RZ ;  /* 0x00000022ff22723e */ /* 0x000fca00048070ff */
[----:B------:R0:W-:Y:S02]  /*38d70*/  @!P2 STG.E.U8 desc[UR22][R28.64+0xa9], R34 ;  /* 0x0000a9221c00a986 */ /* 0x0001e4000c101116 */
[----:B0-----:R-:W-:-:S06]  /*38d80*/  PRMT R28, RZ, 0x7610, R28 ;  /* 0x00007610ff1c7816 */ /* 0x001fcc000000001c */
[----:B------:R-:W2:Y:S01]  /*38d90*/  @!P6 LDG.E.U8 R28, desc[UR22][R30.64+0xb0] ;  /* 0x0000b0161e1ce981 */ /* 0x000ea2000c1e1100 */
[----:B------:R-:W-:-:S13]  /*38da0*/  ISETP.LT.OR P0, PT, R26, 0x152, !P1 ;  /* 0x000001521a00780c */ /* 0x000fda0004f01670 */
[----:B------:R-:W-:-:S04]  /*38db0*/  @!P0 IADD3 R106, P4, P5, R3, R16, R7 ;  /* 0x00000010036a8210 */ /* 0x000fc80007d9e007 */
[----:B------:R-:W-:Y:S02]  /*38dc0*/  @!P0 IADD3.X R107, R4, R27, R6, P4, P5 ;  /* 0x0000001b046b8210 */ /* 0x000fe400027ea406 */
[----:B------:R-:W-:Y:S02]  /*38dd0*/  LOP3.LUT P0, RZ, R12, 0x4, RZ, 0xc0, !PT ;  /* 0x000000040cff7812 */ /* 0x000fe4000780c0ff */
[----:B--2---:R-:W-:-:S04]  /*38de0*/  LOP3.LUT R28, R28, 0xff, RZ, 0xc0, !PT ;  /* 0x000000ff1c1c7812 */ /* 0x004fc800078ec0ff */
[----:B------:R-:W-:-:S05]  /*38df0*/  F2FP.F16.E4M3.UNPACK_B R28, R28 ;  /* 0x0000001cff1c723e */ /* 0x000fca00020006ff */
[----:B------:R-:W-:-:S05]  /*38e00*/  HADD2.F32 R28, -RZ, R28.H0_H0 ;  /* 0x2000001cff1c7230 */ /* 0x000fca0000004100 */
[----:B------:R-:W-:-:S04]  /*38e10*/  FMUL R28, R28, UR24 ;  /* 0x000000181c1c7c20 */ /* 0x000fc80008400000 */
[----:B------:R-:W-:Y:S01]  /*38e20*/  FFMA R28, R39, UR21, R28 ;  /* 0x00000015271c7c23 */ /* 0x000fe2000800001c */
[----:B------:R-:W-:Y:S02]  /*38e30*/  LOP3.LUT P2, RZ, R14, 0x40000000, RZ, 0xc0, !PT ;  /* 0x400000000eff7812 */ /* 0x000fe4000784c0ff */
[----:B------:R-:W-:Y:S01]  /*38e40*/  PRMT R34, RZ, 0x7610, R34 ;  /* 0x00007610ff227816 */ /* 0x000fe20000000022 */
[----:B------:R-:W2:Y:S01]  /*38e50*/  LDL.LU R39, [R1+0x9f8] ;  /* 0x0009f80001277983 */ /* 0x000ea20000300800 */
[----:B------:R-:W-:-:S05]  /*38e60*/  F2FP.SATFINITE.E4M3.F32.PACK_AB_MERGE_C R28, RZ, R28, RZ ;  /* 0x0000001cff1c723e */ /* 0x000fca00048070ff */
[----:B------:R0:W-:Y:S02]  /*38e70*/  @!P6 STG.E.U8 desc[UR22][R190.64+0xb0], R28 ;  /* 0x0000b01cbe00e986 */ /* 0x0001e4000c101116 */
[----:B0-----:R-:W-:-:S06]  /*38e80*/  PRMT R28, RZ, 0x7610, R28 ;  /* 0x00007610ff1c7816 */ /* 0x001fcc000000001c */
[----:B------:R-:W3:Y:S01]  /*38e90*/  @!P0 LDG.E.U8 R28, desc[UR22][R30.64+0xb1] ;  /* 0x0000b1161e1c8981 */ /* 0x000ee2000c1e1100 */
[----:B------:R-:W-:Y:S02]  /*38ea0*/  ISETP.LT.OR P5, PT, R26, 0x159, !P1 ;  /* 0x000001591a00780c */ /* 0x000fe40004fa1670 */
[----:B---3--:R-:W-:-:S04]  /*38eb0*/  LOP3.LUT R28, R28, 0xff, RZ, 0xc0, !PT ;  /* 0x000000ff1c1c7812 */ /* 0x008fc800078ec0ff */
[----:B------:R-:W-:-:S05]  /*38ec0*/  F2FP.F16.E4M3.UNPACK_B R28, R28 ;  /* 0x0000001cff1c723e */ /* 0x000fca00020006ff */
[----:B------:R-:W-:-:S05]  /*38ed0*/  HADD2.F32 R28, -RZ, R28.H0_H0 ;  /* 0x2000001cff1c7230 */ /* 0x000fca0000004100 */
[----:B------:R-:W-:-:S04]  /*38ee0*/  FMUL R28, R28, UR24 ;  /* 0x000000181c1c7c20 */ /* 0x000fc80008400000 */
[----:B------:R-:W-:Y:S01]  /*38ef0*/  FFMA R28, R41, UR21, R28 ;  /* 0x00000015291c7c23 */ /* 0x000fe2000800001c */
[----:B------:R-:W-:Y:S02]  /*38f00*/  @!P5 IADD3 R62, P3, P4, R3, R16, R7 ;  /* 0x00000010033ed210 */ /* 0x000fe40007c7e007 */
[----:B------:R-:W-:Y:S01]  /*38f10*/  LOP3.LUT P6, RZ, R0, 0x10000, RZ, 0xc0, !PT ;  /* 0x0001000000ff7812 */ /* 0x000fe200078cc0ff */
[----:B------:R-:W3:Y:S01]  /*38f20*/  LDL.LU R41, [R1+0x9fc] ;  /* 0x0009fc0001297983 */ /* 0x000ee20000300800 */
[----:B------:R-:W-:-:S05]  /*38f30*/  F2FP.SATFINITE.E4M3.F32.PACK_AB_MERGE_C R28, RZ, R28, RZ ;  /* 0x0000001cff1c723e */ /* 0x000fca00048070ff */
[----:B------:R0:W-:Y:S04]  /*38f40*/  @!P0 STG.E.U8 desc[UR22][R188.64+0xb1], R28 ;  /* 0x0000b11cbc008986 */ /* 0x0001e8000c101116 */
[----:B------:R-:W4:Y:S01]  /*38f50*/  @!P2 LDG.E.U8 R34, desc[UR22][R32.64+0xb0] ;  /* 0x0000b0162022a981 */ /* 0x000f22000c1e1100 */
[----:B------:R-:W-:Y:S02]  /*38f60*/  @!P5 IADD3.X R63, R4, R27, R6, P3, P4 ;  /* 0x0000001b043fd210 */ /* 0x000fe40001fe8406 */
[C---:B------:R-:W-:Y:S02]  /*38f70*/  ISETP.LT.OR P5, PT, R26.reuse, 0x15a, !P1 ;  /* 0x0000015a1a00780c */ /* 0x040fe40004fa1670 */
[----:B------:R-:W-:Y:S01]  /*38f80*/  ISETP.LT.OR P0, PT, R26, 0x162, !P1 ;  /* 0x000001621a00780c */ /* 0x000fe20004f01670 */
[----:B0-----:R-:W0:Y:S10]  /*38f90*/  @!P2 LDC.64 R28, c[0x0][0x5c0] ;  /* 0x00017000ff1cab82 */ /* 0x001e340000000a00 */
[----:B------:R-:W-:-:S04]  /*38fa0*/  @!P5 IADD3 R59, P3, P4, R3, R16, R7 ;  /* 0x00000010033bd210 */ /* 0x000fc80007c7e007 */
[----:B------:R-:W-:Y:S02]  /*38fb0*/  @!P5 IADD3.X R61, R4, R27, R6, P3, P4 ;  /* 0x0000001b043dd210 */ /* 0x000fe40001fe8406 */
[----:B------:R-:W-:-:S13]  /*38fc0*/  ISETP.LT.OR P5, PT, R26, 0x161, !P1 ;  /* 0x000001611a00780c */ /* 0x000fda0004fa1670 */
[----:B------:R-:W-:-:S04]  /*38fd0*/  @!P5 IADD3 R58, P3, P4, R3, R16, R7 ;  /* 0x00000010033ad210 */ /* 0x000fc80007c7e007 */
[----:B------:R-:W-:Y:S02]  /*38fe0*/  @!P5 IADD3.X R60, R4, R27, R6, P3, P4 ;  /* 0x0000001b043cd210 */ /* 0x000fe40001fe8406 */
        /* <DEDUP_REMOVED lines=10> */
[----:B------:R-:W2:Y:S04]  /*39090*/  LDL.LU R39, [R1+0xa00] ;  /* 0x000a000001277983 */ /* 0x000ea80000300800 */
[----:B------:R-:W4:Y:S01]  /*390a0*/  LDL.LU R64, [R1+0xa04] ;  /* 0x000a040001407983 */ /* 0x000f220000300800 */
[----:B------:R-:W-:Y:S02]  /*390b0*/  LOP3.LUT R14, R14, 0xefffffff, RZ, 0xc0, !PT ;  /* 0xefffffff0e0e7812 */ /* 0x000fe400078ec0ff */
[----:B------:R-:W-:Y:S01]  /*390c0*/  F2FP.SATFINITE.E4M3.F32.PACK_AB_MERGE_C R34, RZ, R34, RZ ;  /* 0x00000022ff22723e */ /* 0x000fe200048070ff */
[----:B------:R-:W4:Y:S04]  /*390d0*/  LDL.LU R192, [R1+0xa08] ;  /* 0x000a080001c07983 */ /* 0x000f280000300800 */
[----:B------:R-:W4:Y:S04]  /*390e0*/  LDL.LU R193, [R1+0xa0c] ;  /* 0x000a0c0001c17983 */ /* 0x000f280000300800 */
[----:B------:R0:W-:Y:S02]  /*390f0*/  @!P2 STG.E.U8 desc[UR22][R28.64+0xb0], R34 ;  /* 0x0000b0221c00a986 */ /* 0x0001e4000c101116 */
[----:B0-----:R-:W-:Y:S01]  /*39100*/  PRMT R34, RZ, 0x7610, R34 ;  /* 0x00007610ff227816 */ /* 0x001fe20000000022 */
[----:B------:R-:W0:Y:S05]  /*39110*/  @!P6 LDC.64 R28, c[0x0][0x5c0] ;  /* 0x00017000ff1ceb82 */ /* 0x000e2a0000000a00 */
[----:B------:R-:W3:Y:S01]  /*39120*/  @!P6 LDG.E.U8 R34, desc[UR22][R32.64+0xb1] ;  /* 0x0000b1162022e981 */ /* 0x000ee2000c1e1100 */
[----:B------:R-:W-:-:S02]  /*39130*/  ISETP.LT.OR P2, PT, R26, 0x16a, !P1 ;  /* 0x0000016a1a00780c */ /* 0x000fc40004f41670 */
[----:B------:R-:W-:-:S04]  /*39140*/  @!P0 IADD3 R45, P3, P4, R3, R16, R7 ;  /* 0x00000010032d8210 */ /* 0x000fc80007c7e007 */
[----:B------:R-:W-:-:S07]  /*39150*/  @!P0 IADD3.X R46, R4, R27, R6, P3, P4 ;  /* 0x0000001b042e8210 */ /* 0x000fce0001fe8406 */
[----:B------:R-:W-:Y:S02]  /*39160*/  @!P2 IADD3 R43, P4, P5, R3, R16, R7 ;  /* 0x00000010032ba210 */ /* 0x000fe40007d9e007 */
[----:B0-----:R-:W-:Y:S02]  /*39170*/  @!P6 IADD3 R28, P3, R65, R28, RZ ;  /* 0x0000001c411ce210 */ /* 0x001fe40007f7e0ff */
[----:B------:R-:W-:Y:S02]  /*39180*/  @!P2 IADD3.X R44, R4, R27, R6, P4, P5 ;  /* 0x0000001b042ca210 */ /* 0x000fe400027ea406 */
[----:B------:R-:W-:Y:S01]  /*39190*/  LOP3.LUT P5, RZ, R12, 0x80, RZ, 0xc0, !PT ;  /* 0x000000800cff7812 */ /* 0x000fe200078ac0ff */
        /* <DEDUP_REMOVED lines=10> */
[C---:B------:R-:W-:Y:S02]  /*39240*/  ISETP.LT.OR P6, PT, R26.reuse, 0x171, !P1 ;  /* 0x000001711a00780c */ /* 0x040fe40004fc1670 */
[----:B------:R-:W-:-:S11]  /*39250*/  ISETP.LT.OR P5, PT, R26, 0x172, !P1 ;  /* 0x000001721a00780c */ /* 0x000fd60004fa1670 */
[----:B------:R-:W-:-:S04]  /*39260*/  @!P6 IADD3 R41, P3, P4, R3, R16, R7 ;  /* 0x000000100329e210 */ /* 0x000fc80007c7e007 */
[----:B------:R-:W-:Y:S02]  /*39270*/  @!P6 IADD3.X R42, R4, R27, R6, P3, P4 ;  /* 0x0000001b042ae210 */ /* 0x000fe40001fe8406 */
[----:B------:R-:W-:Y:S02]  /*39280*/  @!P5 IADD3 R35, P3, P4, R3, R16, R7 ;  /* 0x000000100323d210 */ /* 0x000fe40007c7e007 */
[----:B---3--:R-:W-:-:S04]  /*39290*/  LOP3.LUT R28, R28, 0xff, RZ, 0xc0, !PT ;  /* 0x000000ff1c1c7812 */ /* 0x008fc800078ec0ff */
[----:B------:R-:W-:-:S05]  /*392a0*/  F2FP.F16.E4M3.UNPACK_B R28, R28 ;  /* 0x0000001cff1c723e */ /* 0x000fca00020006ff */
[----:B------:R-:W-:-:S05]  /*392b0*/  HADD2.F32 R28, -RZ, R28.H0_H0 ;  /* 0x2000001cff1c7230 */ /* 0x000fca0000004100 */
[----:B------:R-:W-:-:S04]  /*392c0*/  FMUL R28, R28, UR24 ;  /* 0x000000181c1c7c20 */ /* 0x000fc80008400000 */
[----:B--2---:R-:W-:Y:S01]  /*392d0*/  FFMA R28, R39, UR21, R28 ;  /* 0x00000015271c7c23 */ /* 0x004fe2000800001c */
[----:B------:R-:W-:Y:S02]  /*392e0*/  @!P5 IADD3.X R39, R4, R27, R6, P3, P4 ;  /* 0x0000001b0427d210 */ /* 0x000fe40001fe8406 */
[C---:B------:R-:W-:Y:S02]  /*392f0*/  LOP3.LUT P3, RZ, R12.reuse, 0x80, RZ, 0xc0, !PT ;  /* 0x000000800cff7812 */ /* 0x040fe4000786c0ff */
[----:B------:R-:W-:Y:S02]  /*39300*/  LOP3.LUT P4, RZ, R12, 0x10, RZ, 0xc0, !PT ;  /* 0x000000100cff7812 */ /* 0x000fe4000788c0ff */
[----:B------:R-:W-:Y:S02]  /*39310*/  F2FP.SATFINITE.E4M3.F32.PACK_AB_MERGE_C R34, RZ, R28, RZ ;  /* 0x0000001cff22723e */ /* 0x000fe400048070ff */
[----:B------:R-:W-:-:S07]  /*39320*/  PRMT R28, RZ, 0x7610, R28 ;  /* 0x00007610ff1c7816 */ /* 0x000fce000000001c */
[----:B------:R0:W-:Y:S04]  /*39330*/  @!P3 STG.E.U8 desc[UR22][R196.64+0xb8], R34 ;  /* 0x0000b822c400b986 */ /* 0x0001e8000c101116 */
[----:B------:R-:W2:Y:S01]  /*39340*/  @!P4 LDG.E.U8 R28, desc[UR22][R30.64+0xb9] ;  /* 0x0000b9161e1cc981 */ /* 0x000ea2000c1e1100 */
[----:B------:R-:W-:Y:S02]  /*39350*/  @P0 LOP3.LUT R14, R14, 0x10000000, RZ, 0xfc, !PT ;  /* 0x100000000e0e0812 */ /* 0x000fe400078efcff */
[----:B------:R-:W-:Y:S02]  /*39360*/  LOP3.LUT P0, RZ, R0, 0x40000, RZ, 0xc0, !PT ;  /* 0x0004000000ff7812 */ /* 0x000fe4000780c0ff */
[----:B0-----:R-:W-:Y:S02]  /*39370*/  PRMT R34, RZ, 0x7610, R34 ;  /* 0x00007610ff227816 */ /* 0x001fe40000000022 */
[----:B--2---:R-:W-:-:S04]  /*39380*/  LOP3.LUT R28, R28, 0xff, RZ, 0xc0, !PT ;  /* 0x000000ff1c1c7812 */ /* 0x004fc800078ec0ff */
[----:B------:R-:W-:-:S05]  /*39390*/  F2FP.F16.E4M3.UNPACK_B R28, R28 ;  /* 0x0000001cff1c723e */ /* 0x000fca00020006ff */
[----:B------:R-:W-:-:S05]  /*393a0*/  HADD2.F32 R28, -RZ, R28.H0_H0 ;  /* 0x2000001cff1c7230 */ /* 0x000fca0000004100 */
[----:B------:R-:W-:-:S04]  /*393b0*/  FMUL R28, R28, UR24 ;  /* 0x000000181c1c7c20 */ /* 0x000fc80008400000 */
[----:B----4-:R-:W-:Y:S01]  /*393c0*/  FFMA R28, R64, UR21, R28 ;  /* 0x00000015401c7c23 */ /* 0x010fe2000800001c */
[----:B------:R-:W-:Y:S01]  /*393d0*/  LOP3.LUT R14, R14, 0xdfffffff, RZ, 0xc0, !PT ;  /* 0xdfffffff0e0e7812 */ /* 0x000fe200078ec0ff */
[----:B------:R-:W2:Y:S03]  /*393e0*/  LDL.LU R64, [R1+0xa10] ;  /* 0x000a100001407983 */ /* 0x000ea60000300800 */
[----:B------:R-:W-:-:S05]  /*393f0*/  F2FP.SATFINITE.E4M3.F32.PACK_AB_MERGE_C R28, RZ, R28, RZ ;  /* 0x0000001cff1c723e */ /* 0x000fca00048070ff */
[----:B------:R0:W-:Y:S04]  /*39400*/  @!P4 STG.E.U8 desc[UR22][R194.64+0xb9], R28 ;  /* 0x0000b91cc200c986 */ /* 0x0001e8000c101116 */
[----:B------:R-:W3:Y:S01]  /*39410*/  @!P0 LDG.E.U8 R34, desc[UR22][R32.64+0xb8] ;  /* 0x0000b81620228981 */ /* 0x000ee2000c1e1100 */
[----:B0-----:R-:W0:Y:S01]  /*39420*/  @!P0 LDC.64 R28, c[0x0][0x5c0] ;  /* 0x00017000ff1c8b82 */ /* 0x001e220000000a00 */
        /* <DEDUP_REMOVED lines=12> */
[----:B0-----:R-:W-:Y:S01]  /*394f0*/  PRMT R34, RZ, 0x7610, R34 ;  /* 0x00007610ff227816 */ /* 0x001fe20000000022 */
[----:B------:R-:W0:Y:S05]  /*39500*/  @!P2 LDC.64 R28, c[0x0][0x5c0] ;  /* 0x00017000ff1cab82 */ /* 0x000e2a0000000a00 */
[----:B------:R-:W4:Y:S01]  /*39510*/  @!P2 LDG.E.U8 R34, desc[UR22][R32.64+0xb9] ;  /* 0x0000b9162022a981 */ /* 0x000f22000c1e1100 */
[----:B------:R-:W-:Y:S02]  /*39520*/  ISETP.GE.AND P0, PT, R15, 0x1, PT ;  /* 0x000000010f00780c */ /* 0x000fe40003f06270 */
[----:B0-----:R-:W-:-:S05]  /*39530*/  @!P2 IADD3 R28, P3, R69, R28, RZ ;  /* 0x0000001c451ca210 */ /* 0x001fca0007f7e0ff */
[----:B------:R-:W-:Y:S01]  /*39540*/  @!P2 IMAD.X R29, R70, 0x1, R29, P3 ;  /* 0x00000001461da824 */ /* 0x000fe200018e061d */
[----:B------:R-:W-:Y:S02]  /*39550*/  ISETP.LT.OR P3, PT, R26, 0xc1, !P0 ;  /* 0x000000c11a00780c */ /* 0x000fe40004761670 */
[----:B----4-:R-:W-:-:S04]  /*39560*/  LOP3.LUT R34, R34, 0xff, RZ, 0xc0, !PT ;  /* 0x000000ff22227812 */ /* 0x010fc800078ec0ff */
[----:B------:R-:W-:-:S05]  /*39570*/  F2FP.F16.E4M3.UNPACK_B R34, R34 ;  /* 0x00000022ff22723e */ /* 0x000fca00020006ff */
[----:B------:R-:W-:-:S05]  /*39580*/  HADD2.F32 R34, -RZ, R34.H0_H0 ;  /* 0x20000022ff227230 */ /* 0x000fca0000004100 */
[----:B------:R-:W-:-:S04]  /*39590*/  FMUL R34, R34, UR24 ;  /* 0x0000001822227c20 */ /* 0x000fc80008400000 */
[----:B------:R-:W-:Y:S02]  /*395a0*/  FFMA R34, R193, UR21, R34 ;  /* 0x00000015c1227c23 */ /* 0x000fe40008000022 */
[----:B------:R-:W4:Y:S03]  /*395b0*/  LDL.LU R193, [R1+0xa18] ;  /* 0x000a180001c17983 */ /* 0x000f260000300800 */
[----:B------:R-:W-:-:S05]  /*395c0*/  F2FP.SATFINITE.E4M3.F32.PACK_AB_MERGE_C R34, RZ, R34, RZ ;  /* 0x00000022ff22723e */ /* 0x000fca00048070ff */
[----:B------:R0:W-:Y:S02]  /*395d0*/  @!P2 STG.E.U8 desc[UR22][R28.64+0xb9], R34 ;  /* 0x0000b9221c00a986 */ /* 0x0001e4000c101116 */
[----:B0-----:R-:W-:Y:S01]  /*395e0*/  PRMT R34, RZ, 0x7610, R34 ;  /* 0x00007610ff227816 */ /* 0x001fe20000000022 */
[----:B------:R-:W0:Y:S05]  /*395f0*/  @!P3 LDC.64 R28, c[0x0][0x5c0] ;  /* 0x00017000ff1cbb82 */ /* 0x000e2a0000000a00 */
[----:B------:R-:W2:Y:S01]  /*39600*/  @!P3 LDG.E.U8 R34, desc[UR22][R24.64+0xc0] ;  /* 0x0000c0161822b981 */ /* 0x000ea2000c1e1100 */
[----:B0-----:R-:W-:-:S05]  /*39610*/  @!P3 IADD3 R28, P4, R16, R28, RZ ;  /* 0x0000001c101cb210 */ /* 0x001fca0007f9e0ff */
[----:B------:R-:W-:Y:S01]  /*39620*/  @!P3 IMAD.X R29, R27, 0x1, R29, P4 ;  /* 0x000000011b1db824 */ /* 0x000fe200020e061d */
[----:B--2---:R-:W-:-:S04]  /*39630*/  LOP3.LUT R34, R34, 0xff, RZ, 0xc0, !PT ;  /* 0x000000ff22227812 */ /* 0x004fc800078ec0ff */
[----:B------:R-:W-:-:S05]  /*39640*/  F2FP.F16.E4M3.UNPACK_B R34, R34 ;  /* 0x00000022ff22723e */ /* 0x000fca00020006ff */
[----:B------:R-:W-:-:S05]  /*39650*/  HADD2.F32 R34, -RZ, R34.H0_H0 ;  /* 0x20000022ff227230 */ /* 0x000fca0000004100 */
[----:B------:R-:W-:-:S04]  /*39660*/  FMUL R34, R34, UR24 ;  /* 0x0000001822227c20 */ /* 0x000fc80008400000 */
[----:B------:R-:W-:Y:S01]  /*39670*/  FFMA R34, R64, UR21, R34 ;  /* 0x0000001540227c23 */ /* 0x000fe20008000022 */
[----:B------:R-:W-:Y:S01]  /*39680*/  LOP3.LUT P2, RZ, R12, 0x8, RZ, 0xc0, !PT ;  /* 0x000000080cff7812 */ /* 0x000fe2000784c0ff */
[----:B------:R-:W2:Y:S03]  /*39690*/  LDL.LU R64, [R1+0xa1c] ;  /* 0x000a1c0001407983 */ /* 0x000ea60000300800 */
[----:B------:R-:W-:-:S05]  /*396a0*/  F2FP.SATFINITE.E4M3.F32.PACK_AB_MERGE_C R34, RZ, R34, RZ ;  /* 0x00000022ff22723e */ /* 0x000fca00048070ff */
[----:B------:R0:W-:Y:S01]  /*396b0*/  @!P3 STG.E.U8 desc[UR22][R28.64+0xc0], R34 ;  /* 0x0000c0221c00b986 */ /* 0x0001e2000c101116 */
[----:B------:R-:W-:Y:S02]  /*396c0*/  ISETP.LT.OR P3, PT, R26, 0xc2, !P0 ;  /* 0x000000c21a00780c */ /* 0x000fe40004761670 */
[----:B0-----:R-:W-:-:S11]  /*396d0*/  PRMT R34, RZ, 0x7610, R34 ;  /* 0x00007610ff227816 */ /* 0x001fd60000000022 */
[----:B------:R-:W0:Y:S01]  /*396e0*/  @!P3 LDC.64 R28, c[0x0][0x5c0] ;  /* 0x00017000ff1cbb82 */ /* 0x000e220000000a00 */
[----:B------:R-:W3:Y:S01]  /*396f0*/  @!P3 LDG.E.U8 R34, desc[UR22][R24.64+0xc1] ;  /* 0x0000c1161822b981 */ /* 0x000ee2000c1e1100 */
[----:B0-----:R-:W-:-:S05]  /*39700*/  @!P3 IADD3 R28, P4, R16, R28, RZ ;  /* 0x0000001c101cb210 */ /* 0x001fca0007f9e0ff */
[----:B------:R-:W-:Y:S01]  /*39710*/  @!P3 IMAD.X R29, R27, 0x1, R29, P4 ;  /* 0x000000011b1db824 */ /* 0x000fe200020e061d */
[----:B------:R-:W-:Y:S02]  /*39720*/  LOP3.LUT P4, RZ, R12, 0x40, RZ, 0xc0, !PT ;  /* 0x000000400cff7812 */ /* 0x000fe4000788c0ff */
        /* <DEDUP_REMOVED lines=14> */
[----:B------:R-:W-:Y:S01]  /*39810*/  FFMA R28, R193, UR21, R28 ;  /* 0x00000015c11c7c23 */ /* 0x000fe2000800001c */
[----:B------:R-:W-:Y:S01]  /*39820*/  ISETP.LT.OR P3, PT, R26, 0xc9, !P0 ;  /* 0x000000c91a00780c */ /* 0x000fe20004761670 */
[----:B------:R-:W4:Y:S03]  /*39830*/  LDL.LU R193, [R1+0xa24] ;  /* 0x000a240001c17983 */ /* 0x000f260000300800 */
[----:B------:R-:W-:Y:S02]  /*39840*/  F2FP.SATFINITE.E4M3.F32.PACK_AB_MERGE_C R34, RZ, R28, RZ ;  /* 0x0000001cff22723e */ /* 0x000fe400048070ff */
[----:B------:R-:W-:-:S03]  /*39850*/  PRMT R28, RZ, 0x7610, R28 ;  /* 0x00007610ff1c7816 */ /* 0x000fc6000000001c */
[----:B------:R0:W-:Y:S04]  /*39860*/  @!P4 STG.E.U8 desc[UR22][R200.64+0xc0], R34 ;  /* 0x0000c022c800c986 */ /* 0x0001e8000c101116 */
[----:B------:R-:W2:Y:S01]  /*39870*/  @!P2 LDG.E.U8 R28, desc[UR22][R18.64+0xc1] ;  /* 0x0000c116121ca981 */ /* 0x000ea2000c1e1100 */
[----:B0-----:R-:W-:Y:S02]  /*39880*/  PRMT R34, RZ, 0x7610, R34 ;  /* 0x00007610ff227816 */ /* 0x001fe40000000022 */
[----:B--2---:R-:W-:-:S04]  /*39890*/  LOP3.LUT R28, R28, 0xff, RZ, 0xc0, !PT ;  /* 0x000000ff1c1c7812 */ /* 0x004fc800078ec0ff */
[----:B------:R-:W-:-:S05]  /*398a0*/  F2FP.F16.E4M3.UNPACK_B R28, R28 ;  /* 0x0000001cff1c723e */ /* 0x000fca00020006ff */
[----:B------:R-:W-:-:S05]  /*398b0*/  HADD2.F32 R28, -RZ, R28.H0_H0 ;  /* 0x2000001cff1c7230 */ /* 0x000fca0000004100 */
[----:B------:R-:W-:-:S04]  /*398c0*/  FMUL R28, R28, UR24 ;  /* 0x000000181c1c7c20 */ /* 0x000fc80008400000 */
[----:B------:R-:W-:Y:S02]  /*398d0*/  FFMA R28, R64, UR21, R28 ;  /* 0x00000015401c7c23 */ /* 0x000fe4000800001c */
[----:B------:R-:W2:Y:S03]  /*398e0*/  LDL.LU R64, [R1+0xa28] ;  /* 0x000a280001407983 */ /* 0x000ea60000300800 */
[----:B------:R-:W-:-:S05]  /*398f0*/  F2FP.SATFINITE.E4M3.F32.PACK_AB_MERGE_C R28, RZ, R28, RZ ;  /* 0x0000001cff1c723e */ /* 0x000fca00048070ff */
[----:B------:R0:W-:Y:S04]  /*39900*/  @!P2 STG.E.U8 desc[UR22][R198.64+0xc1], R28 ;  /* 0x0000c11cc600a986 */ /* 0x0001e8000c101116 */
[----:B------:R-:W3:Y:S01]  /*39910*/  @!P3 LDG.E.U8 R34, desc[UR22][R24.64+0xc8] ;  /* 0x0000c8161822b981 */ /* 0x000ee2000c1e1100 */
[----:B0-----:R-:W0:Y:S02]  /*39920*/  @!P3 LDC.64 R28, c[0x0][0x5c0] ;  /* 0x00017000ff1cbb82 */ /* 0x001e240000000a00 */
[----:B0-----:R-:W-:-:S05]  /*39930*/  @!P3 IADD3 R28, P4, R16, R28, RZ ;  /* 0x0000001c101cb210 */ /* 0x001fca0007f9e0ff */
[----:B------:R-:W-:Y:S01]  /*39940*/  @!P3 IMAD.X R29, R27, 0x1, R29, P4 ;  /* 0x000000011b1db824 */ /* 0x000fe200020e061d */
[----:B---3--:R-:W-:-:S04]  /*39950*/  LOP3.LUT R34, R34, 0xff, RZ, 0xc0, !PT ;  /* 0x000000ff22227812 */ /* 0x008fc800078ec0ff */
[----:B------:R-:W-:-:S05]  /*39960*/  F2FP.F16.E4M3.UNPACK_B R34, R34 ;  /* 0x00000022ff22723e */ /* 0x000fca00020006ff */
[----:B------:R-:W-:-:S05]  /*39970*/  HADD2.F32 R34, -RZ, R34.H0_H0 ;  /* 0x20000022ff227230 */ /* 0x000fca0000004100 */
[----:B------:R-:W-:-:S04]  /*39980*/  FMUL R34, R34, UR24 ;  /* 0x0000001822227c20 */ /* 0x000fc80008400000 */
[----:B------:R-:W-:Y:S01]  /*39990*/  FFMA R34, R192, UR21, R34 ;  /* 0x00000015c0227c23 */ /* 0x000fe20008000022 */
[----:B------:R-:W-:Y:S01]  /*399a0*/  LOP3.LUT P2, RZ, R12, 0x1, RZ, 0xc0, !PT ;  /* 0x000000010cff7812 */ /* 0x000fe2000784c0ff */
[----:B------:R-:W3:Y:S03]  /*399b0*/  LDL.LU R192, [R1+0xa2c] ;  /* 0x000a2c0001c07983 */ /* 0x000ee60000300800 */
[----:B------:R-:W-:-:S05]  /*399c0*/  F2FP.SATFINITE.E4M3.F32.PACK_AB_MERGE_C R34, RZ, R34, RZ ;  /* 0x00000022ff22723e */ /* 0x000fca00048070ff */
[----:B------:R0:W-:Y:S01]  /*399d0*/  @!P3 STG.E.U8 desc[UR22][R28.64+0xc8], R34 ;  /* 0x0000c8221c00b986 */ /* 0x0001e2000c101116 */
[----:B------:R-:W-:Y:S02]  /*399e0*/  ISETP.LT.OR P3, PT, R26, 0xca, !P0 ;  /* 0x000000ca1a00780c */ /* 0x000fe40004761670 */
[----:B0-----:R-:W-:-:S11]  /*399f0*/  PRMT R34, RZ, 0x7610, R34 ;  /* 0x00007610ff227816 */ /* 0x001fd60000000022 */
[----:B------:R-:W0:Y:S01]  /*39a00*/  @!P3 LDC.64 R28, c[0x0][0x5c0] ;  /* 0x00017000ff1cbb82 */ /* 0x000e220000000a00 */
[----:B------:R-:W4:Y:S01]  /*39a10*/  @!P3 LDG.E.U8 R34, desc[UR22][R24.64+0xc9] ;  /* 0x0000c9161822b981 */ /* 0x000f22000c1e1100 */
[----:B0-----:R-:W-:-:S05]  /*39a20*/  @!P3 IADD3 R28, P4, R16, R28, RZ ;  /* 0x0000001c101cb210 */ /* 0x001fca0007f9e0ff */
[----:B------:R-:W-:Y:S01]  /*39a30*/  @!P3 IMAD.X R29, R27, 0x1, R29, P4 ;  /* 0x000000011b1db824 */ /* 0x000fe200020e061d */
[----:B------:R-:W-:Y:S02]  /*39a40*/  LOP3.LUT P4, RZ, R12, 0x20, RZ, 0xc0, !PT ;  /* 0x000000200cff7812 */ /* 0x000fe4000788c0ff */
        /* <DEDUP_REMOVED lines=8> */
[----:B0-----:R-:W-:-:S06]  /*39ad0*/  PRMT R28, RZ, 0x7610, R28 ;  /* 0x00007610ff1c7816 */ /* 0x001fcc000000001c */
[----:B------:R-:W2:Y:S02]  /*39ae0*/  @!P4 LDG.E.U8 R28, desc[UR22][R18.64+0xc8] ;  /* 0x0000c816121cc981 */ /* 0x000ea4000c1e1100 */
[----:B--2---:R-:W-:-:S04]  /*39af0*/  LOP3.LUT R28, R28, 0xff, RZ, 0xc0, !PT ;  /* 0x000000ff1c1c7812 */ /* 0x004fc800078ec0ff */
[----:B------:R-:W-:-:S05]  /*39b00*/  F2FP.F16.E4M3.UNPACK_B R28, R28 ;  /* 0x0000001cff1c723e */ /* 0x000fca00020006ff */
[----:B------:R-:W-:-:S05]  /*39b10*/  HADD2.F32 R28, -RZ, R28.H0_H0 ;  /* 0x2000001cff1c7230 */ /* 0x000fca0000004100 */
[----:B------:R-:W-:-:S04]  /*39b20*/  FMUL R28, R28, UR24 ;  /* 0x000000181c1c7c20 */ /* 0x000fc80008400000 */
[----:B------:R-:W-:Y:S01]  /*39b30*/  FFMA R28, R64, UR21, R28 ;  /* 0x00000015401c7c23 */ /* 0x000fe2000800001c */
[----:B------:R-:W-:Y:S01]  /*39b40*/  ISETP.LT.OR P3, PT, R26, 0xd1, !P0 ;  /* 0x000000d11a00780c */ /* 0x000fe20004761670 */
[----:B------:R-:W2:Y:S03]  /*39b50*/  LDL.LU R64, [R1+0xa34] ;  /* 0x000a340001407983 */ /* 0x000ea60000300800 */
[----:B------:R-:W-:Y:S02]  /*39b60*/  F2FP.SATFINITE.E4M3.F32.PACK_AB_MERGE_C R34, RZ, R28, RZ ;  /* 0x0000001cff22723e */ /* 0x000fe400048070ff */
[----:B------:R-:W-:-:S03]  /*39b70*/  PRMT R28, RZ, 0x7610, R28 ;  /* 0x00007610ff1c7816 */ /* 0x000fc6000000001c */
[----:B------:R0:W-:Y:S04]  /*39b80*/  @!P4 STG.E.U8 desc[UR22][R208.64+0xc8], R34 ;  /* 0x0000c822d000c986 */ /* 0x0001e8000c101116 */
[----:B------:R-:W3:Y:S01]  /*39b90*/  @!P2 LDG.E.U8 R28, desc[UR22][R18.64+0xc9] ;  /* 0x0000c916121ca981 */ /* 0x000ee2000c1e1100 */
[----:B0-----:R-:W-:Y:S02]  /*39ba0*/  PRMT R34, RZ, 0x7610, R34 ;  /* 0x00007610ff227816 */ /* 0x001fe40000000022 */
[----:B---3--:R-:W-:-:S04]  /*39bb0*/  LOP3.LUT R28, R28, 0xff, RZ, 0xc0, !PT ;  /* 0x000000ff1c1c7812 */ /* 0x008fc800078ec0ff */
[----:B------:R-:W-:-:S05]  /*39bc0*/  F2FP.F16.E4M3.UNPACK_B R28, R28 ;  /* 0x0000001cff1c723e */ /* 0x000fca00020006ff */
[----:B------:R-:W-:-:S05]  /*39bd0*/  HADD2.F32 R28, -RZ, R28.H0_H0 ;  /* 0x2000001cff1c7230 */ /* 0x000fca0000004100 */
[----:B------:R-:W-:-:S04]  /*39be0*/  FMUL R28, R28, UR24 ;  /* 0x000000181c1c7c20 */ /* 0x000fc80008400000 */
[----:B------:R-:W-:Y:S02]  /*39bf0*/  FFMA R28, R192, UR21, R28 ;  /* 0x00000015c01c7c23 */ /* 0x000fe4000800001c */
[----:B------:R-:W3:Y:S03]  /*39c00*/  LDL.LU R192, [R1+0xa38] ;  /* 0x000a380001c07983 */ /* 0x000ee60000300800 */
[----:B------:R-:W-:-:S05]  /*39c10*/  F2FP.SATFINITE.E4M3.F32.PACK_AB_MERGE_C R28, RZ, R28, RZ ;  /* 0x0000001cff1c723e */ /* 0x000fca00048070ff */
[----:B------:R0:W-:Y:S04]  /*39c20*/  @!P2 STG.E.U8 desc[UR22][R202.64+0xc9], R28 ;  /* 0x0000c91cca00a986 */ /* 0x0001e8000c101116 */
[----:B------:R-:W4:Y:S01]  /*39c30*/  @!P3 LDG.E.U8 R34, desc[UR22][R24.64+0xd0] ;  /* 0x0000d0161822b981 */ /* 0x000f22000c1e1100 */
[----:B0-----:R-:W0:Y:S02]  /*39c40*/  @!P3 LDC.64 R28, c[0x0][0x5c0] ;  /* 0x00017000ff1cbb82 */ /* 0x001e240000000a00 */
[----:B0-----:R-:W-:-:S05]  /*39c50*/  @!P3 IADD3 R28, P4, R16, R28, RZ ;  /* 0x0000001c101cb210 */ /* 0x001fca0007f9e0ff */
[----:B------:R-:W-:Y:S01]  /*39c60*/  @!P3 IMAD.X R29, R27, 0x1, R29, P4 ;  /* 0x000000011b1db824 */ /* 0x000fe200020e061d */
[----:B----4-:R-:W-:-:S04]  /*39c70*/  LOP3.LUT R34, R34, 0xff, RZ, 0xc0, !PT ;  /* 0x000000ff22227812 */ /* 0x010fc800078ec0ff */
[----:B------:R-:W-:-:S05]  /*39c80*/  F2FP.F16.E4M3.UNPACK_B R34, R34 ;  /* 0x00000022ff22723e */ /* 0x000fca00020006ff */
[----:B------:R-:W-:-:S05]  /*39c90*/  HADD2.F32 R34, -RZ, R34.H0_H0 ;  /* 0x20000022ff227230 */ /* 0x000fca0000004100 */
[----:B------:R-:W-:-:S04]  /*39ca0*/  FMUL R34, R34, UR24 ;  /* 0x0000001822227c20 */ /* 0x000fc80008400000 */
[----:B------:R-:W-:Y:S01]  /*39cb0*/  FFMA R34, R193, UR21, R34 ;  /* 0x00000015c1227c23 */ /* 0x000fe20008000022 */
[----:B------:R-:W-:Y:S01]  /*39cc0*/  LOP3.LUT P2, RZ, R11, 0x20000000, RZ, 0xc0, !PT ;  /* 0x200000000bff7812 */ /* 0x000fe2000784c0ff */
[----:B------:R-:W4:Y:S03]  /*39cd0*/  LDL.LU R193, [R1+0xa3c] ;  /* 0x000a3c0001c17983 */ /* 0x000f260000300800 */
[----:B------:R-:W-:-:S05]  /*39ce0*/  F2FP.SATFINITE.E4M3.F32.PACK_AB_MERGE_C R34, RZ, R34, RZ ;  /* 0x00000022ff22723e */ /* 0x000fca00048070ff */
[----:B------:R0:W-:Y:S01]  /*39cf0*/  @!P3 STG.E.U8 desc[UR22][R28.64+0xd0], R34 ;  /* 0x0000d0221c00b986 */ /* 0x0001e2000c101116 */
[----:B------:R-:W-:Y:S02]  /*39d00*/  ISETP.LT.OR P3, PT, R26, 0xd2, !P0 ;  /* 0x000000d21a00780c */ /* 0x000fe40004761670 */
[----:B0-----:R-:W-:-:S11]  /*39d10*/  PRMT R34, RZ, 0x7610, R34 ;  /* 0x00007610ff227816 */ /* 0x001fd60000000022 */
        /* <DEDUP_REMOVED lines=13> */
[----:B0-----:R-:W-:-:S06]  /*39df0*/  PRMT R28, RZ, 0x7610, R28 ;  /* 0x00007610ff1c7816 */ /* 0x001fcc000000001c */
[----:B------:R-:W3:Y:S02]  /*39e00*/  @!P4 LDG.E.U8 R28, desc[UR22][R18.64+0xd0] ;  /* 0x0000d016121cc981 */ /* 0x000ee4000c1e1100 */
[----:B---3--:R-:W-:-:S04]  /*39e10*/  LOP3.LUT R28, R28, 0xff, RZ, 0xc0, !PT ;  /* 0x000000ff1c1c7812 */ /* 0x008fc800078ec0ff */
[----:B------:R-:W-:-:S05]  /*39e20*/  F2FP.F16.E4M3.UNPACK_B R28, R28 ;  /* 0x0000001cff1c723e */ /* 0x000fca00020006ff */
[----:B------:R-:W-:-:S05]  /*39e30*/  HADD2.F32 R28, -RZ, R28.H0_H0 ;  /* 0x2000001cff1c7230 */ /* 0x000fca0000004100 */
[----:B------:R-:W-:-:S04]  /*39e40*/  FMUL R28, R28, UR24 ;  /* 0x000000181c1c7c20 */ /* 0x000fc80008400000 */
[----:B------:R-:W-:Y:S01]  /*39e50*/  FFMA R28, R192, UR21, R28 ;  /* 0x00000015c01c7c23 */ /* 0x000fe2000800001c */
[----:B------:R-:W-:Y:S01]  /*39e60*/  ISETP.LT.OR P3, PT, R26, 0xd9, !P0 ;  /* 0x000000d91a00780c */ /* 0x000fe20004761670 */
[----:B------:R-:W3:Y:S03]  /*39e70*/  LDL.LU R192, [R1+0xa44] ;  /* 0x000a440001c07983 */ /* 0x000ee60000300800 */
[----:B------:R-:W-:Y:S02]  /*39e80*/  F2FP.SATFINITE.E4M3.F32.PACK_AB_MERGE_C R34, RZ, R28, RZ ;  /* 0x0000001cff22723e */ /* 0x000fe400048070ff */
[----:B------:R-:W-:-:S03]  /*39e90*/  PRMT R28, RZ, 0x7610, R28 ;  /* 0x00007610ff1c7816 */ /* 0x000fc6000000001c */
[----:B------:R0:W-:Y:S04]  /*39ea0*/  @!P4 STG.E.U8 desc[UR22][R206.64+0xd0], R34 ;  /* 0x0000d022ce00c986 */ /* 0x0001e8000c101116 */
[----:B------:R-:W4:Y:S01]  /*39eb0*/  @!P2 LDG.E.U8 R28, desc[UR22][R18.64+0xd1] ;  /* 0x0000d116121ca981 */ /* 0x000f22000c1e1100 */
[----:B0-----:R-:W-:Y:S02]  /*39ec0*/  PRMT R34, RZ, 0x7610, R34 ;  /* 0x00007610ff227816 */ /* 0x001fe40000000022 */
[----:B----4-:R-:W-:-:S04]  /*39ed0*/  LOP3.LUT R28, R28, 0xff, RZ, 0xc0, !PT ;  /* 0x000000ff1c1c7812 */ /* 0x010fc800078ec0ff */
[----:B------:R-:W-:-:S05]  /*39ee0*/  F2FP.F16.E4M3.UNPACK_B R28, R28 ;  /* 0x0000001cff1c723e */ /* 0x000fca00020006ff */
[----:B------:R-:W-:-:S05]  /*39ef0*/  HADD2.F32 R28, -RZ, R28.H0_H0 ;  /* 0x2000001cff1c7230 */ /* 0x000fca0000004100 */
[----:B------:R-:W-:-:S04]  /*39f00*/  FMUL R28, R28, UR24 ;  /* 0x000000181c1c7c20 */ /* 0x000fc80008400000 */
[----:B------:R-:W-:Y:S02]  /*39f10*/  FFMA R28, R193, UR21, R28 ;  /* 0x00000015c11c7c23 */ /* 0x000fe4000800001c */
[----:B------:R-:W4:Y:S03]  /*39f20*/  LDL.LU R193, [R1+0xa48] ;  /* 0x000a480001c17983 */ /* 0x000f260000300800 */
[----:B------:R-:W-:-:S05]  /*39f30*/  F2FP.SATFINITE.E4M3.F32.PACK_AB_MERGE_C R28, RZ, R28, RZ ;  /* 0x0000001cff1c723e */ /* 0x000fca00048070ff */
[----:B------:R0:W-:Y:S04]  /*39f40*/  @!P2 STG.E.U8 desc[UR22][R204.64+0xd1], R28 ;  /* 0x0000d11ccc00a986 */ /* 0x0001e8000c101116 */
[----:B------:R-:W2:Y:S01]  /*39f50*/  @!P3 LDG.E.U8 R34, desc[UR22][R24.64+0xd8] ;  /* 0x0000d8161822b981 */ /* 0x000ea2000c1e1100 */
[----:B0-----:R-:W0:Y:S02]  /*39f60*/  @!P3 LDC.64 R28, c[0x0][0x5c0] ;  /* 0x00017000ff1cbb82 */ /* 0x001e240000000a00 */
        /* <DEDUP_REMOVED lines=282> */
[----:B------:R-:W-:-:S05]  /*3b110*/  FFMA R28, R192, UR21, R28 ;  /* 0x00000015c01c7c23 */ /* 0x000fca000800001c */
[----:B------:R-:W-:Y:S02]  /*3b120*/  F2FP.SATFINITE.E4M3.F32.PACK_AB_MERGE_C R34, RZ, R28, RZ ;  /* 0x0000001cff22723e */ /* 0x000fe400048070ff */
[----:B------:R-:W-:-:S03]  /*3b130*/  PRMT R28, RZ, 0x7610, R28 ;  /* 0x00007610ff1c7816 */ /* 0x000fc6000000001c */
[----:B------:R0:W-:Y:S04]  /*3b140*/  @!P4 STG.E.U8 desc[UR22][R228.64+0x100], R34 ;  /* 0x00010022e400c986 */ /* 0x0001e8000c101116 */
[----:B------:R-:W3:Y:S01]  /*3b150*/  @!P2 LDG.E.U8 R28, desc[UR22][R18.64+0x101] ;  /* 0x00010116121ca981 */ /* 0x000ee2000c1e1100 */
[----:B------:R-:W-:Y:S02]  /*3b160*/  ISETP.LT.OR P3, PT, R26, 0x109, !P0 ;  /* 0x000001091a00780c */ /* 0x000fe40004761670 */
[----:B0-----:R-:W-:Y:S02]  /*3b170*/  PRMT R34, RZ, 0x7610, R34 ;  /* 0x00007610ff227816 */ /* 0x001fe40000000022 */
[----:B---3--:R-:W-:-:S04]  /*3b180*/  LOP3.LUT R28, R28, 0xff, RZ, 0xc0, !PT ;  /* 0x000000ff1c1c7812 */ /* 0x008fc800078ec0ff */
[----:B------:R-:W-:-:S05]  /*3b190*/  F2FP.F16.E4M3.UNPACK_B R28, R28 ;  /* 0x0000001cff1c723e */ /* 0x000fca00020006ff */
[----:B------:R-:W-:-:S05]  /*3b1a0*/  HADD2.F32 R28, -RZ, R28.H0_H0 ;  /* 0x2000001cff1c7230 */ /* 0x000fca0000004100 */
[----:B------:R-:W-:-:S04]  /*3b1b0*/  FMUL R28, R28, UR24 ;  /* 0x000000181c1c7c20 */ /* 0x000fc80008400000 */
[----:B----4-:R-:W-:Y:S02]  /*3b1c0*/  FFMA R28, R193, UR21, R28 ;  /* 0x00000015c11c7c23 */ /* 0x010fe4000800001c */
[----:B------:R-:W3:Y:S04]  /*3b1d0*/  LDL.LU R193, [R1+0xaa4] ;  /* 0x000aa40001c17983 */ /* 0x000ee80000300800 */
[----:B------:R-:W4:Y:S04]  /*3b1e0*/  LDL.LU R192, [R1+0xaa8] ;  /* 0x000aa80001c07983 */ /* 0x000f280000300800 */
[----:B------:R-:W4:Y:S01]  /*3b1f0*/  LDL.LU.64 R190, [R1] ;  /* 0x0000000001be7983 */ /* 0x000f220000300a00 */
        /* <DEDUP_REMOVED lines=86> */
[----:B------:R-:W-:-:S05]  /*3b760*/  FFMA R28, R64, UR21, R28 ;  /* 0x00000015401c7c23 */ /* 0x000fca000800001c */
[----:B------:R-:W-:Y:S02]  /*3b770*/  F2FP.SATFINITE.E4M3.F32.PACK_AB_MERGE_C R34, RZ, R28, RZ ;  /* 0x0000001cff22723e */ /* 0x000fe400048070ff */
[----:B------:R-:W-:-:S03]  /*3b780*/  PRMT R28, RZ, 0x7610, R28 ;  /* 0x00007610ff1c7816 */ /* 0x000fc6000000001c */
[----:B------:R0:W-:Y:S04]  /*3b790*/  @!P4 STG.E.U8 desc[UR22][R236.64+0x110], R34 ;  /* 0x00011022ec00c986 */ /* 0x0001e8000c101116 */
[----:B------:R-:W2:Y:S01]  /*3b7a0*/  @!P2 LDG.E.U8 R28, desc[UR22][R18.64+0x111] ;  /* 0x00011116121ca981 */ /* 0x000ea2000c1e1100 */
[----:B------:R-:W-:Y:S02]  /*3b7b0*/  ISETP.LT.OR P3, PT, R26, 0x119, !P0 ;  /* 0x000001191a00780c */ /* 0x000fe40004761670 */
[----:B0-----:R-:W-:Y:S02]  /*3b7c0*/  PRMT R34, RZ, 0x7610, R34 ;  /* 0x00007610ff227816 */ /* 0x001fe40000000022 */
[----:B--2---:R-:W-:-:S04]  /*3b7d0*/  LOP3.LUT R28, R28, 0xff, RZ, 0xc0, !PT ;  /* 0x000000ff1c1c7812 */ /* 0x004fc800078ec0ff */
[----:B------:R-:W-:-:S05]  /*3b7e0*/  F2FP.F16.E4M3.UNPACK_B R28, R28 ;  /* 0x0000001cff1c723e */ /* 0x000fca00020006ff */
[----:B------:R-:W-:-:S05]  /*3b7f0*/  HADD2.F32 R28, -RZ, R28.H0_H0 ;  /* 0x2000001cff1c7230 */ /* 0x000fca0000004100 */
[----:B------:R-:W-:-:S04]  /*3b800*/  FMUL R28, R28, UR24 ;  /* 0x000000181c1c7c20 */ /* 0x000fc80008400000 */
[----:B---3--:R-:W-:Y:S02]  /*3b810*/  FFMA R28, R193, UR21, R28 ;  /* 0x00000015c11c7c23 */ /* 0x008fe4000800001c */
[----:B------:R-:W2:Y:S04]  /*3b820*/  LDL.LU R193, [R1+0xac4] ;  /* 0x000ac40001c17983 */ /* 0x000ea80000300800 */
[----:B------:R-:W3:Y:S04]  /*3b830*/  LDL.LU R64, [R1+0xac8] ;  /* 0x000ac80001407983 */ /* 0x000ee80000300800 */
[----:B------:R-:W3:Y:S01]  /*3b840*/  LDL.LU.64 R188, [R1+0x20] ;  /* 0x0000200001bc7983 */ /* 0x000ee20000300a00 */
        /* <DEDUP_REMOVED lines=12> */
[----:B------:R-:W4:Y:S04]  /*3b910*/  LDL.LU R192, [R1+0xacc] ;  /* 0x000acc0001c07983 */ /* 0x000f280000300800 */
[----:B------:R-:W4:Y:S01]  /*3b920*/  LDL.LU.64 R190, [R1+0x8] ;  /* 0x0000080001be7983 */ /* 0x000f220000300a00 */
        /* <DEDUP_REMOVED lines=37> */
[----:B------:R-:W4:Y:S01]  /*3bb80*/  LDL.LU.64 R188, [R1+0x18] ;  /* 0x0000180001bc7983 */ /* 0x000f220000300a00 */
        /* <DEDUP_REMOVED lines=12> */
[----:B------:R-:W2:Y:S04]  /*3bc50*/  LDL.LU R193, [R1+0xadc] ;  /* 0x000adc0001c17983 */ /* 0x000ea80000300800 */
[----:B------:R-:W2:Y:S01]  /*3bc60*/  LDL.LU.64 R190, [R1+0x10] ;  /* 0x0000100001be7983 */ /* 0x000ea20000300a00 */
        /* <DEDUP_REMOVED lines=23> */
[----:B------:R-:W-:-:S05]  /*3bde0*/  FFMA R28, R64, UR21, R28 ;  /* 0x00000015401c7c23 */ /* 0x000fca000800001c */
[----:B------:R-:W-:Y:S02]  /*3bdf0*/  F2FP.SATFINITE.E4M3.F32.PACK_AB_MERGE_C R34, RZ, R28, RZ ;  /* 0x0000001cff22723e */ /* 0x000fe400048070ff */
[----:B------:R-:W-:-:S03]  /*3be00*/  PRMT R28, RZ, 0x7610, R28 ;  /* 0x00007610ff1c7816 */ /* 0x000fc6000000001c */
[----:B------:R0:W-:Y:S04]  /*3be10*/  @!P4 STG.E.U8 desc[UR22][R188.64+0x120], R34 ;  /* 0x00012022bc00c986 */ /* 0x0001e8000c101116 */
[----:B------:R-:W4:Y:S01]  /*3be20*/  @!P2 LDG.E.U8 R28, desc[UR22][R18.64+0x121] ;  /* 0x00012116121ca981 */ /* 0x000f22000c1e1100 */
[----:B------:R-:W-:Y:S02]  /*3be30*/  ISETP.LT.OR P3, PT, R26, 0x129, !P0 ;  /* 0x000001291a00780c */ /* 0x000fe40004761670 */
[----:B0-----:R-:W-:Y:S02]  /*3be40*/  PRMT R34, RZ, 0x7610, R34 ;  /* 0x00007610ff227816 */ /* 0x001fe40000000022 */
[----:B----4-:R-:W-:-:S04]  /*3be50*/  LOP3.LUT R28, R28, 0xff, RZ, 0xc0, !PT ;  /* 0x000000ff1c1c7812 */ /* 0x010fc800078ec0ff */
[----:B------:R-:W-:-:S05]  /*3be60*/  F2FP.F16.E4M3.UNPACK_B R28, R28 ;  /* 0x0000001cff1c723e */ /* 0x000fca00020006ff */
[----:B------:R-:W-:-:S05]  /*3be70*/  HADD2.F32 R28, -RZ, R28.H0_H0 ;  /* 0x2000001cff1c7230 */ /* 0x000fca0000004100 */
[----:B------:R-:W-:-:S04]  /*3be80*/  FMUL R28, R28, UR24 ;  /* 0x000000181c1c7c20 */ /* 0x000fc80008400000 */
[----:B--2---:R-:W-:Y:S02]  /*3be90*/  FFMA R28, R193, UR21, R28 ;  /* 0x00000015c11c7c23 */ /* 0x004fe4000800001c */
[----:B------:R-:W2:Y:S04]  /*3bea0*/  LDL.LU R193, [R1+0xae4] ;  /* 0x000ae40001c17983 */ /* 0x000ea80000300800 */
[----:B------:R-:W4:Y:S01]  /*3beb0*/  LDL.LU R64, [R1+0xae8] ;  /* 0x000ae80001407983 */ /* 0x000f220000300800 */
[----:B------:R-:W-:-:S05]  /*3bec0*/  F2FP.SATFINITE.E4M3.F32.PACK_AB_MERGE_C R28, RZ, R28, RZ ;  /* 0x0000001cff1c723e */ /* 0x000fca00048070ff */
[----:B------:R0:W-:Y:S04]  /*3bed0*/  @!P2 STG.E.U8 desc[UR22][R190.64+0x121], R28 ;  /* 0x0001211cbe00a986 */ /* 0x0001e8000c101116 */
[----:B------:R-:W3:Y:S01]  /*3bee0*/  @!P3 LDG.E.U8 R34, desc[UR22][R24.64+0x128] ;  /* 0x000128161822b981 */ /* 0x000ee2000c1e1100 */
[----:B0-----:R-:W0:Y:S03]  /*3bef0*/  @!P3 LDC.64 R28, c[0x0][0x5c0] ;  /* 0x00017000ff1cbb82 */ /* 0x001e260000000a00 */
[----:B------:R-:W4:Y:S01]  /*3bf00*/  LDL.LU.64 R190, [R1+0x38] ;  /* 0x0000380001be7983 */ /* 0x000f220000300a00 */
        /* <DEDUP_REMOVED lines=43> */
[----:B---3--:R-:W-:Y:S02]  /*3c1c0*/  FFMA R28, R192, UR21, R28 ;  /* 0x00000015c01c7c23 */ /* 0x008fe4000800001c */
        /* <DEDUP_REMOVED lines=53> */
[----:B------:R-:W4:Y:S04]  /*3c520*/  LDL.LU R64, [R1+0xb08] ;  /* 0x000b080001407983 */ /* 0x000f280000300800 */
[----:B------:R-:W4:Y:S01]  /*3c530*/  LDL.LU.64 R188, [R1+0x58] ;  /* 0x0000580001bc7983 */ /* 0x000f220000300a00 */
        /* <DEDUP_REMOVED lines=12> */
[----:B------:R-:W3:Y:S04]  /*3c600*/  LDL.LU R192, [R1+0xb0c] ;  /* 0x000b0c0001c07983 */ /* 0x000ee80000300800 */
[----:B------:R-:W3:Y:S01]  /*3c610*/  LDL.LU.64 R190, [R1+0x40] ;  /* 0x0000400001be7983 */ /* 0x000ee20000300a00 */
        /* <DEDUP_REMOVED lines=287> */
[----:B------:R-:W-:Y:S02]  /*3d810*/  ISETP.LT.OR P3, PT, R26, 0x169, !P0 ;  /* 0x000001691a00780c */ /* 0x000fe40004761670 */
[----:B------:R-:W-:Y:S02]  /*3d820*/  PRMT R34, RZ, 0x7610, R34 ;  /* 0x00007610ff227816 */ /* 0x000fe40000000022 */
        /* <DEDUP_REMOVED lines=124> */
[----:B------:R-:W3:Y:S04]  /*3dff0*/  LDL.LU.64 R190, [R1+0xb8] ;  /* 0x0000b80001be7983 */ /* 0x000ee80000300a00 */
[----:B------:R-:W3:Y:S01]  /*3e000*/  LDL.LU R64, [R1+0xb90] ;  /* 0x000b900001407983 */ /* 0x000ee20000300800 */
[----:B------:R-:W-:-:S05]  /*3e010*/  F2FP.SATFINITE.E4M3.F32.PACK_AB_MERGE_C R34, RZ, R34, RZ ;  /* 0x00000022ff22723e */ /* 0x000fca00048070ff */
[----:B------:R0:W-:Y:S01]  /*3e020*/  @!P3 STG.E.U8 desc[UR22][R28.64+0x178], R34 ;  /* 0x000178221c00b986 */ /* 0x0001e2000c101116 */
[----:B------:R-:W-:Y:S02]  /*3e030*/  ISETP.LT.OR P3, PT, R26, 0x17a, !P0 ;  /* 0x0000017a1a00780c */ /* 0x000fe40004761670 */
[----:B0-----:R-:W-:-:S11]  /*3e040*/  PRMT R34, RZ, 0x7610, R34 ;  /* 0x00007610ff227816 */ /* 0x001fd60000000022 */
[----:B------:R-:W0:Y:S01]  /*3e050*/  @!P3 LDC.64 R28, c[0x0][0x5c0] ;  /* 0x00017000ff1cbb82 */ /* 0x000e220000000a00 */
[----:B------:R1:W2:Y:S01]  /*3e060*/  @!P3 LDG.E.U8 R34, desc[UR22][R24.64+0x179] ;  /* 0x000179161822b981 */ /* 0x0002a2000c1e1100 */
[----:B0-----:R-:W-:-:S05]  /*3e070*/  @!P3 IADD3 R28, P4, R16, R28, RZ ;  /* 0x0000001c101cb210 */ /* 0x001fca0007f9e0ff */
[----:B------:R-:W-:Y:S01]  /*3e080*/  @!P3 IMAD.X R29, R27, 0x1, R29, P4 ;  /* 0x000000011b1db824 */ /* 0x000fe200020e061d */
[----:B-1----:R-:W-:Y:S02]  /*3e090*/  PRMT R24, RZ, 0x7610, R24 ;  /* 0x00007610ff187816 */ /* 0x002fe40000000018 */
[----:B--2---:R-:W-:-:S04]  /*3e0a0*/  LOP3.LUT R34, R34, 0xff, RZ, 0xc0, !PT ;  /* 0x000000ff22227812 */ /* 0x004fc800078ec0ff */
[----:B------:R-:W-:-:S05]  /*3e0b0*/  F2FP.F16.E4M3.UNPACK_B R34, R34 ;  /* 0x00000022ff22723e */ /* 0x000fca00020006ff */
[----:B------:R-:W-:-:S05]  /*3e0c0*/  HADD2.F32 R34, -RZ, R34.H0_H0 ;  /* 0x20000022ff227230 */ /* 0x000fca0000004100 */
[----:B------:R-:W-:-:S04]  /*3e0d0*/  FMUL R34, R34, UR24 ;  /* 0x0000001822227c20 */ /* 0x000fc80008400000 */
[----:B------:R-:W-:Y:S01]  /*3e0e0*/  FFMA R34, R193, UR21, R34 ;  /* 0x00000015c1227c23 */ /* 0x000fe20008000022 */
[C---:B------:R-:W-:Y:S02]  /*3e0f0*/  LOP3.LUT P0, RZ, R10.reuse, 0x8, RZ, 0xc0, !PT ;  /* 0x000000080aff7812 */ /* 0x040fe4000780c0ff */
[----:B------:R-:W-:Y:S01]  /*3e100*/  LOP3.LUT P4, RZ, R10, 0x4, RZ, 0xc0, !PT ;  /* 0x000000040aff7812 */ /* 0x000fe2000788c0ff */
[----:B------:R-:W2:Y:S01]  /*3e110*/  LDL.LU R193, [R1+0xb94] ;  /* 0x000b940001c17983 */ /* 0x000ea20000300800 */
[----:B------:R-:W-:-:S05]  /*3e120*/  F2FP.SATFINITE.E4M3.F32.PACK_AB_MERGE_C R34, RZ, R34, RZ ;  /* 0x00000022ff22723e */ /* 0x000fca00048070ff */
[----:B------:R-:W-:Y:S01]  /*3e130*/  @!P3 STG.E.U8 desc[UR22][R28.64+0x179], R34 ;  /* 0x000179221c00b986 */ /* 0x000fe2000c101116 */
[----:B------:R-:W-:-:S13]  /*3e140*/  LOP3.LUT P3, RZ, R10, 0x100, RZ, 0xc0, !PT ;  /* 0x000001000aff7812 */ /* 0x000fda000786c0ff */
        /* <DEDUP_REMOVED lines=9> */
[----:B------:R0:W4:Y:S02]  /*3e1e0*/  @!P2 LDG.E.U8 R24, desc[UR22][R18.64+0x179] ;  /* 0x000179161218a981 */ /* 0x000124000c1e1100 */
[----:B0-----:R-:W-:Y:S02]  /*3e1f0*/  PRMT R18, RZ, 0x7610, R18 ;  /* 0x00007610ff127816 */ /* 0x001fe40000000012 */
[----:B----4-:R-:W-:-:S04]  /*3e200*/  LOP3.LUT R24, R24, 0xff, RZ, 0xc0, !PT ;  /* 0x000000ff18187812 */ /* 0x010fc800078ec0ff */
[----:B------:R-:W-:-:S05]  /*3e210*/  F2FP.F16.E4M3.UNPACK_B R24, R24 ;  /* 0x00000018ff18723e */ /* 0x000fca00020006ff */
[----:B------:R-:W-:-:S05]  /*3e220*/  HADD2.F32 R24, -RZ, R24.H0_H0 ;  /* 0x20000018ff187230 */ /* 0x000fca0000004100 */
[----:B------:R-:W-:-:S04]  /*3e230*/  FMUL R24, R24, UR24 ;  /* 0x0000001818187c20 */ /* 0x000fc80008400000 */
[----:B---3--:R-:W-:Y:S02]  /*3e240*/  FFMA R24, R192, UR21, R24 ;  /* 0x00000015c0187c23 */ /* 0x008fe40008000018 */
[----:B------:R-:W3:Y:S03]  /*3e250*/  LDL.LU R192, [R1+0xb98] ;  /* 0x000b980001c07983 */ /* 0x000ee60000300800 */
[----:B------:R-:W-:-:S05]  /*3e260*/  F2FP.SATFINITE.E4M3.F32.PACK_AB_MERGE_C R24, RZ, R24, RZ ;  /* 0x00000018ff18723e */ /* 0x000fca00048070ff */
[----:B------:R-:W-:Y:S04]  /*3e270*/  @!P2 STG.E.U8 desc[UR22][R190.64+0x179], R24 ;  /* 0x00017918be00a986 */ /* 0x000fe8000c101116 */
        /* <DEDUP_REMOVED lines=8> */
[----:B0-----:R-:W-:Y:S02]  /*3e300*/  PRMT R18, RZ, 0x7610, R18 ;  /* 0x00007610ff127816 */ /* 0x001fe40000000012 */
[----:B------:R-:W4:Y:S04]  /*3e310*/  LDL.LU.64 R22, [R1+0xed8] ;  /* 0x000ed80001167983 */ /* 0x000f280000300a00 */
[----:B------:R-:W2:Y:S01]  /*3e320*/  @!P4 LDG.E.U8 R18, desc[UR22][R20.64+0xc1] ;  /* 0x0000c1161412c981 */ /* 0x000ea2000c1e1100 */
[----:B------:R-:W-:Y:S02]  /*3e330*/  ISETP.LT.OR P2, PT, R26, 0xc1, !P1 ;  /* 0x000000c11a00780c */ /* 0x000fe40004f41670 */
[----:B------:R-:W-:-:S02]  /*3e340*/  PRMT R24, RZ, 0x7610, R24 ;  /* 0x00007610ff187816 */ /* 0x000fc40000000018 */
[----:B--2---:R-:W-:-:S04]  /*3e350*/  LOP3.LUT R18, R18, 0xff, RZ, 0xc0, !PT ;  /* 0x000000ff12127812 */ /* 0x004fc800078ec0ff */
[----:B------:R-:W-:-:S05]  /*3e360*/  F2FP.F16.E4M3.UNPACK_B R18, R18 ;  /* 0x00000012ff12723e */ /* 0x000fca00020006ff */
[----:B------:R-:W-:-:S05]  /*3e370*/  HADD2.F32 R18, -RZ, R18.H0_H0 ;  /* 0x20000012ff127230 */ /* 0x000fca0000004100 */
[----:B------:R-:W-:-:S04]  /*3e380*/  FMUL R18, R18, UR24 ;  /* 0x0000001812127c20 */ /* 0x000fc80008400000 */
[----:B------:R-:W-:Y:S02]  /*3e390*/  FFMA R18, R193, UR21, R18 ;  /* 0x00000015c1127c23 */ /* 0x000fe40008000012 */
[----:B------:R-:W2:Y:S01]  /*3e3a0*/  LDL.LU R193, [R1+0xb9c] ;  /* 0x000b9c0001c17983 */ /* 0x000ea20000300800 */
[----:B------:R-:W-:-:S03]  /*3e3b0*/  LOP3.LUT P0, RZ, R10, 0x2, RZ, 0xc0, !PT ;  /* 0x000000020aff7812 */ /* 0x000fc6000780c0ff */
[----:B------:R-:W2:Y:S01]  /*3e3c0*/  LDL.LU R64, [R1+0xba0] ;  /* 0x000ba00001407983 */ /* 0x000ea20000300800 */
[----:B------:R-:W-:-:S03]  /*3e3d0*/  F2FP.SATFINITE.E4M3.F32.PACK_AB_MERGE_C R18, RZ, R18, RZ ;  /* 0x00000012ff12723e */ /* 0x000fc600048070ff */
[----:B------:R-:W2:Y:S04]  /*3e3e0*/  LDL.LU.64 R188, [R1+0xc0] ;  /* 0x0000c00001bc7983 */ /* 0x000ea80000300a00 */
[----:B------:R0:W-:Y:S02]  /*3e3f0*/  @!P4 STG.E.U8 desc[UR22][R138.64+0xc1], R18 ;  /* 0x0000c1128a00c986 */ /* 0x0001e4000c101116 */
[----:B0-----:R-:W0:Y:S02]  /*3e400*/  @!P2 LDC.64 R18, c[0x0][0x5c0] ;  /* 0x00017000ff12ab82 */ /* 0x001e240000000a00 */
[----:B0-----:R-:W-:-:S05]  /*3e410*/  @!P2 IADD3 R18, P3, R36, R18, RZ ;  /* 0x000000122412a210 */ /* 0x001fca0007f7e0ff */
[----:B------:R-:W-:Y:S01]  /*3e420*/  @!P2 IMAD.X R19, R37, 0x1, R19, P3 ;  /* 0x000000012513a824 */ /* 0x000fe200018e0613 */
[----:B------:R-:W-:-:S13]  /*3e430*/  ISETP.LT.OR P3, PT, R26, 0xc1, !P1 ;  /* 0x000000c11a00780c */ /* 0x000fda0004f61670 */
[----:B----4-:R-:W4:Y:S01]  /*3e440*/  @!P3 LDG.E.U8 R24, desc[UR22][R22.64+0xc0] ;  /* 0x0000c0161618b981 */ /* 0x010f22000c1e1100 */
[----:B------:R-:W-:Y:S02]  /*3e450*/  ISETP.LT.OR P2, PT, R26, 0xc2, !P1 ;  /* 0x000000c21a00780c */ /* 0x000fe40004f41670 */
[----:B----4-:R-:W-:-:S04]  /*3e460*/  LOP3.LUT R24, R24, 0xff, RZ, 0xc0, !PT ;  /* 0x000000ff18187812 */ /* 0x010fc800078ec0ff */
[----:B------:R-:W-:-:S05]  /*3e470*/  F2FP.F16.E4M3.UNPACK_B R24, R24 ;  /* 0x00000018ff18723e */ /* 0x000fca00020006ff */
[----:B------:R-:W-:-:S05]  /*3e480*/  HADD2.F32 R24, -RZ, R24.H0_H0 ;  /* 0x20000018ff187230 */ /* 0x000fca0000004100 */
[----:B------:R-:W-:-:S04]  /*3e490*/  FMUL R24, R24, UR24 ;  /* 0x0000001818187c20 */ /* 0x000fc80008400000 */
[----:B---3--:R-:W-:Y:S01]  /*3e4a0*/  FFMA R24, R192, UR21, R24 ;  /* 0x00000015c0187c23 */ /* 0x008fe20008000018 */
[----:B------:R-:W-:Y:S01]  /*3e4b0*/  LOP3.LUT P4, RZ, R10, 0x1, RZ, 0xc0, !PT ;  /* 0x000000010aff7812 */ /* 0x000fe2000788c0ff */
[----:B------:R-:W3:Y:S04]  /*3e4c0*/  LDL.LU R192, [R1+0xba4] ;  /* 0x000ba40001c07983 */ /* 0x000ee80000300800 */
[----:B------:R-:W4:Y:S01]  /*3e4d0*/  LDL.LU.64 R190, [R1+0xd0] ;  /* 0x0000d00001be7983 */ /* 0x000f220000300a00 */
        /* <DEDUP_REMOVED lines=26> */
[----:B------:R-:W-:Y:S02]  /*3e680*/  ISETP.LT.OR P2, PT, R26, 0xc9, !P1 ;  /* 0x000000c91a00780c */ /* 0x000fe40004f41670 */
[----:B------:R-:W-:Y:S02]  /*3e690*/  PRMT R24, RZ, 0x7610, R24 ;  /* 0x00007610ff187816 */ /* 0x000fe40000000018 */
[----:B---3--:R-:W-:-:S04]  /*3e6a0*/  LOP3.LUT R18, R18, 0xff, RZ, 0xc0, !PT ;  /* 0x000000ff12127812 */ /* 0x008fc800078ec0ff */
[----:B------:R-:W-:-:S05]  /*3e6b0*/  F2FP.F16.E4M3.UNPACK_B R18, R18 ;  /* 0x00000012ff12723e */ /* 0x000fca00020006ff */
[----:B------:R-:W-:-:S05]  /*3e6c0*/  HADD2.F32 R18, -RZ, R18.H0_H0 ;  /* 0x20000012ff127230 */ /* 0x000fca0000004100 */
[----:B------:R-:W-:-:S04]  /*3e6d0*/  FMUL R18, R18, UR24 ;  /* 0x0000001812127c20 */ /* 0x000fc80008400000 */
[----:B------:R-:W-:Y:S02]  /*3e6e0*/  FFMA R18, R192, UR21, R18 ;  /* 0x00000015c0127c23 */ /* 0x000fe40008000012 */
[----:B------:R-:W3:Y:S01]  /*3e6f0*/  LDL.LU R192, [R1+0xbac] ;  /* 0x000bac0001c07983 */ /* 0x000ee20000300800 */
[----:B------:R-:W-:-:S03]  /*3e700*/  LOP3.LUT P0, RZ, R5, 0x20000000, RZ, 0xc0, !PT ;  /* 0x2000000005ff7812 */ /* 0x000fc6000780c0ff */
[----:B------:R-:W3:Y:S01]  /*3e710*/  LDL.LU R64, [R1+0xbb0] ;  /* 0x000bb00001407983 */ /* 0x000ee20000300800 */
[----:B------:R-:W-:-:S03]  /*3e720*/  F2FP.SATFINITE.E4M3.F32.PACK_AB_MERGE_C R18, RZ, R18, RZ ;  /* 0x00000012ff12723e */ /* 0x000fc600048070ff */
[----:B------:R-:W3:Y:S04]  /*3e730*/  LDL.LU.64 R188, [R1+0xd8] ;  /* 0x0000d80001bc7983 */ /* 0x000ee80000300a00 */
[----:B----4-:R0:W-:Y:S02]  /*3e740*/  @!P4 STG.E.U8 desc[UR22][R190.64+0xc9], R18 ;  /* 0x0000c912be00c986 */ /* 0x0101e4000c101116 */
[----:B0-----:R-:W0:Y:S02]  /*3e750*/  @!P2 LDC.64 R18, c[0x0][0x5c0] ;  /* 0x00017000ff12ab82 */ /* 0x001e240000000a00 */
[----:B0-----:R-:W-:-:S05]  /*3e760*/  @!P2 IADD3 R18, P3, R48, R18, RZ ;  /* 0x000000123012a210 */ /* 0x001fca0007f7e0ff */
[----:B------:R-:W-:Y:S01]  /*3e770*/  @!P2 IMAD.X R19, R92, 0x1, R19, P3 ;  /* 0x000000015c13a824 */ /* 0x000fe200018e0613 */
[----:B------:R-:W-:-:S13]  /*3e780*/  ISETP.LT.OR P3, PT, R26, 0xc9, !P1 ;  /* 0x000000c91a00780c */ /* 0x000fda0004f61670 */
[----:B------:R-:W4:Y:S01]  /*3e790*/  @!P3 LDG.E.U8 R24, desc[UR22][R22.64+0xc8] ;  /* 0x0000c8161618b981 */ /* 0x000f22000c1e1100 */
[----:B------:R-:W-:Y:S02]  /*3e7a0*/  ISETP.LT.OR P2, PT, R26, 0xca, !P1 ;  /* 0x000000ca1a00780c */ /* 0x000fe40004f41670 */
[----:B----4-:R-:W-:-:S04]  /*3e7b0*/  LOP3.LUT R24, R24, 0xff, RZ, 0xc0, !PT ;  /* 0x000000ff18187812 */ /* 0x010fc800078ec0ff */
[----:B------:R-:W-:-:S05]  /*3e7c0*/  F2FP.F16.E4M3.UNPACK_B R24, R24 ;  /* 0x00000018ff18723e */ /* 0x000fca00020006ff */
[----:B------:R-:W-:-:S05]  /*3e7d0*/  HADD2.F32 R24, -RZ, R24.H0_H0 ;  /* 0x20000018ff187230 */ /* 0x000fca0000004100 */
[----:B------:R-:W-:-:S04]  /*3e7e0*/  FMUL R24, R24, UR24 ;  /* 0x0000001818187c20 */ /* 0x000fc80008400000 */
[----:B--2---:R-:W-:Y:S01]  /*3e7f0*/  FFMA R24, R193, UR21, R24 ;  /* 0x00000015c1187c23 */ /* 0x004fe20008000018 */
[----:B------:R-:W-:Y:S01]  /*3e800*/  LOP3.LUT P4, RZ, R5, 0x10000000, RZ, 0xc0, !PT ;  /* 0x1000000005ff7812 */ /* 0x000fe2000788c0ff */
[----:B------:R-:W2:Y:S04]  /*3e810*/  LDL.LU R193, [R1+0xbb4] ;  /* 0x000bb40001c17983 */ /* 0x000ea80000300800 */
[----:B------:R-:W4:Y:S01]  /*3e820*/  LDL.LU.64 R190, [R1+0xc8] ;  /* 0x0000c80001be7983 */ /* 0x000f220000300a00 */
[----:B------:R-:W-:-:S05]  /*3e830*/  F2FP.SATFINITE.E4M3.F32.PACK_AB_MERGE_C R24, RZ, R24, RZ ;  /* 0x00000018ff18723e */ /* 0x000fca00048070ff */
[----:B------:R0:W-:Y:S02]  /*3e840*/  @!P3 STG.E.U8 desc[UR22][R18.64+0xc8], R24 ;  /* 0x0000c8181200b986 */ /* 0x0001e4000c101116 */
[----:B0-----:R-:W-:Y:S01]  /*3e850*/  PRMT R24, RZ, 0x7610, R24 ;  /* 0x00007610ff187816 */ /* 0x001fe20000000018 */
[----:B------:R-:W0:Y:S05]  /*3e860*/  @!P2 LDC.64 R18, c[0x0][0x5c0] ;  /* 0x00017000ff12ab82 */ /* 0x000e2a0000000a00 */
[----:B------:R-:W3:Y:S01]  /*3e870*/  @!P2 LDG.E.U8 R24, desc[UR22][R22.64+0xc9] ;  /* 0x0000c9161618a981 */ /* 0x000ee2000c1e1100 */
        /* <DEDUP_REMOVED lines=17> */
[----:B------:R-:W-:-:S05]  /*3e990*/  F2FP.SATFINITE.E4M3.F32.PACK_AB_MERGE_C R18, RZ, R18, RZ ;  /* 0x00000012ff12723e */ /* 0x000fca00048070ff */
[----:B------:R0:W-:Y:S02]  /*3e9a0*/  @!P0 STG.E.U8 desc[UR22][R188.64+0xd0], R18 ;  /* 0x0000d012bc008986 */ /* 0x0001e4000c101116 */
[----:B0-----:R-:W-:-:S06]  /*3e9b0*/  PRMT R18, RZ, 0x7610, R18 ;  /* 0x00007610ff127816 */ /* 0x001fcc0000000012 */
[----:B------:R-:W2:Y:S01]  /*3e9c0*/  @!P4 LDG.E.U8 R18, desc[UR22][R20.64+0xd1] ;  /* 0x0000d1161412c981 */ /* 0x000ea2000c1e1100 */
[----:B------:R-:W-:Y:S02]  /*3e9d0*/  ISETP.LT.OR P2, PT, R26, 0xd1, !P1 ;  /* 0x000000d11a00780c */ /* 0x000fe40004f41670 */
[----:B------:R-:W-:Y:S02]  /*3e9e0*/  PRMT R24, RZ, 0x7610, R24 ;  /* 0x00007610ff187816 */ /* 0x000fe40000000018 */
        /* <DEDUP_REMOVED lines=379> */
[----:B------:R-:W-:-:S05]  /*401a0*/  F2FP.SATFINITE.E4M3.F32.PACK_AB_MERGE_C R18, RZ, R18, RZ ;  /* 0x00000012ff12723e */ /* 0x000fca00048070ff */
[----:B----4-:R0:W-:Y:S02]  /*401b0*/  @!P4 STG.E.U8 desc[UR22][R190.64+0x109], R18 ;  /* 0x00010912be00c986 */ /* 0x0101e4000c101116 */
[----:B0-----:R-:W0:Y:S02]  /*401c0*/  @!P2 LDC.64 R18, c[0x0][0x5c0] ;  /* 0x00017000ff12ab82 */ /* 0x001e240000000a00 */
[----:B------:R-:W4:Y:S01]  /*401d0*/  LDL.LU.64 R190, [R1+0x148] ;  /* 0x0001480001be7983 */ /* 0x000f220000300a00 */
[----:B0-----:R-:W-:-:S05]  /*401e0*/  @!P2 IADD3 R18, P3, R159, R18, RZ ;  /* 0x000000129f12a210 */ /* 0x001fca0007f7e0ff */
[----:B------:R-:W-:Y:S01]  /*401f0*/  @!P2 IMAD.X R19, R160, 0x1, R19, P3 ;  /* 0x00000001a013a824 */ /* 0x000fe200018e0613 */
[----:B------:R-:W-:-:S13]  /*40200*/  ISETP.LT.OR P3, PT, R26, 0x109, !P1 ;  /* 0x000001091a00780c */ /* 0x000fda0004f61670 */
[----:B------:R-:W2:Y:S01]  /*40210*/  @!P3 LDG.E.U8 R24, desc[UR22][R22.64+0x108] ;  /* 0x000108161618b981 */ /* 0x000ea2000c1e1100 */
[----:B------:R-:W-:Y:S02]  /*40220*/  ISETP.LT.OR P2, PT, R26, 0x10a, !P1 ;  /* 0x0000010a1a00780c */ /* 0x000fe40004f41670 */
        /* <DEDUP_REMOVED lines=29> */
[----:B------:R-:W-:Y:S02]  /*40400*/  ISETP.LT.OR P2, PT, R26, 0x111, !P1 ;  /* 0x000001111a00780c */ /* 0x000fe40004f41670 */
[----:B------:R-:W-:Y:S01]  /*40410*/  PRMT R24, RZ, 0x7610, R24 ;  /* 0x00007610ff187816 */ /* 0x000fe20000000018 */
[----:B------:R-:W4:Y:S01]  /*40420*/  LDL.LU R64, [R1+0xc3c] ;  /* 0x000c3c0001407983 */ /* 0x000f220000300800 */
        /* <DEDUP_REMOVED lines=13> */
[----:B0-----:R-:W0:Y:S02]  /*40500*/  @!P2 LDC.64 R18, c[0x0][0x5c0] ;  /* 0x00017000ff12ab82 */ /* 0x001e240000000a00 */
[----:B0-----:R-:W-:-:S05]  /*40510*/  @!P2 IADD3 R18, P3, R164, R18, RZ ;  /* 0x00000012a412a210 */ /* 0x001fca0007f7e0ff */
[----:B------:R-:W-:Y:S01]  /*40520*/  @!P2 IMAD.X R19, R166, 0x1, R19, P3 ;  /* 0x00000001a613a824 */ /* 0x000fe200018e0613 */
[----:B------:R-:W-:-:S13]  /*40530*/  ISETP.LT.OR P3, PT, R26, 0x111, !P1 ;  /* 0x000001111a00780c */ /* 0x000fda0004f61670 */
[----:B------:R-:W3:Y:S01]  /*40540*/  @!P3 LDG.E.U8 R24, desc[UR22][R22.64+0x110] ;  /* 0x000110161618b981 */ /* 0x000ee2000c1e1100 */
[----:B------:R-:W-:Y:S02]  /*40550*/  ISETP.LT.OR P2, PT, R26, 0x112, !P1 ;  /* 0x000001121a00780c */ /* 0x000fe40004f41670 */
        /* <DEDUP_REMOVED lines=8> */
[----:B------:R0:W-:Y:S02]  /*405e0*/  @!P3 STG.E.U8 desc[UR22][R18.64+0x110], R24 ;  /* 0x000110181200b986 */ /* 0x0001e4000c101116 */
[----:B0-----:R-:W-:Y:S01]  /*405f0*/  PRMT R24, RZ, 0x7610, R24 ;  /* 0x00007610ff187816 */ /* 0x001fe20000000018 */
[----:B------:R-:W0:Y:S05]  /*40600*/  @!P2 LDC.64 R18, c[0x0][0x5c0] ;  /* 0x00017000ff12ab82 */ /* 0x000e2a0000000a00 */
[----:B------:R-:W4:Y:S01]  /*40610*/  @!P2 LDG.E.U8 R24, desc[UR22][R22.64+0x111] ;  /* 0x000111161618a981 */ /* 0x000f22000c1e1100 */
[----:B0-----:R-:W-:-:S05]  /*40620*/  @!P2 IADD3 R18, P3, R167, R18, RZ ;  /* 0x00000012a712a210 */ /* 0x001fca0007f7e0ff */
[----:B------:R-:W-:Y:S01]  /*40630*/  @!P2 IMAD.X R19, R168, 0x1, R19, P3 ;  /* 0x00000001a813a824 */ /* 0x000fe200018e0613 */
        /* <DEDUP_REMOVED lines=15> */
[----:B------:R-:W-:Y:S02]  /*40730*/  ISETP.LT.OR P2, PT, R26, 0x119, !P1 ;  /* 0x000001191a00780c */ /* 0x000fe40004f41670 */
[----:B------:R-:W-:Y:S01]  /*40740*/  PRMT R24, RZ, 0x7610, R24 ;  /* 0x00007610ff187816 */ /* 0x000fe20000000018 */
[----:B------:R-:W2:Y:S01]  /*40750*/  LDL.LU R193, [R1+0xc4c] ;  /* 0x000c4c0001c17983 */ /* 0x000ea20000300800 */
        /* <DEDUP_REMOVED lines=48> */
[----:B------:R-:W-:Y:S02]  /*40a60*/  ISETP.LT.OR P2, PT, R26, 0x121, !P1 ;  /* 0x000001211a00780c */ /* 0x000fe40004f41670 */
[----:B------:R-:W-:Y:S01]  /*40a70*/  PRMT R24, RZ, 0x7610, R24 ;  /* 0x00007610ff187816 */ /* 0x000fe20000000018 */
[----:B------:R-:W3:Y:S01]  /*40a80*/  LDL.LU R192, [R1+0xc5c] ;  /* 0x000c5c0001c07983 */ /* 0x000ee20000300800 */
        /* <DEDUP_REMOVED lines=13> */
[----:B0-----:R-:W0:Y:S02]  /*40b60*/  @!P2 LDC.64 R18, c[0x0][0x5c0] ;  /* 0x00017000ff12ab82 */ /* 0x001e240000000a00 */
        /* <DEDUP_REMOVED lines=13> */
[----:B0-----:R-:W-:Y:S01]  /*40c40*/  PRMT R24, RZ, 0x7610, R24 ;  /* 0x00007610ff187816 */ /* 0x001fe20000000018 */
[----:B------:R-:W0:Y:S05]  /*40c50*/  @!P2 LDC.64 R18, c[0x0][0x5c0] ;  /* 0x00017000ff12ab82 */ /* 0x000e2a0000000a00 */
[----:B------:R-:W3:Y:S01]  /*40c60*/  @!P2 LDG.E.U8 R24, desc[UR22][R22.64+0x121] ;  /* 0x000121161618a981 */ /* 0x000ee2000c1e1100 */
[----:B0-----:R-:W-:-:S05]  /*40c70*/  @!P2 IADD3 R18, P3, R187, R18, RZ ;  /* 0x00000012bb12a210 */ /* 0x001fca0007f7e0ff */
[----:B------:R-:W-:Y:S02]  /*40c80*/  @!P2 IMAD.X R19, R129, 0x1, R19, P3 ;  /* 0x000000018113a824 */ /* 0x000fe400018e0613 */
[----:B------:R-:W2:Y:S01]  /*40c90*/  LDL.LU R129, [R1+0xed0] ;  /* 0x000ed00001817983 */ /* 0x000ea20000300800 */
        /* <DEDUP_REMOVED lines=20> */
[----:B--2---:R0:W-:Y:S02]  /*40de0*/  @!P0 STG.E.U8 desc[UR22][R128.64+0x128], R18 ;  /* 0x0001281280008986 */ /* 0x0041e4000c101116 */
        /* <DEDUP_REMOVED lines=11> */
[----:B------:R-:W-:Y:S01]  /*40ea0*/  LOP3.LUT P0, RZ, R5, 0x20, RZ, 0xc0, !PT ;  /* 0x0000002005ff7812 */ /* 0x000fe2000780c0ff */
[----:B------:R-:W2:Y:S02]  /*40eb0*/  LDL.LU R120, [R1+0xecc] ;  /* 0x000ecc0001787983 */ /* 0x000ea40000300800 */
[----:B------:R-:W-:Y:S01]  /*40ec0*/  @!P2 IMAD.X R19, R121, 0x1, R19, P3 ;  /* 0x000000017913a824 */ /* 0x000fe200018e0613 */
[C---:B------:R-:W-:Y:S01]  /*40ed0*/  ISETP.LT.OR P3, PT, R26.reuse, 0x129, !P1 ;  /* 0x000001291a00780c */ /* 0x040fe20004f61670 */
[----:B------:R-:W2:Y:S01]  /*40ee0*/  LDL.LU R121, [R1+0xec8] ;  /* 0x000ec80001797983 */ /* 0x000ea20000300800 */
[----:B------:R-:W-:-:S03]  /*40ef0*/  ISETP.LT.OR P2, PT, R26, 0x12a, !P1 ;  /* 0x0000012a1a00780c */ /* 0x000fc60004f41670 */
[----:B------:R-:W2:Y:S08]  /*40f00*/  LDL.LU R193, [R1+0xc70] ;  /* 0x000c700001c17983 */ /* 0x000eb00000300800 */
[----:B------:R-:W3:Y:S02]  /*40f10*/  @!P3 LDG.E.U8 R24, desc[UR22][R22.64+0x128] ;  /* 0x000128161618b981 */ /* 0x000ee4000c1e1100 */
        /* <DEDUP_REMOVED lines=11> */
[----:B0-----:R-:W-:-:S03]  /*40fd0*/  @!P2 IADD3 R18, P3, R122, R18, RZ ;  /* 0x000000127a12a210 */ /* 0x001fc60007f7e0ff */
[----:B------:R-:W3:Y:S02]  /*40fe0*/  LDL.LU R122, [R1+0xec4] ;  /* 0x000ec400017a7983 */ /* 0x000ee40000300800 */
[----:B------:R-:W-:Y:S02]  /*40ff0*/  @!P2 IMAD.X R19, R123, 0x1, R19, P3 ;  /* 0x000000017b13a824 */ /* 0x000fe400018e0613 */
[----:B------:R-:W3:Y:S01]  /*41000*/  LDL.LU R123, [R1+0xec0] ;  /* 0x000ec000017b7983 */ /* 0x000ee20000300800 */
        /* <DEDUP_REMOVED lines=17> */
[----:B------:R-:W-:Y:S02]  /*41120*/  PRMT R24, RZ, 0x7610, R24 ;  /* 0x00007610ff187816 */ /* 0x000fe40000000018 */
[----:B------:R-:W-:Y:S01]  /*41130*/  PRMT R25, RZ, 0x7610, R25 ;  /* 0x00007610ff197816 */ /* 0x000fe20000000019 */
[----:B------:R-:W2:Y:S01]  /*41140*/  LDL.LU R193, [R1+0xc7c] ;  /* 0x000c7c0001c17983 */ /* 0x000ea20000300800 */
[----:B------:R-:W-:-:S05]  /*41150*/  F2FP.SATFINITE.E4M3.F32.PACK_AB_MERGE_C R18, RZ, R18, RZ ;  /* 0x00000012ff12723e */ /* 0x000fca00048070ff */
[----:B---3--:R0:W-:Y:S02]  /*41160*/  @!P0 STG.E.U8 desc[UR22][R122.64+0x130], R18 ;  /* 0x000130127a008986 */ /* 0x0081e4000c101116 */
        /* <DEDUP_REMOVED lines=12> */
[----:B------:R-:W3:Y:S02]  /*41230*/  LDL.LU R117, [R1+0xebc] ;  /* 0x000ebc0001757983 */ /* 0x000ee40000300800 */
[----:B------:R-:W-:Y:S01]  /*41240*/  @!P2 IMAD.X R19, R118, 0x1, R19, P3 ;  /* 0x000000017613a824 */ /* 0x000fe200018e0613 */
[C---:B------:R-:W-:Y:S01]  /*41250*/  ISETP.LT.OR P3, PT, R26.reuse, 0x131, !P1 ;  /* 0x000001311a00780c */ /* 0x040fe20004f61670 */
[----:B------:R-:W3:Y:S01]  /*41260*/  LDL.LU R118, [R1+0xeb8] ;  /* 0x000eb80001767983 */ /* 0x000ee20000300800 */
[----:B------:R-:W-:-:S03]  /*41270*/  ISETP.LT.OR P2, PT, R26, 0x132, !P1 ;  /* 0x000001321a00780c */ /* 0x000fc60004f41670 */
[----:B------:R-:W3:Y:S08]  /*41280*/  LDL.LU R192, [R1+0xc80] ;  /* 0x000c800001c07983 */ /* 0x000ef00000300800 */
[----:B------:R-:W4:Y:S02]  /*41290*/  @!P3 LDG.E.U8 R24, desc[UR22][R22.64+0x130] ;  /* 0x000130161618b981 */ /* 0x000f24000c1e1100 */
        /* <DEDUP_REMOVED lines=9> */
[----:B0-----:R-:W0:Y:S01]  /*41330*/  @!P2 LDC.64 R18, c[0x0][0x5c0] ;  /* 0x00017000ff12ab82 */ /* 0x001e220000000a00 */
[----:B------:R-:W-:Y:S02]  /*41340*/  PRMT R24, RZ, 0x7610, R24 ;  /* 0x00007610ff187816 */ /* 0x000fe40000000018 */
[----:B0-----:R-:W-:Y:S02]  /*41350*/  @!P2 IADD3 R18, P3, R119, R18, RZ ;  /* 0x000000127712a210 */ /* 0x001fe40007f7e0ff */
[----:B------:R-:W4:Y:S03]  /*41360*/  LDL.LU R119, [R1+0xeb4] ;  /* 0x000eb40001777983 */ /* 0x000f260000300800 */
[----:B------:R-:W-:Y:S01]  /*41370*/  @!P2 IMAD.X R19, R13, 0x1, R19, P3 ;  /* 0x000000010d13a824 */ /* 0x000fe200018e0613 */
[----:B------:R-:W-:Y:S01]  /*41380*/  LOP3.LUT P4, RZ, R5, 0x4, RZ, 0xc0, !PT ;  /* 0x0000000405ff7812 */ /* 0x000fe2000788c0ff */
[----:B------:R0:W5:Y:S01]  /*41390*/  LDL.LU R13, [R1+0xeb0] ;  /* 0x000eb000010d7983 */ /* 0x0001620000300800 */
        /* <DEDUP_REMOVED lines=18> */
[----:B----4-:R-:W-:Y:S04]  /*414c0*/  @!P0 STG.E.U8 desc[UR22][R118.64+0x138], R29 ;  /* 0x0001381d76008986 */ /* 0x010fe8000c101116 */
[----:B------:R-:W4:Y:S01]  /*414d0*/  @!P4 LDG.E.U8 R24, desc[UR22][R20.64+0x139] ;  /* 0x000139161418c981 */ /* 0x000f22000c1e1100 */
[----:B-1----:R-:W1:Y:S02]  /*414e0*/  @!P2 LDC.64 R18, c[0x0][0x5c0] ;  /* 0x00017000ff12ab82 */ /* 0x002e640000000a00 */
[----:B-1----:R-:W-:-:S05]  /*414f0*/  @!P2 IADD3 R18, P3, R184, R18, RZ ;  /* 0x00000012b812a210 */ /* 0x002fca0007f7e0ff */
[----:B------:R-:W-:Y:S01]  /*41500*/  @!P2 IMAD.X R19, R185, 0x1, R19, P3 ;  /* 0x00000001b913a824 */ /* 0x000fe200018e0613 */
[----:B------:R-:W-:Y:S02]  /*41510*/  ISETP.LT.OR P3, PT, R26, 0x139, !P1 ;  /* 0x000001391a00780c */ /* 0x000fe40004f61670 */
[----:B----4-:R-:W-:-:S04]  /*41520*/  LOP3.LUT R24, R24, 0xff, RZ, 0xc0, !PT ;  /* 0x000000ff18187812 */ /* 0x010fc800078ec0ff */
[----:B------:R-:W-:-:S05]  /*41530*/  F2FP.F16.E4M3.UNPACK_B R24, R24 ;  /* 0x00000018ff18723e */ /* 0x000fca00020006ff */
[----:B------:R-:W-:-:S05]  /*41540*/  HADD2.F32 R24, -RZ, R24.H0_H0 ;  /* 0x20000018ff187230 */ /* 0x000fca0000004100 */
[----:B------:R-:W-:-:S04]  /*41550*/  FMUL R24, R24, UR24 ;  /* 0x0000001818187c20 */ /* 0x000fc80008400000 */
[----:B------:R-:W-:Y:S01]  /*41560*/  FFMA R24, R64, UR21, R24 ;  /* 0x0000001540187c23 */ /* 0x000fe20008000018 */
[----:B------:R-:W-:Y:S02]  /*41570*/  ISETP.LT.OR P2, PT, R26, 0x13a, !P1 ;  /* 0x0000013a1a00780c */ /* 0x000fe40004f41670 */
[----:B------:R-:W-:Y:S01]  /*41580*/  LOP3.LUT P0, RZ, R5, 0x2, RZ, 0xc0, !PT ;  /* 0x0000000205ff7812 */ /* 0x000fe2000780c0ff */
[----:B------:R-:W4:Y:S01]  /*41590*/  LDL.LU R64, [R1+0xc90] ;  /* 0x000c900001407983 */ /* 0x000f220000300800 */
[----:B------:R-:W-:Y:S02]  /*415a0*/  F2FP.SATFINITE.E4M3.F32.PACK_AB_MERGE_C R25, RZ, R24, RZ ;  /* 0x00000018ff19723e */ /* 0x000fe400048070ff */
[----:B------:R-:W-:-:S03]  /*415b0*/  PRMT R24, RZ, 0x7610, R24 ;  /* 0x00007610ff187816 */ /* 0x000fc60000000018 */
[----:B------:R1:W-:Y:S04]  /*415c0*/  @!P4 STG.E.U8 desc[UR22][R116.64+0x139], R25 ;  /* 0x000139197400c986 */ /* 0x0003e8000c101116 */
        /* <DEDUP_REMOVED lines=8> */
[----:B-1----:R-:W-:Y:S02]  /*41650*/  F2FP.SATFINITE.E4M3.F32.PACK_AB_MERGE_C R25, RZ, R24, RZ ;  /* 0x00000018ff19723e */ /* 0x002fe400048070ff */
[----:B------:R-:W-:-:S03]  /*41660*/  PRMT R24, RZ, 0x7610, R24 ;  /* 0x00007610ff187816 */ /* 0x000fc60000000018 */
[----:B------:R1:W-:Y:S04]  /*41670*/  @!P3 STG.E.U8 desc[UR22][R18.64+0x138], R25 ;  /* 0x000138191200b986 */ /* 0x0003e8000c101116 */
[----:B------:R-:W3:Y:S01]  /*41680*/  @!P2 LDG.E.U8 R24, desc[UR22][R22.64+0x139] ;  /* 0x000139161618a981 */ /* 0x000ee2000c1e1100 */
[----:B-1----:R-:W1:Y:S02]  /*41690*/  @!P2 LDC.64 R18, c[0x0][0x5c0] ;  /* 0x00017000ff12ab82 */ /* 0x002e640000000a00 */
[----:B-1----:R-:W-:-:S05]  /*416a0*/  @!P2 IADD3 R18, P3, R182, R18, RZ ;  /* 0x00000012b612a210 */ /* 0x002fca0007f7e0ff */
[----:B------:R-:W-:Y:S01]  /*416b0*/  @!P2 IMAD.X R19, R183, 0x1, R19, P3 ;  /* 0x00000001b713a824 */ /* 0x000fe200018e0613 */
[----:B---3--:R-:W-:-:S04]  /*416c0*/  LOP3.LUT R24, R24, 0xff, RZ, 0xc0, !PT ;  /* 0x000000ff18187812 */ /* 0x008fc800078ec0ff */
[----:B------:R-:W-:-:S05]  /*416d0*/  F2FP.F16.E4M3.UNPACK_B R24, R24 ;  /* 0x00000018ff18723e */ /* 0x000fca00020006ff */
[----:B------:R-:W-:-:S05]  /*416e0*/  HADD2.F32 R24, -RZ, R24.H0_H0 ;  /* 0x20000018ff187230 */ /* 0x000fca0000004100 */
[----:B------:R-:W-:-:S04]  /*416f0*/  FMUL R24, R24, UR24 ;  /* 0x0000001818187c20 */ /* 0x000fc80008400000 */
[----:B------:R-:W-:Y:S02]  /*41700*/  FFMA R24, R192, UR21, R24 ;  /* 0x00000015c0187c23 */ /* 0x000fe40008000018 */
[----:B------:R-:W3:Y:S03]  /*41710*/  LDL.LU R192, [R1+0xc98] ;  /* 0x000c980001c07983 */ /* 0x000ee60000300800 */
[----:B------:R-:W-:Y:S02]  /*41720*/  F2FP.SATFINITE.E4M3.F32.PACK_AB_MERGE_C R25, RZ, R24, RZ ;  /* 0x00000018ff19723e */ /* 0x000fe400048070ff */
[----:B------:R-:W-:-:S03]  /*41730*/  PRMT R24, RZ, 0x7610, R24 ;  /* 0x00007610ff187816 */ /* 0x000fc60000000018 */
[----:B------:R1:W-:Y:S04]  /*41740*/  @!P2 STG.E.U8 desc[UR22][R18.64+0x139], R25 ;  /* 0x000139191200a986 */ /* 0x0003e8000c101116 */
        /* <DEDUP_REMOVED lines=10> */
[----:B------:R-:W-:Y:S04]  /*417f0*/  @!P0 STG.E.U8 desc[UR22][R112.64+0x140], R29 ;  /* 0x0001401d70008986 */ /* 0x000fe8000c101116 */
[----:B------:R-:W2:Y:S01]  /*41800*/  @!P4 LDG.E.U8 R24, desc[UR22][R20.64+0x141] ;  /* 0x000141161418c981 */ /* 0x000ea2000c1e1100 */
[----:B-1----:R-:W1:Y:S02]  /*41810*/  @!P2 LDC.64 R18, c[0x0][0x5c0] ;  /* 0x00017000ff12ab82 */ /* 0x002e640000000a00 */
[----:B-1----:R-:W-:-:S05]  /*41820*/  @!P2 IADD3 R18, P3, R179, R18, RZ ;  /* 0x00000012b312a210 */ /* 0x002fca0007f7e0ff */
[----:B------:R-:W-:Y:S01]  /*41830*/  @!P2 IMAD.X R19, R181, 0x1, R19, P3 ;  /* 0x00000001b513a824 */ /* 0x000fe200018e0613 */
[----:B------:R-:W-:Y:S02]  /*41840*/  ISETP.LT.OR P3, PT, R26, 0x141, !P1 ;  /* 0x000001411a00780c */ /* 0x000fe40004f61670 */
[----:B--2---:R-:W-:-:S04]  /*41850*/  LOP3.LUT R24, R24, 0xff, RZ, 0xc0, !PT ;  /* 0x000000ff18187812 */ /* 0x004fc800078ec0ff */
[----:B------:R-:W-:-:S05]  /*41860*/  F2FP.F16.E4M3.UNPACK_B R24, R24 ;  /* 0x00000018ff18723e */ /* 0x000fca00020006ff */
[----:B------:R-:W-:-:S05]  /*41870*/  HADD2.F32 R24, -RZ, R24.H0_H0 ;  /* 0x20000018ff187230 */ /* 0x000fca0000004100 */
[----:B------:R-:W-:-:S04]  /*41880*/  FMUL R24, R24, UR24 ;  /* 0x0000001818187c20 */ /* 0x000fc80008400000 */
[----:B------:R-:W-:Y:S01]  /*41890*/  FFMA R24, R193, UR21, R24 ;  /* 0x00000015c1187c23 */ /* 0x000fe20008000018 */
[----:B------:R-:W-:Y:S02]  /*418a0*/  ISETP.LT.OR P2, PT, R26, 0x142, !P1 ;  /* 0x000001421a00780c */ /* 0x000fe40004f41670 */
[----:B------:R-:W-:Y:S01]  /*418b0*/  LOP3.LUT P0, RZ, R2, 0x80000000, RZ, 0xc0, !PT ;  /* 0x8000000002ff7812 */ /* 0x000fe2000780c0ff */
[----:B------:R-:W2:Y:S01]  /*418c0*/  LDL.LU R193, [R1+0xca0] ;  /* 0x000ca00001c17983 */ /* 0x000ea20000300800 */
[----:B------:R-:W-:Y:S02]  /*418d0*/  F2FP.SATFINITE.E4M3.F32.PACK_AB_MERGE_C R25, RZ, R24, RZ ;  /* 0x00000018ff19723e */ /* 0x000fe400048070ff */
[----:B------:R-:W-:-:S03]  /*418e0*/  PRMT R24, RZ, 0x7610, R24 ;  /* 0x00007610ff187816 */ /* 0x000fc60000000018 */
[----:B------:R1:W-:Y:S04]  /*418f0*/  @!P4 STG.E.U8 desc[UR22][R110.64+0x141], R25 ;  /* 0x000141196e00c986 */ /* 0x0003e8000c101116 */
        /* <DEDUP_REMOVED lines=8> */
[----:B-1----:R-:W-:Y:S02]  /*41980*/  F2FP.SATFINITE.E4M3.F32.PACK_AB_MERGE_C R25, RZ, R24, RZ ;  /* 0x00000018ff19723e */ /* 0x002fe400048070ff */
[----:B------:R-:W-:-:S03]  /*41990*/  PRMT R24, RZ, 0x7610, R24 ;  /* 0x00007610ff187816 */ /* 0x000fc60000000018 */
[----:B------:R1:W-:Y:S04]  /*419a0*/  @!P3 STG.E.U8 desc[UR22][R18.64+0x140], R25 ;  /* 0x000140191200b986 */ /* 0x0003e8000c101116 */
[----:B------:R-:W4:Y:S01]  /*419b0*/  @!P2 LDG.E.U8 R24, desc[UR22][R22.64+0x141] ;  /* 0x000141161618a981 */ /* 0x000f22000c1e1100 */
[----:B-1----:R-:W1:Y:S02]  /*419c0*/  @!P2 LDC.64 R18, c[0x0][0x5c0] ;  /* 0x00017000ff12ab82 */ /* 0x002e640000000a00 */
[----:B-1----:R-:W-:-:S05]  /*419d0*/  @!P2 IADD3 R18, P3, R172, R18, RZ ;  /* 0x00000012ac12a210 */ /* 0x002fca0007f7e0ff */
[----:B------:R-:W-:Y:S01]  /*419e0*/  @!P2 IMAD.X R19, R177, 0x1, R19, P3 ;  /* 0x00000001b113a824 */ /* 0x000fe200018e0613 */
[----:B----4-:R-:W-:-:S04]  /*419f0*/  LOP3.LUT R24, R24, 0xff, RZ, 0xc0, !PT ;  /* 0x000000ff18187812 */ /* 0x010fc800078ec0ff */
[----:B------:R-:W-:-:S05]  /*41a00*/  F2FP.F16.E4M3.UNPACK_B R24, R24 ;  /* 0x00000018ff18723e */ /* 0x000fca00020006ff */
[----:B------:R-:W-:-:S05]  /*41a10*/  HADD2.F32 R24, -RZ, R24.H0_H0 ;  /* 0x20000018ff187230 */ /* 0x000fca0000004100 */
[----:B------:R-:W-:-:S04]  /*41a20*/  FMUL R24, R24, UR24 ;  /* 0x0000001818187c20 */ /* 0x000fc80008400000 */
[----:B------:R-:W-:Y:S02]  /*41a30*/  FFMA R24, R64, UR21, R24 ;  /* 0x0000001540187c23 */ /* 0x000fe40008000018 */
[----:B------:R-:W4:Y:S03]  /*41a40*/  LDL.LU R64, [R1+0xca8] ;  /* 0x000ca80001407983 */ /* 0x000f260000300800 */
        /* <DEDUP_REMOVED lines=13> */
[----:B------:R-:W-:Y:S04]  /*41b20*/  @!P0 STG.E.U8 desc[UR22][R108.64+0x148], R29 ;  /* 0x0001481d6c008986 */ /* 0x000fe8000c101116 */
[----:B------:R-:W3:Y:S01]  /*41b30*/  @!P4 LDG.E.U8 R24, desc[UR22][R20.64+0x149] ;  /* 0x000149161418c981 */ /* 0x000ee2000c1e1100 */
[----:B-1----:R-:W1:Y:S02]  /*41b40*/  @!P2 LDC.64 R18, c[0x0][0x5c0] ;  /* 0x00017000ff12ab82 */ /* 0x002e640000000a00 */
[----:B-1----:R-:W-:-:S05]  /*41b50*/  @!P2 IADD3 R18, P3, R171, R18, RZ ;  /* 0x00000012ab12a210 */ /* 0x002fca0007f7e0ff */
[----:B------:R-:W-:Y:S01]  /*41b60*/  @!P2 IMAD.X R19, R176, 0x1, R19, P3 ;  /* 0x00000001b013a824 */ /* 0x000fe200018e0613 */
[----:B------:R-:W-:Y:S02]  /*41b70*/  ISETP.LT.OR P3, PT, R26, 0x149, !P1 ;  /* 0x000001491a00780c */ /* 0x000fe40004f61670 */
[----:B---3--:R-:W-:-:S04]  /*41b80*/  LOP3.LUT R24, R24, 0xff, RZ, 0xc0, !PT ;  /* 0x000000ff18187812 */ /* 0x008fc800078ec0ff */
[----:B------:R-:W-:-:S05]  /*41b90*/  F2FP.F16.E4M3.UNPACK_B R24, R24 ;  /* 0x00000018ff18723e */ /* 0x000fca00020006ff */
[----:B------:R-:W-:-:S05]  /*41ba0*/  HADD2.F32 R24, -RZ, R24.H0_H0 ;  /* 0x20000018ff187230 */ /* 0x000fca0000004100 */
[----:B------:R-:W-:-:S04]  /*41bb0*/  FMUL R24, R24, UR24 ;  /* 0x0000001818187c20 */ /* 0x000fc80008400000 */
[----:B------:R-:W-:Y:S01]  /*41bc0*/  FFMA R24, R192, UR21, R24 ;  /* 0x00000015c0187c23 */ /* 0x000fe20008000018 */
[----:B------:R-:W-:Y:S02]  /*41bd0*/  ISETP.LT.OR P2, PT, R26, 0x14a, !P1 ;  /* 0x0000014a1a00780c */ /* 0x000fe40004f41670 */
[----:B------:R-:W-:Y:S01]  /*41be0*/  LOP3.LUT P0, RZ, R2, 0x20000000, RZ, 0xc0, !PT ;  /* 0x2000000002ff7812 */ /* 0x000fe2000780c0ff */
[----:B------:R-:W3:Y:S01]  /*41bf0*/  LDL.LU R192, [R1+0xcb0] ;  /* 0x000cb00001c07983 */ /* 0x000ee20000300800 */
        /* <DEDUP_REMOVED lines=11> */
[----:B-1----:R-:W-:Y:S02]  /*41cb0*/  F2FP.SATFINITE.E4M3.F32.PACK_AB_MERGE_C R25, RZ, R24, RZ ;  /* 0x00000018ff19723e */ /* 0x002fe400048070ff */
[----:B------:R-:W-:-:S03]  /*41cc0*/  PRMT R24, RZ, 0x7610, R24 ;  /* 0x00007610ff187816 */ /* 0x000fc60000000018 */
[----:B------:R1:W-:Y:S04]  /*41cd0*/  @!P3 STG.E.U8 desc[UR22][R18.64+0x148], R25 ;  /* 0x000148191200b986 */ /* 0x0003e8000c101116 */
[----:B------:R-:W2:Y:S01]  /*41ce0*/  @!P2 LDG.E.U8 R24, desc[UR22][R22.64+0x149] ;  /* 0x000149161618a981 */ /* 0x000ea2000c1e1100 */
[----:B-1----:R-:W1:Y:S02]  /*41cf0*/  @!P2 LDC.64 R18, c[0x0][0x5c0] ;  /* 0x00017000ff12ab82 */ /* 0x002e640000000a00 */
[----:B-1----:R-:W-:-:S05]  /*41d00*/  @!P2 IADD3 R18, P3, R169, R18, RZ ;  /* 0x00000012a912a210 */ /* 0x002fca0007f7e0ff */
[----:B------:R-:W-:Y:S01]  /*41d10*/  @!P2 IMAD.X R19, R170, 0x1, R19, P3 ;  /* 0x00000001aa13a824 */ /* 0x000fe200018e0613 */
[----:B--2---:R-:W-:-:S04]  /*41d20*/  LOP3.LUT R24, R24, 0xff, RZ, 0xc0, !PT ;  /* 0x000000ff18187812 */ /* 0x004fc800078ec0ff */
[----:B------:R-:W-:-:S05]  /*41d30*/  F2FP.F16.E4M3.UNPACK_B R24, R24 ;  /* 0x00000018ff18723e */ /* 0x000fca00020006ff */
[----:B------:R-:W-:-:S05]  /*41d40*/  HADD2.F32 R24, -RZ, R24.H0_H0 ;  /* 0x20000018ff187230 */ /* 0x000fca0000004100 */
[----:B------:R-:W-:-:S04]  /*41d50*/  FMUL R24, R24, UR24 ;  /* 0x0000001818187c20 */ /* 0x000fc80008400000 */
[----:B------:R-:W-:Y:S02]  /*41d60*/  FFMA R24, R193, UR21, R24 ;  /* 0x00000015c1187c23 */ /* 0x000fe40008000018 */
[----:B------:R-:W2:Y:S03]  /*41d70*/  LDL.LU R193, [R1+0xcb8] ;  /* 0x000cb80001c17983 */ /* 0x000ea60000300800 */
        /* <DEDUP_REMOVED lines=13> */
[----:B------:R-:W-:Y:S04]  /*41e50*/  @!P0 STG.E.U8 desc[UR22][R102.64+0x150], R29 ;  /* 0x0001501d66008986 */ /* 0x000fe8000c101116 */
        /* <DEDUP_REMOVED lines=48> */
[----:B------:R-:W-:Y:S04]  /*42160*/  @!P0 STG.E.U8 desc[UR22][R88.64+0x158], R29 ;  /* 0x0001581d58008986 */ /* 0x000fe8000c101116 */
[----:B------:R-:W4:Y:S01]  /*42170*/  @!P4 LDG.E.U8 R24, desc[UR22][R20.64+0x159] ;  /* 0x000159161418c981 */ /* 0x000f22000c1e1100 */
[----:B------:R-:W-:-:S13]  /*42180*/  ISETP.LT.OR P2, PT, R26, 0x159, !P1 ;  /* 0x000001591a00780c */ /* 0x000fda0004f41670 */
        /* <DEDUP_REMOVED lines=8> */
[----:B--2---:R-:W-:Y:S01]  /*42210*/  FFMA R24, R193, UR21, R24 ;  /* 0x00000015c1187c23 */ /* 0x004fe20008000018 */
[----:B------:R-:W-:Y:S01]  /*42220*/  ISETP.LT.OR P2, PT, R26, 0x15a, !P1 ;  /* 0x0000015a1a00780c */ /* 0x000fe20004f41670 */
[----:B------:R-:W2:Y:S01]  /*42230*/  LDL.LU R193, [R1+0xccc] ;  /* 0x000ccc0001c17983 */ /* 0x000ea20000300800 */
[----:B------:R-:W-:-:S03]  /*42240*/  LOP3.LUT P0, RZ, R2, 0x2000000, RZ, 0xc0, !PT ;  /* 0x0200000002ff7812 */ /* 0x000fc6000780c0ff */
[----:B------:R-:W4:Y:S01]  /*42250*/  LDL.LU R64, [R1+0xcd0] ;  /* 0x000cd00001407983 */ /* 0x000f220000300800 */
        /* <DEDUP_REMOVED lines=11> */
[----:B-1----:R-:W-:-:S05]  /*42310*/  F2FP.SATFINITE.E4M3.F32.PACK_AB_MERGE_C R25, RZ, R24, RZ ;  /* 0x00000018ff19723e */ /* 0x002fca00048070ff */
[----:B------:R1:W-:Y:S02]  /*42320*/  @!P3 STG.E.U8 desc[UR22][R18.64+0x158], R25 ;  /* 0x000158191200b986 */ /* 0x0003e4000c101116 */
[----:B-1----:R-:W1:Y:S01]  /*42330*/  @!P2 LDC.64 R18, c[0x0][0x5c0] ;  /* 0x00017000ff12ab82 */ /* 0x002e620000000a00 */
[----:B------:R-:W-:Y:S02]  /*42340*/  PRMT R24, RZ, 0x7610, R24 ;  /* 0x00007610ff187816 */ /* 0x000fe40000000018 */
[----:B-1----:R-:W-:-:S05]  /*42350*/  @!P2 IADD3 R18, P3, R59, R18, RZ ;  /* 0x000000123b12a210 */ /* 0x002fca0007f7e0ff */
[----:B------:R-:W-:Y:S01]  /*42360*/  @!P2 IMAD.X R19, R61, 0x1, R19, P3 ;  /* 0x000000013d13a824 */ /* 0x000fe200018e0613 */
[----:B------:R-:W-:-:S13]  /*42370*/  ISETP.LT.OR P3, PT, R26, 0x15a, !P1 ;  /* 0x0000015a1a00780c */ /* 0x000fda0004f61670 */
[----:B------:R-:W2:Y:S02]  /*42380*/  @!P3 LDG.E.U8 R24, desc[UR22][R22.64+0x159] ;  /* 0x000159161618b981 */ /* 0x000ea4000c1e1100 */
        /* <DEDUP_REMOVED lines=28> */
[----:B---3--:R-:W-:Y:S01]  /*42550*/  FFMA R24, R192, UR21, R24 ;  /* 0x00000015c0187c23 */ /* 0x008fe20008000018 */
[----:B------:R-:W-:Y:S01]  /*42560*/  ISETP.LT.OR P0, PT, R26, 0x162, !P1 ;  /* 0x000001621a00780c */ /* 0x000fe20004f01670 */
[----:B------:R-:W3:Y:S04]  /*42570*/  LDL.LU R192, [R1+0xcdc] ;  /* 0x000cdc0001c07983 */ /* 0x000ee80000300800 */
        /* <DEDUP_REMOVED lines=35> */
[C---:B------:R-:W-:Y:S02]  /*427b0*/  LOP3.LUT P0, RZ, R14.reuse, 0x10000000, RZ, 0xc0, !PT ;  /* 0x100000000eff7812 */ /* 0x040fe4000780c0ff */
[----:B------:R-:W-:Y:S01]  /*427c0*/  LOP3.LUT P2, RZ, R14, 0x20000000, RZ, 0xc0, !PT ;  /* 0x200000000eff7812 */ /* 0x000fe2000784c0ff */
[----:B------:R-:W4:Y:S01]  /*427d0*/  LDL.LU R64, [R1+0xcec] ;  /* 0x000cec0001407983 */ /* 0x000f220000300800 */
        /* <DEDUP_REMOVED lines=32> */
[----:B------:R-:W-:Y:S02]  /*429e0*/  LOP3.LUT P3, RZ, R2, 0x200000, RZ, 0xc0, !PT ;  /* 0x0020000002ff7812 */ /* 0x000fe4000786c0ff */
[----:B----4-:R-:W-:-:S04]  /*429f0*/  LOP3.LUT R24, R24, 0xff, RZ, 0xc0, !PT ;  /* 0x000000ff18187812 */ /* 0x010fc800078ec0ff */
[----:B------:R-:W-:-:S05]  /*42a00*/  F2FP.F16.E4M3.UNPACK_B R24, R24 ;  /* 0x00000018ff18723e */ /* 0x000fca00020006ff */
[----:B------:R-:W-:-:S05]  /*42a10*/  HADD2.F32 R24, -RZ, R24.H0_H0 ;  /* 0x20000018ff187230 */ /* 0x000fca0000004100 */
[----:B------:R-:W-:-:S04]  /*42a20*/  FMUL R24, R24, UR24 ;  /* 0x0000001818187c20 */ /* 0x000fc80008400000 */
[----:B------:R-:W-:Y:S01]  /*42a30*/  FFMA R24, R64, UR21, R24 ;  /* 0x0000001540187c23 */ /* 0x000fe20008000018 */
[----:B------:R-:W-:Y:S01]  /*42a40*/  PRMT R28, RZ, 0x7610, R28 ;  /* 0x00007610ff1c7816 */ /* 0x000fe2000000001c */
[----:B------:R-:W4:Y:S03]  /*42a50*/  LDL.LU R64, [R1+0xcf8] ;  /* 0x000cf80001407983 */ /* 0x000f260000300800 */
[----:B------:R-:W-:Y:S02]  /*42a60*/  F2FP.SATFINITE.E4M3.F32.PACK_AB_MERGE_C R25, RZ, R24, RZ ;  /* 0x00000018ff19723e */ /* 0x000fe400048070ff */
[----:B------:R-:W-:-:S03]  /*42a70*/  PRMT R24, RZ, 0x7610, R24 ;  /* 0x00007610ff187816 */ /* 0x000fc60000000018 */
[----:B------:R1:W-:Y:S04]  /*42a80*/  @!P2 STG.E.U8 desc[UR22][R18.64+0x169], R25 ;  /* 0x000169191200a986 */ /* 0x0003e8000c101116 */
[----:B------:R-:W2:Y:S01]  /*42a90*/  @!P3 LDG.E.U8 R24, desc[UR22][R20.64+0x170] ;  /* 0x000170161418b981 */ /* 0x000ea2000c1e1100 */
[----:B-1----:R-:W1:Y:S01]  /*42aa0*/  @!P6 LDC.64 R18, c[0x0][0x5c0] ;  /* 0x00017000ff12eb82 */ /* 0x002e620000000a00 */
        /* <DEDUP_REMOVED lines=18> */
[----:B------:R-:W-:Y:S04]  /*42bd0*/  @!P4 STG.E.U8 desc[UR22][R74.64+0x171], R37 ;  /* 0x000171254a00c986 */ /* 0x000fe8000c101116 */
[----:B------:R-:W4:Y:S01]  /*42be0*/  @!P6 LDG.E.U8 R28, desc[UR22][R22.64+0x170] ;  /* 0x00017016161ce981 */ /* 0x000f22000c1e1100 */
[----:B-1----:R-:W-:-:S05]  /*42bf0*/  @!P6 IADD3 R24, P3, R41, R18, RZ ;  /* 0x000000122918e210 */ /* 0x002fca0007f7e0ff */
[----:B------:R-:W-:Y:S02]  /*42c00*/  @!P6 IMAD.X R25, R42, 0x1, R19, P3 ;  /* 0x000000012a19e824 */ /* 0x000fe400018e0613 */
[----:B------:R-:W1:Y:S01]  /*42c10*/  @!P5 LDC.64 R18, c[0x0][0x5c0] ;  /* 0x00017000ff12db82 */ /* 0x000e620000000a00 */
[----:B----4-:R-:W-:-:S04]  /*42c20*/  LOP3.LUT R28, R28, 0xff, RZ, 0xc0, !PT ;  /* 0x000000ff1c1c7812 */ /* 0x010fc800078ec0ff */
[----:B------:R-:W-:-:S05]  /*42c30*/  F2FP.F16.E4M3.UNPACK_B R28, R28 ;  /* 0x0000001cff1c723e */ /* 0x000fca00020006ff */
[----:B------:R-:W-:-:S05]  /*42c40*/  HADD2.F32 R28, -RZ, R28.H0_H0 ;  /* 0x2000001cff1c7230 */ /* 0x000fca0000004100 */
[----:B------:R-:W-:-:S04]  /*42c50*/  FMUL R28, R28, UR24 ;  /* 0x000000181c1c7c20 */ /* 0x000fc80008400000 */
[----:B------:R-:W-:Y:S01]  /*42c60*/  FFMA R28, R64, UR21, R28 ;  /* 0x00000015401c7c23 */ /* 0x000fe2000800001c */
[----:B-1----:R-:W-:Y:S02]  /*42c70*/  @!P5 IADD3 R18, P3, R35, R18, RZ ;  /* 0x000000122312d210 */ /* 0x002fe40007f7e0ff */
[----:B------:R-:W-:Y:S01]  /*42c80*/  ISETP.GE.AND P4, PT, R15, 0x81, PT ;  /* 0x000000810f00780c */ /* 0x000fe20003f86270 */
[----:B------:R-:W4:Y:S01]  /*42c90*/  LDL.LU R64, [R1+0xd04] ;  /* 0x000d040001407983 */ /* 0x000f220000300800 */
[----:B0-----:R-:W-:Y:S02]  /*42ca0*/  F2FP.SATFINITE.E4M3.F32.PACK_AB_MERGE_C R29, RZ, R28, RZ ;  /* 0x0000001cff1d723e */ /* 0x001fe400048070ff */
[----:B------:R-:W-:-:S03]  /*42cb0*/  PRMT R28, RZ, 0x7610, R28 ;  /* 0x00007610ff1c7816 */ /* 0x000fc6000000001c */
[----:B------:R-:W-:Y:S04]  /*42cc0*/  @!P6 STG.E.U8 desc[UR22][R24.64+0x170], R29 ;  /* 0x0001701d1800e986 */ /* 0x000fe8000c101116 */
[----:B------:R-:W2:Y:S01]  /*42cd0*/  @!P5 LDG.E.U8 R28, desc[UR22][R22.64+0x171] ;  /* 0x00017116161cd981 */ /* 0x000ea2000c1e1100 */
[----:B------:R-:W-:Y:S01]  /*42ce0*/  @!P5 IMAD.X R19, R39, 0x1, R19, P3 ;  /* 0x000000012713d824 */ /* 0x000fe200018e0613 */
        /* <DEDUP_REMOVED lines=8> */
[----:B------:R-:W-:Y:S02]  /*42d70*/  F2FP.SATFINITE.E4M3.F32.PACK_AB_MERGE_C R35, RZ, R28, RZ ;  /* 0x0000001cff23723e */ /* 0x000fe400048070ff */
[----:B------:R-:W-:-:S03]  /*42d80*/  PRMT R28, RZ, 0x7610, R28 ;  /* 0x00007610ff1c7816 */ /* 0x000fc6000000001c */
[----:B------:R0:W-:Y:S04]  /*42d90*/  @!P5 STG.E.U8 desc[UR22][R18.64+0x171], R35 ;  /* 0x000171231200d986 */ /* 0x0001e8000c101116 */
[----:B------:R-:W3:Y:S01]  /*42da0*/  @!P2 LDG.E.U8 R28, desc[UR22][R20.64+0x178] ;  /* 0x00017816141ca981 */ /* 0x000ee2000c1e1100 */
[----:B0-----:R-:W0:Y:S01]  /*42db0*/  @!P4 LDC.64 R18, c[0x0][0x5c0] ;  /* 0x00017000ff12cb82 */ /* 0x001e220000000a00 */
[----:B---3--:R-:W-:-:S04]  /*42dc0*/  LOP3.LUT R28, R28, 0xff, RZ, 0xc0, !PT ;  /* 0x000000ff1c1c7812 */ /* 0x008fc800078ec0ff */
[----:B------:R-:W-:-:S05]  /*42dd0*/  F2FP.F16.E4M3.UNPACK_B R28, R28 ;  /* 0x0000001cff1c723e */ /* 0x000fca00020006ff */
[----:B------:R-:W-:-:S05]  /*42de0*/  HADD2.F32 R28, -RZ, R28.H0_H0 ;  /* 0x2000001cff1c7230 */ /* 0x000fca0000004100 */
[----:B------:R-:W-:-:S04]  /*42df0*/  FMUL R28, R28, UR24 ;  /* 0x000000181c1c7c20 */ /* 0x000fc80008400000 */
[----:B------:R-:W-:Y:S01]  /*42e00*/  FFMA R28, R192, UR21, R28 ;  /* 0x00000015c01c7c23 */ /* 0x000fe2000800001c */
[----:B0-----:R-:W-:Y:S01]  /*42e10*/  @!P4 IADD3 R18, P3, P5, R16, R18, R7 ;  /* 0x000000121012c210 */ /* 0x001fe20007d7e007 */
[----:B------:R-:W3:Y:S03]  /*42e20*/  LDL.LU R192, [R1+0xd0c] ;  /* 0x000d0c0001c07983 */ /* 0x000ee60000300800 */
[----:B------:R-:W-:-:S05]  /*42e30*/  F2FP.SATFINITE.E4M3.F32.PACK_AB_MERGE_C R25, RZ, R28, RZ ;  /* 0x0000001cff19723e */ /* 0x000fca00048070ff */
[----:B------:R0:W-:Y:S04]  /*42e40*/  @!P2 STG.E.U8 desc[UR22][R72.64+0x178], R25 ;  /* 0x000178194800a986 */ /* 0x0001e8000c101116 */
[----:B------:R-:W4:Y:S01]  /*42e50*/  @!P4 LDG.E.U8 R15, desc[UR22][R20.64+0x179] ;  /* 0x00017916140fc981 */ /* 0x000f22000c1e1100 */
[----:B------:R-:W-:Y:S02]  /*42e60*/  @!P4 IADD3.X R19, R27, R19, R6, P3, P5 ;  /* 0x000000131b13c210 */ /* 0x000fe40001fea406 */
        /* <DEDUP_REMOVED lines=9> */
[----:B0-----:R-:W-:Y:S02]  /*42f00*/  F2FP.SATFINITE.E4M3.F32.PACK_AB_MERGE_C R25, RZ, R15, RZ ;  /* 0x0000000fff19723e */ /* 0x001fe400048070ff */
[----:B------:R-:W-:-:S03]  /*42f10*/  PRMT R15, RZ, 0x7610, R15 ;  /* 0x00007610ff0f7816 */ /* 0x000fc6000000000f */
[----:B------:R0:W-:Y:S04]  /*42f20*/  @!P4 STG.E.U8 desc[UR22][R18.64+0x179], R25 ;  /* 0x000179191200c986 */ /* 0x0001e8000c101116 */
[----:B------:R-:W2:Y:S01]  /*42f30*/  @!P3 LDG.E.U8 R15, desc[UR22][R22.64+0x178] ;  /* 0x00017816160fb981 */ /* 0x000ea2000c1e1100 */
[----:B0-----:R-:W0:Y:S01]  /*42f40*/  @!P3 LDC.64 R18, c[0x0][0x5c0] ;  /* 0x00017000ff12bb82 */ /* 0x001e220000000a00 */
        /* <DEDUP_REMOVED lines=8> */
[----:B------:R-:W-:Y:S01]  /*42fd0*/  FFMA R15, R193, UR21, R15 ;  /* 0x00000015c10f7c23 */ /* 0x000fe2000800000f */
[----:B------:R-:W-:Y:S01]  /*42fe0*/  @!P1 IADD3 R25, P4, P5, R3, R16, R7 ;  /* 0x0000001003199210 */ /* 0x000fe20007d9e007 */
[----:B------:R-:W2:Y:S03]  /*42ff0*/  LDL.LU R193, [R1+0xd14] ;  /* 0x000d140001c17983 */ /* 0x000ea60000300800 */
[----:B------:R-:W-:Y:S02]  /*43000*/  F2FP.SATFINITE.E4M3.F32.PACK_AB_MERGE_C R21, RZ, R15, RZ ;  /* 0x0000000fff15723e */ /* 0x000fe400048070ff */
[----:B------:R-:W-:-:S03]  /*43010*/  PRMT R15, RZ, 0x7610, R15 ;  /* 0x00007610ff0f7816 */ /* 0x000fc6000000000f */
[----:B------:R0:W-:Y:S04]  /*43020*/  @!P3 STG.E.U8 desc[UR22][R18.64+0x178], R21 ;  /* 0x000178151200b986 */ /* 0x0001e8000c101116 */
[----:B------:R-:W3:Y:S01]  /*43030*/  @!P1 LDG.E.U8 R15, desc[UR22][R22.64+0x179] ;  /* 0x00017916160f9981 */ /* 0x000ee2000c1e1100 */
[----:B0-----:R-:W0:Y:S01]  /*43040*/  @!P1 LDC.64 R18, c[0x0][0x5c0] ;  /* 0x00017000ff129b82 */ /* 0x001e220000000a00 */
[----:B------:R-:W-:Y:S02]  /*43050*/  ISETP.LT.OR P3, PT, R26, 0xc1, !P2 ;  /* 0x000000c11a00780c */ /* 0x000fe40005761670 */
[----:B------:R-:W-:Y:S02]  /*43060*/  @!P1 IADD3.X R20, R4, R27, R6, P4, P5 ;  /* 0x0000001b04149210 */ /* 0x000fe400027ea406 */
        /* <DEDUP_REMOVED lines=9> */
[----:B------:R-:W-:Y:S02]  /*43100*/  F2FP.SATFINITE.E4M3.F32.PACK_AB_MERGE_C R21, RZ, R15, RZ ;  /* 0x0000000fff15723e */ /* 0x000fe400048070ff */
[----:B------:R-:W-:-:S03]  /*43110*/  PRMT R15, RZ, 0x7610, R15 ;  /* 0x00007610ff0f7816 */ /* 0x000fc6000000000f */
[----:B------:R0:W-:Y:S04]  /*43120*/  @!P1 STG.E.U8 desc[UR22][R18.64+0x179], R21 ;  /* 0x0001791512009986 */ /* 0x0001e8000c101116 */
[----:B------:R-:W4:Y:S01]  /*43130*/  @!P3 LDG.E.U8 R15, desc[UR22][R30.64+0xc0] ;  /* 0x0000c0161e0fb981 */ /* 0x000f22000c1e1100 */
[----:B0-----:R-:W0:Y:S01]  /*43140*/  @!P3 LDC.64 R18, c[0x0][0x5c0] ;  /* 0x00017000ff12bb82 */ /* 0x001e220000000a00 */
[----:B------:R-:W-:Y:S02]  /*43150*/  ISETP.LT.OR P1, PT, R26, 0xc2, !P2 ;  /* 0x000000c21a00780c */ /* 0x000fe40005721670 */
[----:B0-----:R-:W-:-:S04]  /*43160*/  @!P3 IADD3 R18, P4, P5, R16, R18, R9 ;  /* 0x000000121012b210 */ /* 0x001fc80007d9e009 */
[----:B------:R-:W-:Y:S02]  /*43170*/  @!P3 IADD3.X R19, R27, R19, R8, P4, P5 ;  /* 0x000000131b13b210 */ /* 0x000fe400027ea408 */
        /* <DEDUP_REMOVED lines=17> */
[----:B--2---:R-:W-:Y:S01]  /*43290*/  FFMA R15, R193, UR21, R15 ;  /* 0x00000015c10f7c23 */ /* 0x004fe2000800000f */
[----:B------:R-:W-:Y:S01]  /*432a0*/  @!P3 IADD3 R23, P4, P5, R3, R16, R9 ;  /* 0x000000100317b210 */ /* 0x000fe20007d9e009 */
[----:B------:R-:W2:Y:S04]  /*432b0*/  LDL.LU R193, [R1+0xd1c] ;  /* 0x000d1c0001c17983 */ /* 0x000ea80000300800 */
[----:B------:R-:W4:Y:S01]  /*432c0*/  LDL.LU R64, [R1+0xd20] ;  /* 0x000d200001407983 */ /* 0x000f220000300800 */
        /* <DEDUP_REMOVED lines=14> */
[----:B------:R-:W-:Y:S01]  /*433b0*/  @!P1 IADD3 R23, P4, P5, R3, R16, R9 ;  /* 0x0000001003179210 */ /* 0x000fe20007d9e009 */
[----:B------:R-:W3:Y:S03]  /*433c0*/  LDL.LU R192, [R1+0xd24] ;  /* 0x000d240001c07983 */ /* 0x000ee60000300800 */
[----:B------:R-:W-:Y:S02]  /*433d0*/  F2FP.SATFINITE.E4M3.F32.PACK_AB_MERGE_C R21, RZ, R15, RZ ;  /* 0x0000000fff15723e */ /* 0x000fe400048070ff */
[----:B------:R-:W-:-:S03]  /*433e0*/  PRMT R15, RZ, 0x7610, R15 ;  /* 0x00007610ff0f7816 */ /* 0x000fc6000000000f */
[----:B------:R0:W-:Y:S04]  /*433f0*/  @!P3 STG.E.U8 desc[UR22][R18.64+0xc0], R21 ;  /* 0x0000c0151200b986 */ /* 0x0001e8000c101116 */
[----:B------:R-:W2:Y:S01]  /*43400*/  @!P1 LDG.E.U8 R15, desc[UR22][R32.64+0xc1] ;  /* 0x0000c116200f9981 */ /* 0x000ea2000c1e1100 */
[----:B0-----:R-:W0:Y:S01]  /*43410*/  @!P1 LDC.64 R18, c[0x0][0x5c0] ;  /* 0x00017000ff129b82 */ /* 0x001e220000000a00 */
[----:B------:R-:W-:Y:S02]  /*43420*/  ISETP.LT.OR P3, PT, R26, 0xc9, !P2 ;  /* 0x000000c91a00780c */ /* 0x000fe40005761670 */
[----:B------:R-:W-:Y:S02]  /*43430*/  @!P1 IADD3.X R20, R4, R27, R8, P4, P5 ;  /* 0x0000001b04149210 */ /* 0x000fe400027ea408 */
        /* <DEDUP_REMOVED lines=26> */
[----:B------:R-:W-:-:S13]  /*435e0*/  ISETP.LT.OR P3, PT, R26, 0xc9, !P0 ;  /* 0x000000c91a00780c */ /* 0x000fda0004761670 */
[----:B------:R-:W1:Y:S01]  /*435f0*/  @!P3 LDC.64 R20, c[0x0][0x5c0] ;  /* 0x00017000ff14bb82 */ /* 0x000e620000000a00 */
[----:B0-----:R-:W-:-:S04]  /*43600*/  @!P1 IADD3 R18, P4, P5, R16, R18, R9 ;  /* 0x0000001210129210 */ /* 0x001fc80007d9e009 */
[----:B------:R-:W-:Y:S02]  /*43610*/  @!P1 IADD3.X R19, R27, R19, R8, P4, P5 ;  /* 0x000000131b139210 */ /* 0x000fe400027ea408 */
[----:B----4-:R-:W-:-:S04]  /*43620*/  LOP3.LUT R15, R15, 0xff, RZ, 0xc0, !PT ;  /* 0x000000ff0f0f7812 */ /* 0x010fc800078ec0ff */
[----:B------:R-:W-:-:S05]  /*43630*/  F2FP.F16.E4M3.UNPACK_B R15, R15 ;  /* 0x0000000fff0f723e */ /* 0x000fca00020006ff */
[----:B------:R-:W-:-:S05]  /*43640*/  HADD2.F32 R15, -RZ, R15.H0_H0 ;  /* 0x2000000fff0f7230 */ /* 0x000fca0000004100 */
[----:B------:R-:W-:-:S04]  /*43650*/  FMUL R15, R15, UR24 ;  /* 0x000000180f0f7c20 */ /* 0x000fc80008400000 */
[----:B---3--:R-:W-:Y:S01]  /*43660*/  FFMA R15, R192, UR21, R15 ;  /* 0x00000015c00f7c23 */ /* 0x008fe2000800000f */
[----:B------:R-:W-:Y:S01]  /*43670*/  @!P3 IADD3 R25, P4, P5, R3, R16, R9 ;  /* 0x000000100319b210 */ /* 0x000fe20007d9e009 */
[----:B------:R-:W3:Y:S04]  /*43680*/  LDL.LU R192, [R1+0xd2c] ;  /* 0x000d2c0001c07983 */ /* 0x000ee80000300800 */
[----:B------:R-:W4:Y:S01]  /*43690*/  LDL.LU R64, [R1+0xd30] ;  /* 0x000d300001407983 */ /* 0x000f220000300800 */
[----:B------:R-:W-:Y:S02]  /*436a0*/  F2FP.SATFINITE.E4M3.F32.PACK_AB_MERGE_C R23, RZ, R15, RZ ;  /* 0x0000000fff17723e */ /* 0x000fe400048070ff */
[----:B------:R-:W-:-:S03]  /*436b0*/  PRMT R15, RZ, 0x7610, R15 ;  /* 0x00007610ff0f7816 */ /* 0x000fc6000000000f */
[----:B------:R0:W-:Y:S04]  /*436c0*/  @!P1 STG.E.U8 desc[UR22][R18.64+0xc9], R23 ;  /* 0x0000c91712009986 */ /* 0x0001e8000c101116 */
[----:B------:R-:W2:Y:S01]  /*436d0*/  @!P3 LDG.E.U8 R15, desc[UR22][R32.64+0xc8] ;  /* 0x0000c816200fb981 */ /* 0x000ea2000c1e1100 */
[----:B------:R-:W-:Y:S02]  /*436e0*/  ISETP.LT.OR P1, PT, R26, 0xca, !P0 ;  /* 0x000000ca1a00780c */ /* 0x000fe40004721670 */
[----:B------:R-:W-:Y:S02]  /*436f0*/  @!P3 IADD3.X R22, R4, R27, R8, P4, P5 ;  /* 0x0000001b0416b210 */ /* 0x000fe400027ea408 */
[----:B-1----:R-:W-:-:S05]  /*43700*/  @!P3 IADD3 R20, P4, R25, R20, RZ ;  /* 0x000000141914b210 */ /* 0x002fca0007f9e0ff */
[----:B------:R-:W-:-:S04]  /*43710*/  @!P3 IMAD.X R21, R22, 0x1, R21, P4 ;  /* 0x000000011615b824 */ /* 0x000fc800020e0615 */
[----:B0-----:R-:W0:Y:S01]  /*43720*/  @!P1 LDC.64 R18, c[0x0][0x5c0] ;  /* 0x00017000ff129b82 */ /* 0x001e220000000a00 */
        /* <DEDUP_REMOVED lines=11> */
[----:B------:R-:W-:Y:S02]  /*437e0*/  ISETP.LT.OR P3, PT, R26, 0xd1, !P2 ;  /* 0x000000d11a00780c */ /* 0x000fe40005761670 */
[----:B------:R-:W-:Y:S02]  /*437f0*/  @!P1 IADD3.X R22, R4, R27, R8, P4, P5 ;  /* 0x0000001b04169210 */ /* 0x000fe400027ea408 */
[----:B0-----:R-:W-:-:S05]  /*43800*/  @!P1 IADD3 R18, P4, R25, R18, RZ ;  /* 0x0000001219129210 */ /* 0x001fca0007f9e0ff */
[----:B------:R-:W-:-:S04]  /*43810*/  @!P1 IMAD.X R19, R22, 0x1, R19, P4 ;  /* 0x0000000116139824 */ /* 0x000fc800020e0613 */
[----:B-1----:R-:W0:Y:S01]  /*43820*/  @!P3 LDC.64 R20, c[0x0][0x5c0] ;  /* 0x00017000ff14bb82 */ /* 0x002e220000000a00 */
[----:B---3--:R-:W-:-:S04]  /*43830*/  LOP3.LUT R15, R15, 0xff, RZ, 0xc0, !PT ;  /* 0x000000ff0f0f7812 */ /* 0x008fc800078ec0ff */
[----:B------:R-:W-:-:S05]  /*43840*/  F2FP.F16.E4M3.UNPACK_B R15, R15 ;  /* 0x0000000fff0f723e */ /* 0x000fca00020006ff */
[----:B------:R-:W-:-:S05]  /*43850*/  HADD2.F32 R15, -RZ, R15.H0_H0 ;  /* 0x2000000fff0f7230 */ /* 0x000fca0000004100 */
[----:B------:R-:W-:-:S04]  /*43860*/  FMUL R15, R15, UR24 ;  /* 0x000000180f0f7c20 */ /* 0x000fc80008400000 */
[----:B------:R-:W-:Y:S01]  /*43870*/  FFMA R15, R192, UR21, R15 ;  /* 0x00000015c00f7c23 */ /* 0x000fe2000800000f */
[----:B0-----:R-:W-:Y:S01]  /*43880*/  @!P3 IADD3 R20, P4, P5, R16, R20, R9 ;  /* 0x000000141014b210 */ /* 0x001fe20007d9e009 */
[----:B------:R-:W3:Y:S03]  /*43890*/  LDL.LU R192, [R1+0xd38] ;  /* 0x000d380001c07983 */ /* 0x000ee60000300800 */
[----:B------:R-:W-:Y:S02]  /*438a0*/  F2FP.SATFINITE.E4M3.F32.PACK_AB_MERGE_C R23, RZ, R15, RZ ;  /* 0x0000000fff17723e */ /* 0x000fe400048070ff */
[----:B------:R-:W-:-:S03]  /*438b0*/  PRMT R15, RZ, 0x7610, R15 ;  /* 0x00007610ff0f7816 */ /* 0x000fc6000000000f */
[----:B------:R0:W-:Y:S04]  /*438c0*/  @!P1 STG.E.U8 desc[UR22][R18.64+0xc9], R23 ;  /* 0x0000c91712009986 */ /* 0x0001e8000c101116 */
[----:B------:R-:W4:Y:S01]  /*438d0*/  @!P3 LDG.E.U8 R15, desc[UR22][R30.64+0xd0] ;  /* 0x0000d0161e0fb981 */ /* 0x000f22000c1e1100 */
[----:B------:R-:W-:Y:S02]  /*438e0*/  ISETP.LT.OR P1, PT, R26, 0xd2, !P2 ;  /* 0x000000d21a00780c */ /* 0x000fe40005721670 */
[----:B------:R-:W-:-:S11]  /*438f0*/  @!P3 IADD3.X R21, R27, R21, R8, P4, P5 ;  /* 0x000000151b15b210 */ /* 0x000fd600027ea408 */
[----:B0-----:R-:W0:Y:S01]  /*43900*/  @!P1 LDC.64 R18, c[0x0][0x5c0] ;  /* 0x00017000ff129b82 */ /* 0x001e220000000a00 */
        /* <DEDUP_REMOVED lines=10> */
[----:B0-----:R-:W-:-:S04]  /*439b0*/  @!P1 IADD3 R22, P4, P5, R16, R18, R9 ;  /* 0x0000001210169210 */ /* 0x001fc80007d9e009 */
[----:B------:R-:W-:-:S07]  /*439c0*/  @!P1 IADD3.X R23, R27, R19, R8, P4, P5 ;  /* 0x000000131b179210 */ /* 0x000fce00027ea408 */
[----:B------:R-:W0:Y:S01]  /*439d0*/  @!P3 LDC.64 R18, c[0x0][0x5c0] ;  /* 0x00017000ff12bb82 */ /* 0x000e220000000a00 */
[----:B----4-:R-:W-:-:S04]  /*439e0*/  LOP3.LUT R15, R15, 0xff, RZ, 0xc0, !PT ;  /* 0x000000ff0f0f7812 */ /* 0x010fc800078ec0ff */
[----:B------:R-:W-:-:S05]  /*439f0*/  F2FP.F16.E4M3.UNPACK_B R15, R15 ;  /* 0x0000000fff0f723e */ /* 0x000fca00020006ff */
[----:B------:R-:W-:-:S05]  /*43a00*/  HADD2.F32 R15, -RZ, R15.H0_H0 ;  /* 0x2000000fff0f7230 */ /* 0x000fca0000004100 */
[----:B------:R-:W-:-:S04]  /*43a10*/  FMUL R15, R15, UR24 ;  /* 0x000000180f0f7c20 */ /* 0x000fc80008400000 */
[----:B--2---:R-:W-:Y:S01]  /*43a20*/  FFMA R15, R193, UR21, R15 ;  /* 0x00000015c10f7c23 */ /* 0x004fe2000800000f */
[----:B-1----:R-:W-:Y:S01]  /*43a30*/  @!P3 IADD3 R21, P4, P5, R3, R16, R9 ;  /* 0x000000100315b210 */ /* 0x002fe20007d9e009 */
[----:B------:R-:W2:Y:S04]  /*43a40*/  LDL.LU R193, [R1+0xd3c] ;  /* 0x000d3c0001c17983 */ /* 0x000ea80000300800 */
[----:B------:R-:W4:Y:S01]  /*43a50*/  LDL.LU R64, [R1+0xd40] ;  /* 0x000d400001407983 */ /* 0x000f220000300800 */
        /* <DEDUP_REMOVED lines=8> */
[----:B------:R-:W0:Y:S01]  /*43ae0*/  @!P1 LDC.64 R18, c[0x0][0x5c0] ;  /* 0x00017000ff129b82 */ /* 0x000e220000000a00 */
[----:B---3--:R-:W-:-:S04]  /*43af0*/  LOP3.LUT R15, R15, 0xff, RZ, 0xc0, !PT ;  /* 0x000000ff0f0f7812 */ /* 0x008fc800078ec0ff */
[----:B------:R-:W-:-:S05]  /*43b00*/  F2FP.F16.E4M3.UNPACK_B R15, R15 ;  /* 0x0000000fff0f723e */ /* 0x000fca00020006ff */
[----:B------:R-:W-:-:S05]  /*43b10*/  HADD2.F32 R15, -RZ, R15.H0_H0 ;  /* 0x2000000fff0f7230 */ /* 0x000fca0000004100 */
[----:B------:R-:W-:-:S04]  /*43b20*/  FMUL R15, R15, UR24 ;  /* 0x000000180f0f7c20 */ /* 0x000fc80008400000 */
[----:B------:R-:W-:Y:S01]  /*43b30*/  FFMA R15, R192, UR21, R15 ;  /* 0x00000015c00f7c23 */ /* 0x000fe2000800000f */
[----:B-1----:R-:W-:Y:S01]  /*43b40*/  @!P1 IADD3 R25, P4, P5, R3, R16, R9 ;  /* 0x0000001003199210 */ /* 0x002fe20007d9e009 */
[----:B------:R-:W3:Y:S03]  /*43b50*/  LDL.LU R192, [R1+0xd44] ;  /* 0x000d440001c07983 */ /* 0x000ee60000300800 */
[----:B------:R-:W-:Y:S02]  /*43b60*/  F2FP.SATFINITE.E4M3.F32.PACK_AB_MERGE_C R23, RZ, R15, RZ ;  /* 0x0000000fff17723e */ /* 0x000fe400048070ff */
[----:B------:R-:W-:-:S03]  /*43b70*/  PRMT R15, RZ, 0x7610, R15 ;  /* 0x00007610ff0f7816 */ /* 0x000fc6000000000f */
[----:B------:R1:W-:Y:S04]  /*43b80*/  @!P3 STG.E.U8 desc[UR22][R20.64+0xd0], R23 ;  /* 0x0000d0171400b986 */ /* 0x0003e8000c101116 */
[----:B------:R-:W2:Y:S01]  /*43b90*/  @!P1 LDG.E.U8 R15, desc[UR22][R32.64+0xd1] ;  /* 0x0000d116200f9981 */ /* 0x000ea2000c1e1100 */
[----:B------:R-:W-:Y:S02]  /*43ba0*/  ISETP.LT.OR P3, PT, R26, 0xd9, !P2 ;  /* 0x000000d91a00780c */ /* 0x000fe40005761670 */
[----:B------:R-:W-:Y:S02]  /*43bb0*/  @!P1 IADD3.X R22, R4, R27, R8, P4, P5 ;  /* 0x0000001b04169210 */ /* 0x000fe400027ea408 */
[----:B0-----:R-:W-:-:S05]  /*43bc0*/  @!P1 IADD3 R18, P4, R25, R18, RZ ;  /* 0x0000001219129210 */ /* 0x001fca0007f9e0ff */
[----:B------:R-:W-:-:S04]  /*43bd0*/  @!P1 IMAD.X R19, R22, 0x1, R19, P4 ;  /* 0x0000000116139824 */ /* 0x000fc800020e0613 */
[----:B-1----:R-:W0:Y:S01]  /*43be0*/  @!P3 LDC.64 R20, c[0x0][0x5c0] ;  /* 0x00017000ff14bb82 */ /* 0x002e220000000a00 */
[----:B--2---:R-:W-:-:S04]  /*43bf0*/  LOP3.LUT R15, R15, 0xff, RZ, 0xc0, !PT ;  /* 0x000000ff0f0f7812 */ /* 0x004fc800078ec0ff */
[----:B------:R-:W-:-:S05]  /*43c00*/  F2FP.F16.E4M3.UNPACK_B R15, R15 ;  /* 0x0000000fff0f723e */ /* 0x000fca00020006ff */
[----:B------:R-:W-:-:S05]  /*43c10*/  HADD2.F32 R15, -RZ, R15.H0_H0 ;  /* 0x2000000fff0f7230 */ /* 0x000fca0000004100 */
[----:B------:R-:W-:-:S04]  /*43c20*/  FMUL R15, R15, UR24 ;  /* 0x000000180f0f7c20 */ /* 0x000fc80008400000 */
[----:B------:R-:W-:Y:S01]  /*43c30*/  FFMA R15, R193, UR21, R15 ;  /* 0x00000015c10f7c23 */ /* 0x000fe2000800000f */
[----:B0-----:R-:W-:Y:S01]  /*43c40*/  @!P3 IADD3 R20, P4, P5, R16, R20, R9 ;  /* 0x000000141014b210 */ /* 0x001fe20007d9e009 */
[----:B------:R-:W2:Y:S03]  /*43c50*/  LDL.LU R193, [R1+0xd48] ;  /* 0x000d480001c17983 */ /* 0x000ea60000300800 */
        /* <DEDUP_REMOVED lines=24> */
[----:B---3--:R-:W-:Y:S01]  /*43de0*/  FFMA R15, R192, UR21, R15 ;  /* 0x00000015c00f7c23 */ /* 0x008fe2000800000f */
[----:B-1----:R-:W-:Y:S01]  /*43df0*/  @!P3 IADD3 R21, P4, P5, R3, R16, R9 ;  /* 0x000000100315b210 */ /* 0x002fe20007d9e009 */
        /* <DEDUP_REMOVED lines=10> */
[----:B------:R-:W0:Y:S01]  /*43ea0*/  @!P1 LDC.64 R24, c[0x0][0x5c0] ;  /* 0x00017000ff189b82 */ /* 0x000e220000000a00 */
[----:B--2---:R-:W-:-:S04]  /*43eb0*/  LOP3.LUT R15, R15, 0xff, RZ, 0xc0, !PT ;  /* 0x000000ff0f0f7812 */ /* 0x004fc800078ec0ff */
[----:B------:R-:W-:-:S05]  /*43ec0*/  F2FP.F16.E4M3.UNPACK_B R15, R15 ;  /* 0x0000000fff0f723e */ /* 0x000fca00020006ff */
[----:B------:R-:W-:-:S05]  /*43ed0*/  HADD2.F32 R15, -RZ, R15.H0_H0 ;  /* 0x2000000fff0f7230 */ /* 0x000fca0000004100 */
[----:B------:R-:W-:-:S04]  /*43ee0*/  FMUL R15, R15, UR24 ;  /* 0x000000180f0f7c20 */ /* 0x000fc80008400000 */
[----:B------:R-:W-:Y:S01]  /*43ef0*/  FFMA R15, R193, UR21, R15 ;  /* 0x00000015c10f7c23 */ /* 0x000fe2000800000f */
[----:B-1----:R-:W-:Y:S01]  /*43f00*/  @!P1 IADD3 R19, P4, P5, R3, R16, R9 ;  /* 0x0000001003139210 */ /* 0x002fe20007d9e009 */
        /* <DEDUP_REMOVED lines=1160> */
[----:B------:R-:W4:Y:S01]  /*48790*/  @!P3 LDG.E.U8 R15, desc[UR22][R30.64+0x178] ;  /* 0x000178161e0fb981 */ /* 0x000f22000c1e1100 */
[----:B0-----:R-:W-:-:S04]  /*487a0*/  @!P3 IADD3 R18, P1, P4, R16, R18, R9 ;  /* 0x000000121012b210 */ /* 0x001fc80007c3e009 */
[----:B------:R-:W-:Y:S01]  /*487b0*/  @!P3 IADD3.X R19, R27, R19, R8, P1, P4 ;  /* 0x000000131b13b210 */ /* 0x000fe20000fe8408 */
[----:B-1----:R-:W0:Y:S01]  /*487c0*/  @!P2 LDC.64 R20, c[0x0][0x5c0] ;  /* 0x00017000ff14ab82 */ /* 0x002e220000000a00 */
        /* <DEDUP_REMOVED lines=17> */
[----:B---3--:R-:W-:-:S05]  /*488e0*/  FFMA R15, R192, UR21, R15 ;  /* 0x00000015c00f7c23 */ /* 0x008fca000800000f */
[----:B-1----:R-:W-:Y:S02]  /*488f0*/  F2FP.SATFINITE.E4M3.F32.PACK_AB_MERGE_C R23, RZ, R15, RZ ;  /* 0x0000000fff17723e */ /* 0x002fe400048070ff */
[----:B------:R-:W-:-:S03]  /*48900*/  PRMT R15, RZ, 0x7610, R15 ;  /* 0x00007610ff0f7816 */ /* 0x000fc6000000000f */
[----:B------:R1:W-:Y:S04]  /*48910*/  @!P2 STG.E.U8 desc[UR22][R20.64+0x179], R23 ;  /* 0x000179171400a986 */ /* 0x0003e8000c101116 */
[----:B------:R-:W3:Y:S01]  /*48920*/  @!P1 LDG.E.U8 R15, desc[UR22][R32.64+0x178] ;  /* 0x00017816200f9981 */ /* 0x000ee2000c1e1100 */
[----:B------:R-:W-:-:S04]  /*48930*/  @!P1 IADD3 R19, P2, P3, R3, R16, R9 ;  /* 0x0000001003139210 */ /* 0x000fc80007b5e009 */
[----:B0-----:R-:W-:Y:S02]  /*48940*/  @!P1 IADD3 R18, P4, R19, R24, RZ ;  /* 0x0000001813129210 */ /* 0x001fe40007f9e0ff */
[----:B------:R-:W-:-:S05]  /*48950*/  @!P1 IADD3.X R22, R4, R27, R8, P2, P3 ;  /* 0x0000001b04169210 */ /* 0x000fca00017e6408 */
[----:B------:R-:W-:Y:S01]  /*48960*/  @!P1 IMAD.X R19, R22, 0x1, R25, P4 ;  /* 0x0000000116139824 */ /* 0x000fe200020e0619 */
[----:B------:R-:W-:Y:S01]  /*48970*/  ISETP.LT.OR P0, PT, R26, 0x17a, !P0 ;  /* 0x0000017a1a00780c */ /* 0x000fe20004701670 */
[----:B------:R-:W-:Y:S01]  /*48980*/  BSSY B1, `(.L_x_40) ;  /* 0x000000b000017945 */ /* 0x000fe20003800000 */
[----:B---3--:R-:W-:-:S04]  /*48990*/  LOP3.LUT R15, R15, 0xff, RZ, 0xc0, !PT ;  /* 0x000000ff0f0f7812 */ /* 0x008fc800078ec0ff */
[----:B------:R-:W-:-:S05]  /*489a0*/  F2FP.F16.E4M3.UNPACK_B R15, R15 ;  /* 0x0000000fff0f723e */ /* 0x000fca00020006ff */
[----:B------:R-:W-:-:S05]  /*489b0*/  HADD2.F32 R15, -RZ, R15.H0_H0 ;  /* 0x2000000fff0f7230 */ /* 0x000fca0000004100 */
[----:B------:R-:W-:-:S04]  /*489c0*/  FMUL R15, R15, UR24 ;  /* 0x000000180f0f7c20 */ /* 0x000fc80008400000 */
[----:B--2---:R-:W-:-:S05]  /*489d0*/  FFMA R15, R193, UR21, R15 ;  /* 0x00000015c10f7c23 */ /* 0x004fca000800000f */
[----:B-1----:R-:W-:-:S05]  /*489e0*/  F2FP.SATFINITE.E4M3.F32.PACK_AB_MERGE_C R21, RZ, R15, RZ ;  /* 0x0000000fff15723e */ /* 0x002fca00048070ff */
[----:B------:R0:W-:Y:S01]  /*489f0*/  @!P1 STG.E.U8 desc[UR22][R18.64+0x178], R21 ;  /* 0x0001781512009986 */ /* 0x0001e2000c101116 */
[----:B------:R-:W-:Y:S01]  /*48a00*/  PRMT R15, RZ, 0x7610, R15 ;  /* 0x00007610ff0f7816 */ /* 0x000fe2000000000f */
[----:B------:R-:W-:Y:S06]  /*48a10*/  @P0 BRA `(.L_x_41) ;  /* 0x0000000000040947 */ /* 0x000fec0003800000 */
[----:B------:R1:W5:Y:S02]  /*48a20*/  LDG.E.U8 R15, desc[UR22][R32.64+0x179] ;  /* 0x00017916200f7981 */ /* 0x000364000c1e1100 */
.L_x_41:
[----:B------:R-:W-:Y:S05]  /*48a30*/  BSYNC B1 ;  /* 0x0000000000017941 */ /* 0x000fea0003800000 */
.L_x_40:
[----:B------:R-:W-:Y:S05]  /*48a40*/  @P0 BRA `(.L_x_42) ;  /* 0x000001a000a80947 */ /* 0x000fea0003800000 */
[----:B0-----:R-:W2:Y:S01]  /*48a50*/  LDL.LU R18, [R1+0xe8c] ;  /* 0x000e8c0001127983 */ /* 0x001ea20000300800 */
[----:B-----5:R-:W-:Y:S01]  /*48a60*/  LOP3.LUT R15, R15, 0xff, RZ, 0xc0, !PT ;  /* 0x000000ff0f0f7812 */ /* 0x020fe200078ec0ff */
[----:B------:R-:W-:Y:S01]  /*48a70*/  ULDC.64 UR6, c[0x0][0x5c0] ;  /* 0x0001700000067ab9 */ /* 0x000fe20000000a00 */
[----:B------:R-:W-:Y:S02]  /*48a80*/  IADD3 R16, P0, P1, R3, R16, R9 ;  /* 0x0000001003107210 */ /* 0x000fe4000791e009 */
[----:B------:R-:W-:Y:S02]  /*48a90*/  F2FP.F16.E4M3.UNPACK_B R15, R15 ;  /* 0x0000000fff0f723e */ /* 0x000fe400020006ff */
[----:B------:R-:W-:Y:S02]  /*48aa0*/  IADD3.X R27, R4, R27, R8, P0, P1 ;  /* 0x0000001b041b7210 */ /* 0x000fe400007e2408 */
[----:B------:R-:W-:Y:S01]  /*48ab0*/  IADD3 R16, P0, R16, UR6, RZ ;  /* 0x0000000610107c10 */ /* 0x000fe2000ff1e0ff */
[----:B------:R-:W-:-:S03]  /*48ac0*/  HADD2.F32 R15, -RZ, R15.H0_H0 ;  /* 0x2000000fff0f7230 */ /* 0x000fc60000004100 */
[----:B------:R-:W-:Y:S02]  /*48ad0*/  IADD3.X R17, R27, UR7, RZ, P0, !PT ;  /* 0x000000071b117c10 */ /* 0x000fe400087fe4ff */
[----:B------:R-:W-:-:S04]  /*48ae0*/  FMUL R15, R15, UR24 ;  /* 0x000000180f0f7c20 */ /* 0x000fc80008400000 */
[----:B--2---:R-:W-:-:S05]  /*48af0*/  FFMA R15, R18, UR21, R15 ;  /* 0x00000015120f7c23 */ /* 0x004fca000800000f */
[----:B------:R-:W-:-:S05]  /*48b00*/  F2FP.SATFINITE.E4M3.F32.PACK_AB_MERGE_C R15, RZ, R15, RZ ;  /* 0x0000000fff0f723e */ /* 0x000fca00048070ff */
[----:B------:R2:W-:Y:S01]  /*48b10*/  STG.E.U8 desc[UR22][R16.64+0x179], R15 ;  /* 0x0001790f10007986 */ /* 0x0005e2000c101116 */
[----:B------:R-:W-:Y:S05]  /*48b20*/  BRA `(.L_x_42) ;  /* 0x000001a000707947 */ /* 0x000fea0003800000 */
.L_x_39:
[----:B------:R-:W-:Y:S01]  /*48b30*/  ISETP.GE.AND P6, PT, R15, 0x1, PT ;  /* 0x000000010f00780c */ /* 0x000fe20003fc6270 */
[----:B------:R-:W2:Y:S03]  /*48b40*/  LDL.LU R55, [R1+0x600] ;  /* 0x0006000001377983 */ /* 0x000ea60000300800 */
[----:B------:R-:W-:Y:S01]  /*48b50*/  ISETP.LT.OR P0, PT, R26, 0x1, !P6 ;  /* 0x000000011a00780c */ /* 0x000fe20007701670 */
[----:B------:R-:W-:Y:S01]  /*48b60*/  FMUL R30, R18, UR21 ;  /* 0x00000015121e7c20 */ /* 0x000fe20008400000 */
[----:B------:R-:W-:Y:S01]  /*48b70*/  ISETP.LT.OR P3, PT, R26, 0x2, !P6 ;  /* 0x000000021a00780c */ /* 0x000fe20007761670 */
[----:B------:R-:W-:Y:S01]  /*48b80*/  FMUL R19, R19, UR21 ;  /* 0x0000001513137c20 */ /* 0x000fe20008400000 */
[----:B------:R-:W-:Y:S01]  /*48b90*/  FMUL R20, R20, UR21 ;  /* 0x0000001514147c20 */ /* 0x000fe20008400000 */
[----:B------:R-:W-:Y:S01]  /*48ba0*/  FMUL R21, R21, UR21 ;  /* 0x0000001515157c20 */ /* 0x000fe20008400000 */
[----:B------:R-:W-:Y:S01]  /*48bb0*/  FMUL R22, R22, UR21 ;  /* 0x0000001516167c20 */ /* 0x000fe20008400000 */
[----:B------:R-:W-:Y:S01]  /*48bc0*/  FMUL R23, R23, UR21 ;  /* 0x0000001517177c20 */ /* 0x000fe20008400000 */
[----:B-----5:R-:W-:Y:S01]  /*48bd0*/  LOP3.LUT R14, R14, 0xffffffdf, RZ, 0xc0, !PT ;  /* 0xffffffdf0e0e7812 */ /* 0x020fe200078ec0ff */
[----:B------:R-:W-:Y:S01]  /*48be0*/  FMUL R216, R216, UR21 ;  /* 0x00000015d8d87c20 */ /* 0x000fe20008400000 */
[----:B------:R-:W-:Y:S01]  /*48bf0*/  FMUL R217, R217, UR21 ;  /* 0x00000015d9d97c20 */ /* 0x000fe20008400000 */
[----:B------:R-:W-:Y:S01]  /*48c00*/  FMUL R218, R218, UR21 ;  /* 0x00000015dada7c20 */ /* 0x000fe20008400000 */
[----:B------:R-:W-:Y:S01]  /*48c10*/  FMUL R219, R219, UR21 ;  /* 0x00000015dbdb7c20 */ /* 0x000fe20008400000 */
[----:B------:R-:W0:Y:S01]  /*48c20*/  @!P0 LDC.64 R24, c[0x0][0x5c0] ;  /* 0x00017000ff188b82 */ /* 0x000e220000000a00 */
[----:B------:R-:W-:Y:S01]  /*48c30*/  FMUL R220, R220, UR21 ;  /* 0x00000015dcdc7c20 */ /* 0x000fe20008400000 */
[----:B------:R-:W-:Y:S01]  /*48c40*/  FMUL R221, R221, UR21 ;  /* 0x00000015dddd7c20 */ /* 0x000fe20008400000 */
[----:B------:R-:W-:Y:S01]  /*48c50*/  FMUL R222, R222, UR21 ;  /* 0x00000015dede7c20 */ /* 0x000fe20008400000 */
[----:B------:R-:W-:Y:S01]  /*48c60*/  FMUL R223, R223, UR21 ;  /* 0x00000015dfdf7c20 */ /* 0x000fe20008400000 */
[----:B------:R-:W-:Y:S01]  /*48c70*/  FMUL R224, R224, UR21 ;  /* 0x00000015e0e07c20 */ /* 0x000fe20008400000 */
[----:B------:R-:W-:Y:S01]  /*48c80*/  FMUL R225, R225, UR21 ;  /* 0x00000015e1e17c20 */ /* 0x000fe20008400000 */
[----:B------:R-:W-:Y:S01]  /*48c90*/  FMUL R226, R226, UR21 ;  /* 0x00000015e2e27c20 */ /* 0x000fe20008400000 */
[----:B------:R-:W3:Y:S01]  /*48ca0*/  @!P3 LDC.64 R28, c[0x0][0x5c0] ;  /* 0x00017000ff1cbb82 */ /* 0x000ee20000000a00 */
[----:B------:R-:W-:Y:S01]  /*48cb0*/  F2FP.SATFINITE.E4M3.F32.PACK_AB_MERGE_C R30, RZ, R30, RZ ;  /* 0x0000001eff1e723e */ /* 0x000fe200048070ff */
[----:B------:R-:W-:Y:S01]  /*48cc0*/  FMUL R227, R227, UR21 ;  /* 0x00000015e3e37c20 */ /* 0x000fe20008400000 */
[----:B------:R-:W-:Y:S01]  /*48cd0*/  FMUL R228, R228, UR21 ;  /* 0x00000015e4e47c20 */ /* 0x000fe20008400000 */
[----:B------:R-:W-:Y:S01]  /*48ce0*/  FMUL R229, R229, UR21 ;  /* 0x00000015e5e57c20 */ /* 0x000fe20008400000 */
[----:B------:R-:W-:Y:S01]  /*48cf0*/  FMUL R230, R230, UR21 ;  /* 0x00000015e6e67c20 */ /* 0x000fe20008400000 */
[----:B------:R-:W-:Y:S01]  /*48d00*/  FMUL R231, R231, UR21 ;  /* 0x00000015e7e77c20 */ /* 0x000fe20008400000 */
[----:B------:R-:W-:Y:S01]  /*48d10*/  FMUL R232, R232, UR21 ;  /* 0x00000015e8e87c20 */ /* 0x000fe20008400000 */
[----:B------:R-:W-:Y:S01]  /*48d20*/  FMUL R233, R233, UR21 ;  /* 0x00000015e9e97c20 */ /* 0x000fe20008400000 */
[----:B------:R-:W4:Y:S01]  /*48d30*/  LDL.LU R54, [R1+0x604] ;  /* 0x0006040001367983 */ /* 0x000f220000300800 */
[----:B0-----:R-:W-:Y:S01]  /*48d40*/  @!P0 IADD3 R24, P1, R16, R24, RZ ;  /* 0x0000001810188210 */ /* 0x001fe20007f3e0ff */
[----:B------:R-:W-:Y:S01]  /*48d50*/  FMUL R234, R234, UR21 ;  /* 0x00000015eaea7c20 */ /* 0x000fe20008400000 */
[----:B------:R-:W-:Y:S01]  /*48d60*/  F2FP.SATFINITE.E4M3.F32.PACK_AB_MERGE_C R19, RZ, R19, RZ ;  /* 0x00000013ff13723e */ /* 0x000fe200048070ff */
[----:B------:R-:W4:Y:S01]  /*48d70*/  LDL.LU R60, [R1+0x608] ;  /* 0x00060800013c7983 */ /* 0x000f220000300800 */
[----:B------:R-:W-:Y:S01]  /*48d80*/  F2FP.SATFINITE.E4M3.F32.PACK_AB_MERGE_C R20, RZ, R20, RZ ;  /* 0x00000014ff14723e */ /* 0x000fe200048070ff */
[----:B------:R-:W-:Y:S01]  /*48d90*/  @!P0 IMAD.X R25, R27, 0x1, R25, P1 ;  /* 0x000000011b198824 */ /* 0x000fe200008e0619 */
[----:B------:R-:W-:Y:S01]  /*48da0*/  ISETP.GE.AND P1, PT, R15, 0x9, PT ;  /* 0x000000090f00780c */ /* 0x000fe20003f26270 */
[----:B------:R-:W4:Y:S01]  /*48db0*/  LDL.LU R59, [R1+0x60c] ;  /* 0x00060c00013b7983 */ /* 0x000f220000300800 */
[----:B------:R-:W-:Y:S01]  /*48dc0*/  F2FP.SATFINITE.E4M3.F32.PACK_AB_MERGE_C R21, RZ, R21, RZ ;  /* 0x00000015ff15723e */ /* 0x000fe200048070ff */
[----:B------:R-:W-:Y:S01]  /*48dd0*/  FMUL R235, R235, UR21 ;  /* 0x00000015ebeb7c20 */ /* 0x000fe20008400000 */
[C---:B------:R-:W-:Y:S01]  /*48de0*/  ISETP.LT.OR P2, PT, R26.reuse, 0x1, !P1 ;  /* 0x000000011a00780c */ /* 0x040fe20004f41670 */
[----:B------:R3:W-:Y:S01]  /*48df0*/  @!P0 STG.E.U8 desc[UR22][R24.64], R30 ;  /* 0x0000001e18008986 */ /* 0x0007e2000c101116 */
[----:B------:R-:W-:Y:S01]  /*48e00*/  ISETP.LT.OR P0, PT, R26, 0x2, !P1 ;  /* 0x000000021a00780c */ /* 0x000fe20004f01670 */
[----:B------:R-:W-:Y:S01]  /*48e10*/  FMUL R236, R236, UR21 ;  /* 0x00000015ecec7c20 */ /* 0x000fe20008400000 */
[----:B------:R-:W-:Y:S01]  /*48e20*/  F2FP.SATFINITE.E4M3.F32.PACK_AB_MERGE_C R22, RZ, R22, RZ ;  /* 0x00000016ff16723e */ /* 0x000fe200048070ff */
[----:B------:R-:W4:Y:S01]  /*48e30*/  LDL.LU R58, [R1+0x610] ;  /* 0x00061000013a7983 */ /* 0x000f220000300800 */
[----:B------:R-:W-:Y:S01]  /*48e40*/  F2FP.SATFINITE.E4M3.F32.PACK_AB_MERGE_C R23, RZ, R23, RZ ;  /* 0x00000017ff17723e */ /* 0x000fe200048070ff */
[----:B------:R-:W-:Y:S01]  /*48e50*/  FMUL R237, R237, UR21 ;  /* 0x00000015eded7c20 */ /* 0x000fe20008400000 */
[----:B------:R-:W-:-:S02]  /*48e60*/  F2FP.SATFINITE.E4M3.F32.PACK_AB_MERGE_C R216, RZ, R216, RZ ;  /* 0x000000d8ffd8723e */ /* 0x000fc400048070ff */
[----:B------:R-:W-:Y:S02]  /*48e70*/  F2FP.SATFINITE.E4M3.F32.PACK_AB_MERGE_C R217, RZ, R217, RZ ;  /* 0x000000d9ffd9723e */ /* 0x000fe400048070ff */
[----:B------:R-:W-:Y:S02]  /*48e80*/  F2FP.SATFINITE.E4M3.F32.PACK_AB_MERGE_C R218, RZ, R218, RZ ;  /* 0x000000daffda723e */ /* 0x000fe400048070ff */
[----:B---3--:R-:W-:Y:S02]  /*48e90*/  @!P3 IADD3 R24, P4, R16, R28, RZ ;  /* 0x0000001c1018b210 */ /* 0x008fe40007f9e0ff */
[----:B------:R-:W-:Y:S02]  /*48ea0*/  F2FP.SATFINITE.E4M3.F32.PACK_AB_MERGE_C R219, RZ, R219, RZ ;  /* 0x000000dbffdb723e */ /* 0x000fe400048070ff */
[----:B------:R-:W-:Y:S01]  /*48eb0*/  F2FP.SATFINITE.E4M3.F32.PACK_AB_MERGE_C R220, RZ, R220, RZ ;  /* 0x000000dcffdc723e */ /* 0x000fe200048070ff */
[----:B------:R-:W-:Y:S01]  /*48ec0*/  @!P3 IMAD.X R25, R27, 0x1, R29, P4 ;  /* 0x000000011b19b824 */ /* 0x000fe200020e061d */
[----:B------:R-:W-:Y:S01]  /*48ed0*/  F2FP.SATFINITE.E4M3.F32.PACK_AB_MERGE_C R221, RZ, R221, RZ ;  /* 0x000000ddffdd723e */ /* 0x000fe200048070ff */
[----:B------:R-:W0:Y:S01]  /*48ee0*/  @!P2 LDC.64 R28, c[0x0][0x5c0] ;  /* 0x00017000ff1cab82 */ /* 0x000e220000000a00 */
[----:B------:R-:W-:-:S02]  /*48ef0*/  F2FP.SATFINITE.E4M3.F32.PACK_AB_MERGE_C R222, RZ, R222, RZ ;  /* 0x000000deffde723e */ /* 0x000fc400048070ff */
[----:B------:R3:W-:Y:S01]  /*48f00*/  @!P3 STG.E.U8 desc[UR22][R24.64+0x1], R19 ;  /* 0x000001131800b986 */ /* 0x0007e2000c101116 */
[----:B------:R-:W-:Y:S02]  /*48f10*/  F2FP.SATFINITE.E4M3.F32.PACK_AB_MERGE_C R223, RZ, R223, RZ ;  /* 0x000000dfffdf723e */ /* 0x000fe400048070ff */
[----:B------:R-:W-:Y:S02]  /*48f20*/  F2FP.SATFINITE.E4M3.F32.PACK_AB_MERGE_C R224, RZ, R224, RZ ;  /* 0x000000e0ffe0723e */ /* 0x000fe400048070ff */
[----:B------:R-:W-:Y:S02]  /*48f30*/  F2FP.SATFINITE.E4M3.F32.PACK_AB_MERGE_C R225, RZ, R225, RZ ;  /* 0x000000e1ffe1723e */ /* 0x000fe400048070ff */
[----:B------:R-:W-:Y:S02]  /*48f40*/  F2FP.SATFINITE.E4M3.F32.PACK_AB_MERGE_C R226, RZ, R226, RZ ;  /* 0x000000e2ffe2723e */ /* 0x000fe400048070ff */
[----:B------:R-:W-:Y:S02]  /*48f50*/  F2FP.SATFINITE.E4M3.F32.PACK_AB_MERGE_C R227, RZ, R227, RZ ;  /* 0x000000e3ffe3723e */ /* 0x000fe400048070ff */
[----:B------:R-:W-:Y:S01]  /*48f60*/  F2FP.SATFINITE.E4M3.F32.PACK_AB_MERGE_C R228, RZ, R228, RZ ;  /* 0x000000e4ffe4723e */ /* 0x000fe200048070ff */
[----:B---3--:R-:W3:Y:S01]  /*48f70*/  @!P0 LDC.64 R24, c[0x0][0x5c0] ;  /* 0x00017000ff188b82 */ /* 0x008ee20000000a00 */
[----:B------:R-:W-:-:S02]  /*48f80*/  F2FP.SATFINITE.E4M3.F32.PACK_AB_MERGE_C R229, RZ, R229, RZ ;  /* 0x000000e5ffe5723e */ /* 0x000fc400048070ff */
[----:B------:R-:W-:Y:S02]  /*48f90*/  F2FP.SATFINITE.E4M3.F32.PACK_AB_MERGE_C R230, RZ, R230, RZ ;  /* 0x000000e6ffe6723e */ /* 0x000fe400048070ff */
[----:B------:R-:W-:Y:S02]  /*48fa0*/  F2FP.SATFINITE.E4M3.F32.PACK_AB_MERGE_C R231, RZ, R231, RZ ;  /* 0x000000e7ffe7723e */ /* 0x000fe400048070ff */
[----:B------:R-:W-:Y:S02]  /*48fb0*/  F2FP.SATFINITE.E4M3.F32.PACK_AB_MERGE_C R232, RZ, R232, RZ ;  /* 0x000000e8ffe8723e */ /* 0x000fe400048070ff */
[----:B0-----:R-:W-:Y:S02]  /*48fc0*/  @!P2 IADD3 R30, P3, P4, R16, R28, R3 ;  /* 0x0000001c101ea210 */ /* 0x001fe40007c7e003 */
[----:B------:R-:W-:Y:S02]  /*48fd0*/  F2FP.SATFINITE.E4M3.F32.PACK_AB_MERGE_C R233, RZ, R233, RZ ;  /* 0x000000e9ffe9723e */ /* 0x000fe400048070ff */
[----:B------:R-:W-:-:S02]  /*48fe0*/  @!P2 IADD3.X R31, R27, R29, R4, P3, P4 ;  /* 0x0000001d1b1fa210 */ /* 0x000fc40001fe8404 */
[----:B------:R-:W-:Y:S02]  /*48ff0*/  F2FP.SATFINITE.E4M3.F32.PACK_AB_MERGE_C R234, RZ, R234, RZ ;  /* 0x000000eaffea723e */ /* 0x000fe400048070ff */
[----:B------:R-:W-:Y:S01]  /*49000*/  F2FP.SATFINITE.E4M3.F32.PACK_AB_MERGE_C R235, RZ, R235, RZ ;  /* 0x000000ebffeb723e */ /* 0x000fe200048070ff */
[----:B------:R-:W-:Y:S01]  /*49010*/  @!P2 STG.E.U8 desc[UR22][R30.64], R20 ;  /* 0x000000141e00a986 */ /* 0x000fe2000c101116 */
[----:B------:R-:W-:Y:S02]  /*49020*/  LOP3.LUT R0, R0, 0xfffffffd, RZ, 0xc0, !PT ;  /* 0xfffffffd00007812 */ /* 0x000fe400078ec0ff */
[----:B------:R-:W-:Y:S02]  /*49030*/  F2FP.SATFINITE.E4M3.F32.PACK_AB_MERGE_C R236, RZ, R236, RZ ;  /* 0x000000ecffec723e */ /* 0x000fe400048070ff */
[----:B------:R-:W-:Y:S02]  /*49040*/  F2FP.SATFINITE.E4M3.F32.PACK_AB_MERGE_C R237, RZ, R237, RZ ;  /* 0x000000edffed723e */ /* 0x000fe400048070ff */
[----:B---3--:R-:W-:-:S04]  /*49050*/  @!P0 IADD3 R28, P3, P4, R16, R24, R3 ;  /* 0x00000018101c8210 */ /* 0x008fc80007c7e003 */
[----:B------:R-:W-:Y:S02]  /*49060*/  @!P0 IADD3.X R29, R27, R25, R4, P3, P4 ;  /* 0x000000191b1d8210 */ /* 0x000fe40001fe8404 */
[----:B------:R-:W-:-:S03]  /*49070*/  ISETP.LT.OR P4, PT, R26, 0x9, !P1 ;  /* 0x000000091a00780c */ /* 0x000fc60004f81670 */
[----:B------:R0:W-:Y:S10]  /*49080*/  @!P0 STG.E.U8 desc[UR22][R28.64+0x1], R21 ;  /* 0x000001151c008986 */ /* 0x0001f4000c101116 */
[----:B------:R-:W3:Y:S02]  /*49090*/  @!P4 LDC.64 R24, c[0x0][0x5c0] ;  /* 0x00017000ff18cb82 */ /* 0x000ee40000000a00 */
[----:B---3--:R-:W-:-:S04]  /*490a0*/  @!P4 IADD3 R32, P3, P5, R16, R24, R3 ;  /* 0x000000181020c210 */ /* 0x008fc80007d7e003 */
[----:B------:R-:W-:Y:S02]  /*490b0*/  @!P4 IADD3.X R33, R27, R25, R4, P3, P5 ;  /* 0x000000191b21c210 */ /* 0x000fe40001fea404 */
[----:B------:R-:W-:-:S13]  /*490c0*/  ISETP.LT.OR P3, PT, R26, 0xa, !P1 ;  /* 0x0000000a1a00780c */ /* 0x000fda0004f61670 */
[----:B------:R-:W3:Y:S02]  /*490d0*/  @!P3 LDC.64 R24, c[0x0][0x5c0] ;  /* 0x00017000ff18bb82 */ /* 0x000ee40000000a00 */
[----:B---3--:R-:W-:-:S04]  /*490e0*/  @!P3 IADD3 R24, P2, P5, R16, R24, R3 ;  /* 0x000000181018b210 */ /* 0x008fc80007d5e003 */
[----:B------:R-:W-:Y:S02]  /*490f0*/  @!P3 IADD3.X R25, R27, R25, R4, P2, P5 ;  /* 0x000000191b19b210 */ /* 0x000fe400017ea404 */
[----:B------:R-:W-:-:S13]  /*49100*/  ISETP.LT.OR P2, PT, R26, 0x11, !P1 ;  /* 0x000000111a00780c */ /* 0x000fda0004f41670 */
[----:B0-----:R-:W0:Y:S01]  /*49110*/  @!P2 LDC.64 R20, c[0x0][0x5c0] ;  /* 0x00017000ff14ab82 */ /* 0x001e220000000a00 */
[----:B------:R-:W-:Y:S02]  /*49120*/  @P2 LOP3.LUT R14, R14, 0x20, RZ, 0xfc, !PT ;  /* 0x000000200e0e2812 */ /* 0x000fe400078efcff */
[----:B0-----:R-:W-:-:S04]  /*49130*/  @!P2 IADD3 R30, P0, P5, R16, R20, R3 ;  /* 0x00000014101ea210 */ /* 0x001fc80007d1e003 */
[----:B------:R-:W-:Y:S02]  /*49140*/  @!P2 IADD3.X R31, R27, R21, R4, P0, P5 ;  /* 0x000000151b1fa210 */ /* 0x000fe400007ea404 */
[C---:B------:R-:W-:Y:S02]  /*49150*/  ISETP.LT.OR P0, PT, R26.reuse, 0x9, !P6 ;  /* 0x000000091a00780c */ /* 0x040fe40007701670 */
[----:B------:R-:W-:-:S11]  /*49160*/  ISETP.LT.OR P2, PT, R26, 0x19, !P1 ;  /* 0x000000191a00780c */ /* 0x000fd60004f41670 */
[----:B------:R-:W0:Y:S02]  /*49170*/  @!P0 LDC.64 R20, c[0x0][0x5c0] ;  /* 0x00017000ff148b82 */ /* 0x000e240000000a00 */
[----:B0-----:R-:W-:-:S05]  /*49180*/  @!P0 IADD3 R20, P5, R16, R20, RZ ;  /* 0x0000001410148210 */ /* 0x001fca0007fbe0ff */
[----:B------:R-:W-:-:S05]  /*49190*/  @!P0 IMAD.X R21, R27, 0x1, R21, P5 ;  /* 0x000000011b158824 */ /* 0x000fca00028e0615 */
[----:B------:R0:W-:Y:S01]  /*491a0*/  @!P0 STG.E.U8 desc[UR22][R20.64+0x8], R22 ;  /* 0x0000081614008986 */ /* 0x0001e2000c101116 */
[----:B------:R-:W-:Y:S01]  /*491b0*/  ISETP.LT.OR P0, PT, R26, 0xa, !P6 ;  /* 0x0000000a1a00780c */ /* 0x000fe20007701670 */
[----:B--2---:R-:W-:-:S12]  /*491c0*/  FMUL R19, R55, UR21 ;  /* 0x0000001537137c20 */ /* 0x004fd80008400000 */
[----:B0-----:R-:W0:Y:S02]  /*491d0*/  @!P0 LDC.64 R20, c[0x0][0x5c0] ;  /* 0x00017000ff148b82 */ /* 0x001e240000000a00 */
[----:B0-----:R-:W-:-:S05]  /*491e0*/  @!P0 IADD3 R20, P5, R16, R20, RZ ;  /* 0x0000001410148210 */ /* 0x001fca0007fbe0ff */
[----:B------:R-:W-:-:S05]  /*491f0*/  @!P0 IMAD.X R21, R27, 0x1, R21, P5 ;  /* 0x000000011b158824 */ /* 0x000fca00028e0615 */
[----:B------:R0:W-:Y:S01]  /*49200*/  @!P0 STG.E.U8 desc[UR22][R20.64+0x9], R23 ;  /* 0x0000091714008986 */ /* 0x0001e2000c101116 */
[----:B------:R-:W-:-:S03]  /*49210*/  ISETP.LT.OR P0, PT, R26, 0x12, !P1 ;  /* 0x000000121a00780c */ /* 0x000fc60004f01670 */
[----:B------:R2:W-:Y:S01]  /*49220*/  @!P4 STG.E.U8 desc[UR22][R32.64+0x8], R216 ;  /* 0x000008d82000c986 */ /* 0x0005e2000c101116 */
[----:B------:R-:W-:-:S03]  /*49230*/  ISETP.LT.OR P4, PT, R26, 0x1a, !P1 ;  /* 0x0000001a1a00780c */ /* 0x000fc60004f81670 */
[----:B------:R-:W-:Y:S06]  /*49240*/  @!P3 STG.E.U8 desc[UR22][R24.64+0x9], R217 ;  /* 0x000009d91800b986 */ /* 0x000fec000c101116 */
[----:B0-----:R-:W0:Y:S02]  /*49250*/  @!P0 LDC.64 R20, c[0x0][0x5c0] ;  /* 0x00017000ff148b82 */ /* 0x001e240000000a00 */
[----:B0-----:R-:W-:-:S04]  /*49260*/  @!P0 IADD3 R22, P5, P6, R16, R20, R3 ;  /* 0x0000001410168210 */ /* 0x001fc80007ebe003 */
[----:B------:R-:W-:Y:S02]  /*49270*/  @!P0 IADD3.X R23, R27, R21, R4, P5, P6 ;  /* 0x000000151b178210 */ /* 0x000fe40002fec404 */
[----:B------:R-:W0:Y:S02]  /*49280*/  @!P2 LDC.64 R20, c[0x0][0x5c0] ;  /* 0x00017000ff14ab82 */ /* 0x000e240000000a00 */
[----:B0-----:R-:W-:-:S04]  /*49290*/  @!P2 IADD3 R34, P5, P6, R16, R20, R3 ;  /* 0x000000141022a210 */ /* 0x001fc80007ebe003 */
[----:B------:R-:W-:Y:S02]  /*492a0*/  @!P2 IADD3.X R35, R27, R21, R4, P5, P6 ;  /* 0x000000151b23a210 */ /* 0x000fe40002fec404 */
[----:B------:R-:W0:Y:S01]  /*492b0*/  @!P4 LDC.64 R20, c[0x0][0x5c0] ;  /* 0x00017000ff14cb82 */ /* 0x000e220000000a00 */
[----:B------:R-:W-:Y:S02]  /*492c0*/  ISETP.LT.OR P2, PT, R26, 0x21, !P1 ;  /* 0x000000211a00780c */ /* 0x000fe40004f41670 */
[----:B0-----:R-:W-:-:S04]  /*492d0*/  @!P4 IADD3 R28, P5, P6, R16, R20, R3 ;  /* 0x00000014101cc210 */ /* 0x001fc80007ebe003 */
[----:B------:R-:W-:-:S07]  /*492e0*/  @!P4 IADD3.X R29, R27, R21, R4, P5, P6 ;  /* 0x000000151b1dc210 */ /* 0x000fce0002fec404 */
[----:B------:R-:W2:Y:S01]  /*492f0*/  @!P2 LDC.64 R20, c[0x0][0x5c0] ;  /* 0x00017000ff14ab82 */ /* 0x000ea20000000a00 */
[----:B------:R-:W-:Y:S02]  /*49300*/  ISETP.GE.AND P6, PT, R15, 0x1, PT ;  /* 0x000000010f00780c */ /* 0x000fe40003fc6270 */
[----:B--2---:R-:W-:-:S04]  /*49310*/  @!P2 IADD3 R32, P3, P5, R16, R20, R3 ;  /* 0x000000141020a210 */ /* 0x004fc80007d7e003 */
[----:B------:R-:W-:Y:S02]  /*49320*/  @!P2 IADD3.X R33, R27, R21, R4, P3, P5 ;  /* 0x000000151b21a210 */ /* 0x000fe40001fea404 */
[----:B------:R-:W-:Y:S02]  /*49330*/  ISETP.LT.OR P3, PT, R26, 0x11, !P6 ;  /* 0x000000111a00780c */ /* 0x000fe40007761670 */
[C---:B------:R-:W-:Y:S02]  /*49340*/  LOP3.LUT P2, RZ, R14.reuse, 0x20, RZ, 0xc0, !PT ;  /* 0x000000200eff7812 */ /* 0x040fe4000784c0ff */
[----:B------:R-:W-:-:S09]  /*49350*/  LOP3.LUT R14, R14, 0xfffffff7, RZ, 0xc0, !PT ;  /* 0xfffffff70e0e7812 */ /* 0x000fd200078ec0ff */
[----:B------:R-:W0:Y:S02]  /*49360*/  @!P3 LDC.64 R20, c[0x0][0x5c0] ;  /* 0x00017000ff14bb82 */ /* 0x000e240000000a00 */
[----:B0-----:R-:W-:-:S05]  /*49370*/  @!P3 IADD3 R20, P5, R16, R20, RZ ;  /* 0x000000141014b210 */ /* 0x001fca0007fbe0ff */
[----:B------:R-:W-:-:S05]  /*49380*/  @!P3 IMAD.X R21, R27, 0x1, R21, P5 ;  /* 0x000000011b15b824 */ /* 0x000fca00028e0615 */
[----:B------:R0:W-:Y:S01]  /*49390*/  @!P3 STG.E.U8 desc[UR22][R20.64+0x10], R218 ;  /* 0x000010da1400b986 */ /* 0x0001e2000c101116 */
[----:B------:R-:W-:-:S13]  /*493a0*/  ISETP.LT.OR P3, PT, R26, 0x12, !P6 ;  /* 0x000000121a00780c */ /* 0x000fda0007761670 */
        /* <DEDUP_REMOVED lines=8> */
[----:B0-----:R-:W0:Y:S01]  /*49430*/  @!P3 LDC.64 R20, c[0x0][0x5c0] ;  /* 0x00017000ff14bb82 */ /* 0x001e220000000a00 */
[----:B------:R-:W-:-:S04]  /*49440*/  @P3 LOP3.LUT R14, R14, 0x8, RZ, 0xfc, !PT ;  /* 0x000000080e0e3812 */ /* 0x000fc800078efcff */
        /* <DEDUP_REMOVED lines=8> */
[----:B------:R-:W2:Y:S01]  /*494d0*/  @!P2 LDC.64 R20, c[0x0][0x5c0] ;  /* 0x00017000ff14ab82 */ /* 0x000ea20000000a00 */
[----:B------:R-:W-:Y:S02]  /*494e0*/  ISETP.GE.AND P3, PT, R15, 0x1, PT ;  /* 0x000000010f00780c */ /* 0x000fe40003f66270 */
[----:B--2---:R-:W-:-:S04]  /*494f0*/  @!P2 IADD3 R30, P5, P6, R16, R20, R3 ;  /* 0x00000014101ea210 */ /* 0x004fc80007ebe003 */
[----:B------:R-:W-:Y:S02]  /*49500*/  @!P2 IADD3.X R31, R27, R21, R4, P5, P6 ;  /* 0x000000151b1fa210 */ /* 0x000fe40002fec404 */
[C---:B------:R-:W-:Y:S02]  /*49510*/  ISETP.LT.OR P6, PT, R26.reuse, 0x31, !P1 ;  /* 0x000000311a00780c */ /* 0x040fe40004fc1670 */
[----:B------:R-:W-:-:S11]  /*49520*/  ISETP.LT.OR P2, PT, R26, 0x39, !P1 ;  /* 0x000000391a00780c */ /* 0x000fd60004f41670 */
[----:B------:R-:W0:Y:S02]  /*49530*/  @!P6 LDC.64 R20, c[0x0][0x5c0] ;  /* 0x00017000ff14eb82 */ /* 0x000e240000000a00 */
[----:B0-----:R-:W-:-:S04]  /*49540*/  @!P6 IADD3 R40, P0, P5, R16, R20, R3 ;  /* 0x000000141028e210 */ /* 0x001fc80007d1e003 */
[----:B------:R-:W-:Y:S02]  /*49550*/  @!P6 IADD3.X R41, R27, R21, R4, P0, P5 ;  /* 0x000000151b29e210 */ /* 0x000fe400007ea404 */
[----:B------:R-:W-:-:S13]  /*49560*/  ISETP.LT.OR P0, PT, R26, 0x19, !P3 ;  /* 0x000000191a00780c */ /* 0x000fda0005f01670 */
[----:B------:R-:W0:Y:S02]  /*49570*/  @!P0 LDC.64 R20, c[0x0][0x5c0] ;  /* 0x00017000ff148b82 */ /* 0x000e240000000a00 */
[----:B0-----:R-:W-:-:S05]  /*49580*/  @!P0 IADD3 R20, P5, R16, R20, RZ ;  /* 0x0000001410148210 */ /* 0x001fca0007fbe0ff */
[----:B------:R-:W-:-:S05]  /*49590*/  @!P0 IMAD.X R21, R27, 0x1, R21, P5 ;  /* 0x000000011b158824 */ /* 0x000fca00028e0615 */
[----:B------:R0:W-:Y:S01]  /*495a0*/  @!P0 STG.E.U8 desc[UR22][R20.64+0x18], R222 ;  /* 0x000018de14008986 */ /* 0x0001e2000c101116 */
[C---:B------:R-:W-:Y:S02]  /*495b0*/  ISETP.LT.OR P0, PT, R26.reuse, 0x1a, !P3 ;  /* 0x0000001a1a00780c */ /* 0x040fe40005f01670 */
[----:B------:R-:W-:-:S11]  /*495c0*/  ISETP.LT.OR P3, PT, R26, 0x19, !P1 ;  /* 0x000000191a00780c */ /* 0x000fd60004f61670 */
        /* <DEDUP_REMOVED lines=14> */
[----:B------:R-:W-:-:S13]  /*496b0*/  ISETP.LT.OR P2, PT, R26, 0x3a, !P1 ;  /* 0x0000003a1a00780c */ /* 0x000fda0004f41670 */
[----:B------:R-:W2:Y:S02]  /*496c0*/  @!P2 LDC.64 R20, c[0x0][0x5c0] ;  /* 0x00017000ff14ab82 */ /* 0x000ea40000000a00 */
[----:B--2---:R-:W-:-:S04]  /*496d0*/  @!P2 IADD3 R34, P5, P6, R16, R20, R3 ;  /* 0x000000141022a210 */ /* 0x004fc80007ebe003 */
[----:B------:R-:W-:Y:S02]  /*496e0*/  @!P2 IADD3.X R35, R27, R21, R4, P5, P6 ;  /* 0x000000151b23a210 */ /* 0x000fe40002fec404 */
[----:B------:R-:W-:Y:S02]  /*496f0*/  ISETP.LT.OR P2, PT, R26, 0x41, !P1 ;  /* 0x000000411a00780c */ /* 0x000fe40004f41670 */
[----:B------:R-:W-:-:S11]  /*49700*/  ISETP.GE.AND P6, PT, R15, 0x1, PT ;  /* 0x000000010f00780c */ /* 0x000fd60003fc6270 */
[----:B------:R-:W0:Y:S02]  /*49710*/  @!P2 LDC.64 R20, c[0x0][0x5c0] ;  /* 0x00017000ff14ab82 */ /* 0x000e240000000a00 */
        /* <DEDUP_REMOVED lines=12> */
[----:B------:R0:W-:Y:S04]  /*497e0*/  @!P4 STG.E.U8 desc[UR22][R20.64+0x21], R227 ;  /* 0x000021e31400c986 */ /* 0x0001e8000c101116 */
[----:B------:R2:W-:Y:S01]  /*497f0*/  @!P3 STG.E.U8 desc[UR22][R32.64+0x20], R228 ;  /* 0x000020e42000b986 */ /* 0x0005e2000c101116 */
[----:B------:R-:W-:Y:S01]  /*49800*/  ISETP.LT.OR P3, PT, R26, 0x4a, !P1 ;  /* 0x0000004a1a00780c */ /* 0x000fe20004f61670 */
[----:B0-----:R-:W0:Y:S02]  /*49810*/  @!P2 LDC.64 R20, c[0x0][0x5c0] ;  /* 0x00017000ff14ab82 */ /* 0x001e240000000a00 */
[----:B0-----:R-:W-:-:S04]  /*49820*/  @!P2 IADD3 R28, P4, P5, R16, R20, R3 ;  /* 0x00000014101ca210 */ /* 0x001fc80007d9e003 */
[----:B------:R-:W-:Y:S02]  /*49830*/  @!P2 IADD3.X R29, R27, R21, R4, P4, P5 ;  /* 0x000000151b1da210 */ /* 0x000fe400027ea404 */
[----:B------:R-:W-:-:S13]  /*49840*/  ISETP.LT.OR P2, PT, R26, 0x49, !P1 ;  /* 0x000000491a00780c */ /* 0x000fda0004f41670 */
[----:B------:R-:W0:Y:S02]  /*49850*/  @!P2 LDC.64 R20, c[0x0][0x5c0] ;  /* 0x00017000ff14ab82 */ /* 0x000e240000000a00 */
[----:B0-----:R-:W-:-:S04]  /*49860*/  @!P2 IADD3 R42, P4, P5, R16, R20, R3 ;  /* 0x00000014102aa210 */ /* 0x001fc80007d9e003 */
[----:B------:R-:W-:Y:S02]  /*49870*/  @!P2 IADD3.X R43, R27, R21, R4, P4, P5 ;  /* 0x000000151b2ba210 */ /* 0x000fe400027ea404 */
[----:B------:R-:W2:Y:S01]  /*49880*/  @!P3 LDC.64 R20, c[0x0][0x5c0] ;  /* 0x00017000ff14bb82 */ /* 0x000ea20000000a00 */
[----:B------:R-:W-:Y:S02]  /*49890*/  LOP3.LUT P2, RZ, R14, 0x10, RZ, 0xc0, !PT ;  /* 0x000000100eff7812 */ /* 0x000fe4000784c0ff */
[----:B--2---:R-:W-:-:S04]  /*498a0*/  @!P3 IADD3 R32, P4, P5, R16, R20, R3 ;  /* 0x000000141020b210 */ /* 0x004fc80007d9e003 */
[----:B------:R-:W-:Y:S02]  /*498b0*/  @!P3 IADD3.X R33, R27, R21, R4, P4, P5 ;  /* 0x000000151b21b210 */ /* 0x000fe400027ea404 */
[----:B------:R-:W-:Y:S02]  /*498c0*/  ISETP.LT.OR P5, PT, R26, 0x51, !P1 ;  /* 0x000000511a00780c */ /* 0x000fe40004fa1670 */
[C---:B------:R-:W-:Y:S02]  /*498d0*/  LOP3.LUT P3, RZ, R14.reuse, 0x8, RZ, 0xc0, !PT ;  /* 0x000000080eff7812 */ /* 0x040fe4000786c0ff */
[----:B------:R-:W-:-:S09]  /*498e0*/  LOP3.LUT R14, R14, 0xfffffffd, RZ, 0xc0, !PT ;  /* 0xfffffffd0e0e7812 */ /* 0x000fd200078ec0ff */
[----:B------:R-:W0:Y:S02]  /*498f0*/  @!P5 LDC.64 R20, c[0x0][0x5c0] ;  /* 0x00017000ff14db82 */ /* 0x000e240000000a00 */
[----:B------:R-:W-:Y:S01]  /*49900*/  @!P3 STG.E.U8 desc[UR22][R24.64+0x21], R229 ;  /* 0x000021e51800b986 */ /* 0x000fe2000c101116 */
        /* <DEDUP_REMOVED lines=13> */
[----:B------:R0:W-:Y:S04]  /*499e0*/  @!P3 STG.E.U8 desc[UR22][R20.64+0x29], R231 ;  /* 0x000029e71400b986 */ /* 0x0001e8000c101116 */
[----:B------:R2:W-:Y:S04]  /*499f0*/  @!P6 STG.E.U8 desc[UR22][R36.64+0x28], R232 ;  /* 0x000028e82400e986 */ /* 0x0005e8000c101116 */
[----:B------:R-:W-:Y:S01]  /*49a00*/  @!P2 STG.E.U8 desc[UR22][R30.64+0x29], R233 ;  /* 0x000029e91e00a986 */ /* 0x000fe2000c101116 */
[----:B0-----:R-:W0:Y:S02]  /*49a10*/  @!P5 LDC.64 R20, c[0x0][0x5c0] ;  /* 0x00017000ff14db82 */ /* 0x001e240000000a00 */
[----:B0-----:R-:W-:-:S04]  /*49a20*/  @!P5 IADD3 R24, P3, P4, R16, R20, R3 ;  /* 0x000000141018d210 */ /* 0x001fc80007c7e003 */
[----:B------:R-:W-:Y:S02]  /*49a30*/  @!P5 IADD3.X R25, R27, R21, R4, P3, P4 ;  /* 0x000000151b19d210 */ /* 0x000fe40001fe8404 */
[----:B------:R-:W-:-:S13]  /*49a40*/  ISETP.LT.OR P3, PT, R26, 0x59, !P1 ;  /* 0x000000591a00780c */ /* 0x000fda0004f61670 */
[----:B------:R-:W0:Y:S01]  /*49a50*/  @!P3 LDC.64 R20, c[0x0][0x5c0] ;  /* 0x00017000ff14bb82 */ /* 0x000e220000000a00 */
[----:B------:R-:W-:-:S04]  /*49a60*/  @P3 LOP3.LUT R14, R14, 0x2, RZ, 0xfc, !PT ;  /* 0x000000020e0e3812 */ /* 0x000fc800078efcff */
[----:B------:R-:W-:Y:S02]  /*49a70*/  LOP3.LUT R14, R14, 0xfffffffb, RZ, 0xc0, !PT ;  /* 0xfffffffb0e0e7812 */ /* 0x000fe400078ec0ff */
[----:B0-----:R-:W-:-:S04]  /*49a80*/  @!P3 IADD3 R46, P4, P5, R16, R20, R3 ;  /* 0x00000014102eb210 */ /* 0x001fc80007d9e003 */
[----:B------:R-:W-:Y:S02]  /*49a90*/  @!P3 IADD3.X R47, R27, R21, R4, P4, P5 ;  /* 0x000000151b2fb210 */ /* 0x000fe400027ea404 */
[----:B------:R-:W-:Y:S02]  /*49aa0*/  ISETP.LT.OR P4, PT, R26, 0x5a, !P1 ;  /* 0x0000005a1a00780c */ /* 0x000fe40004f81670 */
[----:B------:R-:W-:-:S11]  /*49ab0*/  ISETP.GE.AND P3, PT, R15, 0x1, PT ;  /* 0x000000010f00780c */ /* 0x000fd60003f66270 */
[----:B------:R-:W2:Y:S01]  /*49ac0*/  @!P4 LDC.64 R20, c[0x0][0x5c0] ;  /* 0x00017000ff14cb82 */ /* 0x000ea20000000a00 */
[----:B------:R-:W-:Y:S02]  /*49ad0*/  @P4 LOP3.LUT R14, R14, 0x4, RZ, 0xfc, !PT ;  /* 0x000000040e0e4812 */ /* 0x000fe400078efcff */
[----:B--2---:R-:W-:-:S04]  /*49ae0*/  @!P4 IADD3 R36, P5, P6, R16, R20, R3 ;  /* 0x000000141024c210 */ /* 0x004fc80007ebe003 */
[----:B------:R-:W-:Y:S02]  /*49af0*/  @!P4 IADD3.X R37, R27, R21, R4, P5, P6 ;  /* 0x000000151b25c210 */ /* 0x000fe40002fec404 */
[C---:B------:R-:W-:Y:S02]  /*49b00*/  ISETP.LT.OR P6, PT, R26.reuse, 0x61, !P1 ;  /* 0x000000611a00780c */ /* 0x040fe40004fc1670 */
[----:B------:R-:W-:-:S11]  /*49b10*/  ISETP.LT.OR P4, PT, R26, 0x69, !P1 ;  /* 0x000000691a00780c */ /* 0x000fd60004f81670 */
[----:B------:R-:W0:Y:S01]  /*49b20*/  @!P6 LDC.64 R20, c[0x0][0x5c0] ;  /* 0x00017000ff14eb82 */ /* 0x000e220000000a00 */
[----:B------:R-:W-:-:S04]  /*49b30*/  @P6 LOP3.LUT R0, R0, 0x2, RZ, 0xfc, !PT ;  /* 0x0000000200006812 */ /* 0x000fc800078efcff */
[----:B------:R-:W-:-:S04]  /*49b40*/  LOP3.LUT R0, R0, 0xfffff7ff, RZ, 0xc0, !PT ;  /* 0xfffff7ff00007812 */ /* 0x000fc800078ec0ff */
[----:B------:R-:W-:-:S04]  /*49b50*/  @P4 LOP3.LUT R0, R0, 0x800, RZ, 0xfc, !PT ;  /* 0x0000080000004812 */ /* 0x000fc800078efcff */
[----:B------:R-:W-:Y:S02]  /*49b60*/  LOP3.LUT R0, R0, 0xffffffef, RZ, 0xc0, !PT ;  /* 0xffffffef00007812 */ /* 0x000fe400078ec0ff */
        /* <DEDUP_REMOVED lines=11> */
[----:B------:R-:W-:Y:S01]  /*49c20*/  @!P2 IMAD.X R21, R27, 0x1, R21, P5 ;  /* 0x000000011b15a824 */ /* 0x000fe200028e0615 */
[----:B------:R-:W-:-:S04]  /*49c30*/  ISETP.LT.OR P5, PT, R26, 0x62, !P1 ;  /* 0x000000621a00780c */ /* 0x000fc80004fa1670 */
[----:B------:R0:W-:Y:S04]  /*49c40*/  @!P2 STG.E.U8 desc[UR22][R20.64+0x31], R235 ;  /* 0x000031eb1400a986 */ /* 0x0001e8000c101116 */
[----:B------:R2:W-:Y:S01]  /*49c50*/  @!P3 STG.E.U8 desc[UR22][R40.64+0x30], R236 ;  /* 0x000030ec2800b986 */ /* 0x0005e2000c101116 */
[----:B------:R-:W-:-:S03]  /*49c60*/  ISETP.LT.OR P3, PT, R26, 0x6a, !P1 ;  /* 0x0000006a1a00780c */ /* 0x000fc60004f61670 */
[----:B------:R-:W-:Y:S01]  /*49c70*/  @!P0 STG.E.U8 desc[UR22][R22.64+0x31], R237 ;  /* 0x000031ed16008986 */ /* 0x000fe2000c101116 */
[----:B0-----:R-:W0:Y:S09]  /*49c80*/  @!P5 LDC.64 R20, c[0x0][0x5c0] ;  /* 0x00017000ff14db82 */ /* 0x001e320000000a00 */
[----:B------:R-:W-:-:S02]  /*49c90*/  @P3 LOP3.LUT R0, R0, 0x10, RZ, 0xfc, !PT ;  /* 0x0000001000003812 */ /* 0x000fc400078efcff */
[----:B------:R-:W-:Y:S02]  /*49ca0*/  F2FP.SATFINITE.E4M3.F32.PACK_AB_MERGE_C R19, RZ, R19, RZ ;  /* 0x00000013ff13723e */ /* 0x000fe400048070ff */
[----:B------:R-:W-:Y:S02]  /*49cb0*/  LOP3.LUT R0, R0, 0xffffdfff, RZ, 0xc0, !PT ;  /* 0xffffdfff00007812 */ /* 0x000fe400078ec0ff */
[----:B0-----:R-:W-:-:S04]  /*49cc0*/  @!P5 IADD3 R30, P2, P6, R16, R20, R3 ;  /* 0x00000014101ed210 */ /* 0x001fc80007e5e003 */
[----:B------:R-:W-:Y:S02]  /*49cd0*/  @!P5 IADD3.X R31, R27, R21, R4, P2, P6 ;  /* 0x000000151b1fd210 */ /* 0x000fe400017ec404 */
[----:B------:R-:W0:Y:S02]  /*49ce0*/  @!P4 LDC.64 R20, c[0x0][0x5c0] ;  /* 0x00017000ff14cb82 */ /* 0x000e240000000a00 */
[----:B0-----:R-:W-:-:S04]  /*49cf0*/  @!P4 IADD3 R50, P2, P6, R16, R20, R3 ;  /* 0x000000141032c210 */ /* 0x001fc80007e5e003 */
[----:B------:R-:W-:Y:S02]  /*49d00*/  @!P4 IADD3.X R51, R27, R21, R4, P2, P6 ;  /* 0x000000151b33c210 */ /* 0x000fe400017ec404 */
[----:B------:R-:W2:Y:S02]  /*49d10*/  @!P3 LDC.64 R20, c[0x0][0x5c0] ;  /* 0x00017000ff14bb82 */ /* 0x000ea40000000a00 */
[----:B--2---:R-:W-:-:S04]  /*49d20*/  @!P3 IADD3 R40, P2, P6, R16, R20, R3 ;  /* 0x000000141028b210 */ /* 0x004fc80007e5e003 */
[----:B------:R-:W-:Y:S02]  /*49d30*/  @!P3 IADD3.X R41, R27, R21, R4, P2, P6 ;  /* 0x000000151b29b210 */ /* 0x000fe400017ec404 */
[----:B------:R-:W-:Y:S02]  /*49d40*/  ISETP.LT.OR P3, PT, R26, 0x71, !P1 ;  /* 0x000000711a00780c */ /* 0x000fe40004f61670 */
[----:B------:R-:W-:-:S11]  /*49d50*/  ISETP.GE.AND P6, PT, R15, 0x1, PT ;  /* 0x000000010f00780c */ /* 0x000fd60003fc6270 */
[----:B------:R-:W0:Y:S01]  /*49d60*/  @!P3 LDC.64 R20, c[0x0][0x5c0] ;  /* 0x00017000ff14bb82 */ /* 0x000e220000000a00 */
[----:B------:R-:W-:Y:S02]  /*49d70*/  @P3 LOP3.LUT R0, R0, 0x2000, RZ, 0xfc, !PT ;  /* 0x0000200000003812 */ /* 0x000fe400078efcff */
[----:B0-----:R-:W-:-:S04]  /*49d80*/  @!P3 IADD3 R56, P0, P2, R16, R20, R3 ;  /* 0x000000141038b210 */ /* 0x001fc80007a1e003 */
[----:B------:R-:W-:Y:S02]  /*49d90*/  @!P3 IADD3.X R57, R27, R21, R4, P0, P2 ;  /* 0x000000151b39b210 */ /* 0x000fe400007e4404 */
[----:B------:R-:W-:-:S13]  /*49da0*/  ISETP.LT.OR P0, PT, R26, 0x39, !P6 ;  /* 0x000000391a00780c */ /* 0x000fda0007701670 */
[----:B------:R-:W0:Y:S02]  /*49db0*/  @!P0 LDC.64 R20, c[0x0][0x5c0] ;  /* 0x00017000ff148b82 */ /* 0x000e240000000a00 */
[----:B0-----:R-:W-:-:S05]  /*49dc0*/  @!P0 IADD3 R20, P2, R16, R20, RZ ;  /* 0x0000001410148210 */ /* 0x001fca0007f5e0ff */
[----:B------:R-:W-:-:S05]  /*49dd0*/  @!P0 IMAD.X R21, R27, 0x1, R21, P2 ;  /* 0x000000011b158824 */ /* 0x000fca00010e0615 */
[----:B------:R0:W-:Y:S01]  /*49de0*/  @!P0 STG.E.U8 desc[UR22][R20.64+0x38], R19 ;  /* 0x0000381314008986 */ /* 0x0001e2000c101116 */
[----:B------:R-:W-:-:S13]  /*49df0*/  ISETP.LT.OR P0, PT, R26, 0x3a, !P6 ;  /* 0x0000003a1a00780c */ /* 0x000fda0007701670 */
[----:B0-----:R-:W0:Y:S01]  /*49e00*/  @!P0 LDC.64 R20, c[0x0][0x5c0] ;  /* 0x00017000ff148b82 */ /* 0x001e220000000a00 */
[----:B------:R-:W-:Y:S01]  /*49e10*/  ISETP.LT.OR P3, PT, R26, 0x72, !P1 ;  /* 0x000000721a00780c */ /* 0x000fe20004f61670 */
[----:B----4-:R-:W-:-:S05]  /*49e20*/  FMUL R19, R54, UR21 ;  /* 0x0000001536137c20 */ /* 0x010fca0008400000 */
[----:B------:R-:W-:Y:S02]  /*49e30*/  F2FP.SATFINITE.E4M3.F32.PACK_AB_MERGE_C R19, RZ, R19, RZ ;  /* 0x00000013ff13723e */ /* 0x000fe400048070ff */
[----:B0-----:R-:W-:-:S05]  /*49e40*/  @!P0 IADD3 R20, P2, R16, R20, RZ ;  /* 0x0000001410148210 */ /* 0x001fca0007f5e0ff */
[----:B------:R-:W-:-:S05]  /*49e50*/  @!P0 IMAD.X R21, R27, 0x1, R21, P2 ;  /* 0x000000011b158824 */ /* 0x000fca00010e0615 */
[----:B------:R0:W-:Y:S02]  /*49e60*/  @!P0 STG.E.U8 desc[UR22][R20.64+0x39], R19 ;  /* 0x0000391314008986 */ /* 0x0001e4000c101116 */
[----:B0-----:R-:W0:Y:S01]  /*49e70*/  @!P3 LDC.64 R20, c[0x0][0x5c0] ;  /* 0x00017000ff14bb82 */ /* 0x001e220000000a00 */
[----:B------:R-:W-:-:S04]  /*49e80*/  LOP3.LUT R0, R0, 0xffffefff, RZ, 0xc0, !PT ;  /* 0xffffefff00007812 */ /* 0x000fc800078ec0ff */
[----:B------:R-:W-:Y:S01]  /*49e90*/  @P3 LOP3.LUT R0, R0, 0x1000, RZ, 0xfc, !PT ;  /* 0x0000100000003812 */ /* 0x000fe200078efcff */
[----:B------:R-:W-:Y:S02]  /*49ea0*/  FMUL R19, R60, UR21 ;  /* 0x000000153c137c20 */ /* 0x000fe40008400000 */
[----:B------:R-:W2:Y:S03]  /*49eb0*/  LDL.LU R60, [R1+0x614] ;  /* 0x00061400013c7983 */ /* 0x000ea60000300800 */
[----:B------:R-:W-:Y:S02]  /*49ec0*/  F2FP.SATFINITE.E4M3.F32.PACK_AB_MERGE_C R19, RZ, R19, RZ ;  /* 0x00000013ff13723e */ /* 0x000fe400048070ff */
[----:B0-----:R-:W-:-:S04]  /*49ed0*/  @!P3 IADD3 R22, P0, P2, R16, R20, R3 ;  /* 0x000000141016b210 */ /* 0x001fc80007a1e003 */
[----:B------:R-:W-:Y:S02]  /*49ee0*/  @!P3 IADD3.X R23, R27, R21, R4, P0, P2 ;  /* 0x000000151b17b210 */ /* 0x000fe400007e4404 */
[----:B------:R-:W-:-:S13]  /*49ef0*/  ISETP.LT.OR P3, PT, R26, 0x39, !P1 ;  /* 0x000000391a00780c */ /* 0x000fda0004f61670 */
[----:B------:R0:W-:Y:S02]  /*49f00*/  @!P3 STG.E.U8 desc[UR22][R38.64+0x38], R19 ;  /* 0x000038132600b986 */ /* 0x0001e4000c101116 */
[----:B0-----:R-:W-:Y:S02]  /*49f10*/  FMUL R19, R59, UR21 ;  /* 0x000000153b137c20 */ /* 0x001fe40008400000 */
[----:B------:R-:W3:Y:S01]  /*49f20*/  LDL.LU R59, [R1+0x618] ;  /* 0x00061800013b7983 */ /* 0x000ee20000300800 */
[----:B------:R-:W-:Y:S02]  /*49f30*/  ISETP.LT.OR P3, PT, R26, 0x3a, !P1 ;  /* 0x0000003a1a00780c */ /* 0x000fe40004f61670 */
[----:B------:R-:W-:-:S11]  /*49f40*/  F2FP.SATFINITE.E4M3.F32.PACK_AB_MERGE_C R19, RZ, R19, RZ ;  /* 0x00000013ff13723e */ /* 0x000fd600048070ff */
[----:B------:R0:W-:Y:S02]  /*49f50*/  @!P3 STG.E.U8 desc[UR22][R34.64+0x39], R19 ;  /* 0x000039132200b986 */ /* 0x0001e4000c101116 */
[----:B0-----:R-:W-:Y:S02]  /*49f60*/  FMUL R19, R58, UR21 ;  /* 0x000000153a137c20 */ /* 0x001fe40008400000 */
[----:B------:R-:W4:Y:S01]  /*49f70*/  LDL.LU R58, [R1+0x61c] ;  /* 0x00061c00013a7983 */ /* 0x000f220000300800 */
[----:B------:R-:W-:Y:S02]  /*49f80*/  ISETP.LT.OR P4, PT, R26, 0x79, !P1 ;  /* 0x000000791a00780c */ /* 0x000fe40004f81670 */
[----:B------:R-:W-:Y:S01]  /*49f90*/  LOP3.LUT R0, R0, 0xffffbfff, RZ, 0xc0, !PT ;  /* 0xffffbfff00007812 */ /* 0x000fe200078ec0ff */
[----:B------:R-:W4:Y:S10]  /*49fa0*/  LDL.LU R64, [R1+0x620] ;  /* 0x0006200001407983 */ /* 0x000f340000300800 */
[----:B------:R-:W0:Y:S01]  /*49fb0*/  @!P4 LDC.64 R20, c[0x0][0x5c0] ;  /* 0x00017000ff14cb82 */ /* 0x000e220000000a00 */
[----:B------:R-:W-:-:S02]  /*49fc0*/  @P4 LOP3.LUT R0, R0, 0x4000, RZ, 0xfc, !PT ;  /* 0x0000400000004812 */ /* 0x000fc400078efcff */
[----:B0-----:R-:W-:-:S04]  /*49fd0*/  @!P4 IADD3 R54, P0, P2, R16, R20, R3 ;  /* 0x000000141036c210 */ /* 0x001fc80007a1e003 */
[----:B------:R-:W-:Y:S02]  /*49fe0*/  @!P4 IADD3.X R55, R27, R21, R4, P0, P2 ;  /* 0x000000151b37c210 */ /* 0x000fe400007e4404 */
[----:B------:R-:W-:-:S13]  /*49ff0*/  ISETP.LT.OR P4, PT, R26, 0x7a, !P1 ;  /* 0x0000007a1a00780c */ /* 0x000fda0004f81670 */
[----:B------:R-:W0:Y:S01]  /*4a000*/  @!P4 LDC.64 R20, c[0x0][0x5c0] ;  /* 0x00017000ff14cb82 */ /* 0x000e220000000a00 */
[----:B------:R-:W-:Y:S02]  /*4a010*/  ISETP.LT.OR P3, PT, R26, 0x81, !P1 ;  /* 0x000000811a00780c */ /* 0x000fe40004f61670 */
[----:B0-----:R-:W-:-:S04]  /*4a020*/  @!P4 IADD3 R38, P0, P2, R16, R20, R3 ;  /* 0x000000141026c210 */ /* 0x001fc80007a1e003 */
[----:B------:R-:W-:-:S07]  /*4a030*/  @!P4 IADD3.X R39, R27, R21, R4, P0, P2 ;  /* 0x000000151b27c210 */ /* 0x000fce00007e4404 */
[----:B------:R-:W0:Y:S02]  /*4a040*/  @!P3 LDC.64 R20, c[0x0][0x5c0] ;  /* 0x00017000ff14bb82 */ /* 0x000e240000000a00 */
[----:B0-----:R-:W-:-:S04]  /*4a050*/  @!P3 IADD3 R62, P0, P2, R16, R20, R3 ;  /* 0x00000014103eb210 */ /* 0x001fc80007a1e003 */
[----:B------:R-:W-:Y:S02]  /*4a060*/  @!P3 IADD3.X R63, R27, R21, R4, P0, P2 ;  /* 0x000000151b3fb210 */ /* 0x000fe400007e4404 */
[----:B------:R-:W-:-:S13]  /*4a070*/  ISETP.LT.OR P0, PT, R26, 0x41, !P6 ;  /* 0x000000411a00780c */ /* 0x000fda0007701670 */
[----:B------:R-:W0:Y:S01]  /*4a080*/  @!P0 LDC.64 R20, c[0x0][0x5c0] ;  /* 0x00017000ff148b82 */ /* 0x000e220000000a00 */
[----:B------:R-:W-:Y:S02]  /*4a090*/  F2FP.SATFINITE.E4M3.F32.PACK_AB_MERGE_C R19, RZ, R19, RZ ;  /* 0x00000013ff13723e */ /* 0x000fe400048070ff */
[----:B0-----:R-:W-:-:S05]  /*4a0a0*/  @!P0 IADD3 R20, P2, R16, R20, RZ ;  /* 0x0000001410148210 */ /* 0x001fca0007f5e0ff */
[----:B------:R-:W-:-:S05]  /*4a0b0*/  @!P0 IMAD.X R21, R27, 0x1, R21, P2 ;  /* 0x000000011b158824 */ /* 0x000fca00010e0615 */
[----:B------:R0:W-:Y:S01]  /*4a0c0*/  @!P0 STG.E.U8 desc[UR22][R20.64+0x40], R19 ;  /* 0x0000401314008986 */ /* 0x0001e2000c101116 */
[----:B------:R-:W-:Y:S02]  /*4a0d0*/  ISETP.LT.OR P0, PT, R26, 0x42, !P6 ;  /* 0x000000421a00780c */ /* 0x000fe40007701670 */
[----:B------:R-:W-:-:S11]  /*4a0e0*/  LOP3.LUT R0, R0, 0xffffffdf, RZ, 0xc0, !PT ;  /* 0xffffffdf00007812 */ /* 0x000fd600078ec0ff */
[----:B0-----:R-:W0:Y:S01]  /*4a0f0*/  @!P0 LDC.64 R20, c[0x0][0x5c0] ;  /* 0x00017000ff148b82 */ /* 0x001e220000000a00 */
[----:B------:R-:W-:-:S04]  /*4a100*/  @P4 LOP3.LUT R0, R0, 0x20, RZ, 0xfc, !PT ;  /* 0x0000002000004812 */ /* 0x000fc800078efcff */
[----:B------:R-:W-:-:S04]  /*4a110*/  LOP3.LUT R0, R0, 0xffff7fff, RZ, 0xc0, !PT ;  /* 0xffff7fff00007812 */ /* 0x000fc800078ec0ff */
[----:B------:R-:W-:Y:S02]  /*4a120*/  @P3 LOP3.LUT R0, R0, 0x8000, RZ, 0xfc, !PT ;  /* 0x0000800000003812 */ /* 0x000fe400078efcff */
[----:B------:R-:W-:Y:S02]  /*4a130*/  ISETP.LT.OR P3, PT, R26, 0x82, !P1 ;  /* 0x000000821a00780c */ /* 0x000fe40004f61670 */
[----:B0-----:R-:W-:-:S05]  /*4a140*/  @!P0 IADD3 R20, P2, R16, R20, RZ ;  /* 0x0000001410148210 */ /* 0x001fca0007f5e0ff */
[----:B------:R-:W-:Y:S02]  /*4a150*/  @!P0 IMAD.X R21, R27, 0x1, R21, P2 ;  /* 0x000000011b158824 */ /* 0x000fe400010e0615 */
[----:B--2---:R-:W-:-:S05]  /*4a160*/  FMUL R19, R60, UR21 ;  /* 0x000000153c137c20 */ /* 0x004fca0008400000 */
[----:B------:R-:W-:-:S05]  /*4a170*/  F2FP.SATFINITE.E4M3.F32.PACK_AB_MERGE_C R19, RZ, R19, RZ ;  /* 0x00000013ff13723e */ /* 0x000fca00048070ff */
[----:B------:R0:W-:Y:S02]  /*4a180*/  @!P0 STG.E.U8 desc[UR22][R20.64+0x41], R19 ;  /* 0x0000411314008986 */ /* 0x0001e4000c101116 */
[----:B0-----:R-:W0:Y:S01]  /*4a190*/  @!P3 LDC.64 R20, c[0x0][0x5c0] ;  /* 0x00017000ff14bb82 */ /* 0x001e220000000a00 */
[----:B------:R-:W-:Y:S01]  /*4a1a0*/  LOP3.LUT R0, R0, 0xfffffffe, RZ, 0xc0, !PT ;  /* 0xfffffffe00007812 */ /* 0x000fe200078ec0ff */
[----:B---3--:R-:W-:Y:S02]  /*4a1b0*/  FMUL R19, R59, UR21 ;  /* 0x000000153b137c20 */ /* 0x008fe40008400000 */
[----:B------:R-:W2:Y:S01]  /*4a1c0*/  LDL.LU R59, [R1+0x624] ;  /* 0x00062400013b7983 */ /* 0x000ea20000300800 */
[----:B0-----:R-:W-:Y:S02]  /*4a1d0*/  @!P3 IADD3 R34, P0, P2, R16, R20, R3 ;  /* 0x000000141022b210 */ /* 0x001fe40007a1e003 */
[----:B------:R-:W-:Y:S02]  /*4a1e0*/  @P3 LOP3.LUT R0, R0, 0x1, RZ, 0xfc, !PT ;  /* 0x0000000100003812 */ /* 0x000fe400078efcff */
[----:B------:R-:W-:-:S02]  /*4a1f0*/  @!P3 IADD3.X R35, R27, R21, R4, P0, P2 ;  /* 0x000000151b23b210 */ /* 0x000fc400007e4404 */
[----:B------:R-:W-:Y:S02]  /*4a200*/  ISETP.LT.OR P3, PT, R26, 0x41, !P1 ;  /* 0x000000411a00780c */ /* 0x000fe40004f61670 */
[----:B------:R-:W-:-:S11]  /*4a210*/  F2FP.SATFINITE.E4M3.F32.PACK_AB_MERGE_C R19, RZ, R19, RZ ;  /* 0x00000013ff13723e */ /* 0x000fd600048070ff */
[----:B------:R4:W-:Y:S02]  /*4a220*/  @!P3 STG.E.U8 desc[UR22][R44.64+0x40], R19 ;  /* 0x000040132c00b986 */ /* 0x0009e4000c101116 */
[----:B----4-:R-:W-:Y:S02]  /*4a230*/  FMUL R19, R58, UR21 ;  /* 0x000000153a137c20 */ /* 0x010fe40008400000 */
[----:B------:R-:W3:Y:S04]  /*4a240*/  LDL.LU R58, [R1+0x628] ;  /* 0x00062800013a7983 */ /* 0x000ee80000300800 */
[----:B------:R-:W4:Y:S01]  /*4a250*/  LDL.LU R69, [R1+0x62c] ;  /* 0x00062c0001457983 */ /* 0x000f220000300800 */
[----:B------:R-:W-:-:S03]  /*4a260*/  ISETP.LT.OR P4, PT, R26, 0x89, !P1 ;  /* 0x000000891a00780c */ /* 0x000fc60004f81670 */
[----:B------:R-:W4:Y:S01]  /*4a270*/  LDL.LU R68, [R1+0x630] ;  /* 0x0006300001447983 */ /* 0x000f220000300800 */
[----:B------:R-:W-:Y:S02]  /*4a280*/  LOP3.LUT R0, R0, 0xfffeffff, RZ, 0xc0, !PT ;  /* 0xfffeffff00007812 */ /* 0x000fe400078ec0ff */
[----:B------:R-:W-:Y:S01]  /*4a290*/  ISETP.LT.OR P3, PT, R26, 0x42, !P1 ;  /* 0x000000421a00780c */ /* 0x000fe20004f61670 */
[----:B------:R-:W4:Y:S06]  /*4a2a0*/  LDL.LU R70, [R1+0x634] ;  /* 0x0006340001467983 */ /* 0x000f2c0000300800 */
[----:B------:R-:W0:Y:S01]  /*4a2b0*/  @!P4 LDC.64 R20, c[0x0][0x5c0] ;  /* 0x00017000ff14cb82 */ /* 0x000e220000000a00 */
[----:B------:R-:W-:-:S02]  /*4a2c0*/  @P4 LOP3.LUT R0, R0, 0x10000, RZ, 0xfc, !PT ;  /* 0x0001000000004812 */ /* 0x000fc400078efcff */
[----:B0-----:R-:W-:-:S04]  /*4a2d0*/  @!P4 IADD3 R60, P0, P2, R16, R20, R3 ;  /* 0x00000014103cc210 */ /* 0x001fc80007a1e003 */
[----:B------:R-:W-:Y:S02]  /*4a2e0*/  @!P4 IADD3.X R61, R27, R21, R4, P0, P2 ;  /* 0x000000151b3dc210 */ /* 0x000fe400007e4404 */
[----:B------:R-:W-:Y:S02]  /*4a2f0*/  ISETP.LT.OR P4, PT, R26, 0x8a, !P1 ;  /* 0x0000008a1a00780c */ /* 0x000fe40004f81670 */
[----:B------:R-:W-:-:S11]  /*4a300*/  F2FP.SATFINITE.E4M3.F32.PACK_AB_MERGE_C R19, RZ, R19, RZ ;  /* 0x00000013ff13723e */ /* 0x000fd600048070ff */
[----:B------:R-:W0:Y:S01]  /*4a310*/  @!P4 LDC.64 R20, c[0x0][0x5c0] ;  /* 0x00017000ff14cb82 */ /* 0x000e220000000a00 */
[----:B------:R1:W-:Y:S01]  /*4a320*/  @!P3 STG.E.U8 desc[UR22][R28.64+0x41], R19 ;  /* 0x000041131c00b986 */ /* 0x0003e2000c101116 */
        /* <DEDUP_REMOVED lines=8> */
[----:B-1----:R-:W-:-:S05]  /*4a3b0*/  FMUL R19, R64, UR21 ;  /* 0x0000001540137c20 */ /* 0x002fca0008400000 */
        /* <DEDUP_REMOVED lines=12> */
[----:B------:R-:W-:Y:S01]  /*4a480*/  @!P0 IMAD.X R21, R27, 0x1, R21, P2 ;  /* 0x000000011b158824 */ /* 0x000fe200010e0615 */
[----:B------:R-:W-:-:S05]  /*4a490*/  LOP3.LUT R0, R0, 0xffffffbf, RZ, 0xc0, !PT ;  /* 0xffffffbf00007812 */ /* 0x000fca00078ec0ff */
[----:B------:R-:W-:Y:S01]  /*4a4a0*/  @P3 LOP3.LUT R0, R0, 0x40, RZ, 0xfc, !PT ;  /* 0x0000004000003812 */ /* 0x000fe200078efcff */
[----:B--2---:R-:W-:-:S05]  /*4a4b0*/  FMUL R19, R59, UR21 ;  /* 0x000000153b137c20 */ /* 0x004fca0008400000 */
[----:B------:R-:W-:-:S05]  /*4a4c0*/  F2FP.SATFINITE.E4M3.F32.PACK_AB_MERGE_C R19, RZ, R19, RZ ;  /* 0x00000013ff13723e */ /* 0x000fca00048070ff */
[----:B------:R0:W-:Y:S02]  /*4a4d0*/  @!P0 STG.E.U8 desc[UR22][R20.64+0x49], R19 ;  /* 0x0000491314008986 */ /* 0x0001e4000c101116 */
[----:B0-----:R-:W0:Y:S01]  /*4a4e0*/  @!P3 LDC.64 R20, c[0x0][0x5c0] ;  /* 0x00017000ff14bb82 */ /* 0x001e220000000a00 */
[----:B---3--:R-:W-:Y:S01]  /*4a4f0*/  FMUL R19, R58, UR21 ;  /* 0x000000153a137c20 */ /* 0x008fe20008400000 */
[----:B0-----:R-:W-:-:S04]  /*4a500*/  @!P3 IADD3 R28, P0, P2, R16, R20, R3 ;  /* 0x00000014101cb210 */ /* 0x001fc80007a1e003 */
[----:B------:R-:W-:Y:S02]  /*4a510*/  @!P3 IADD3.X R29, R27, R21, R4, P0, P2 ;  /* 0x000000151b1db210 */ /* 0x000fe400007e4404 */
[----:B------:R-:W-:Y:S02]  /*4a520*/  ISETP.LT.OR P3, PT, R26, 0x49, !P1 ;  /* 0x000000491a00780c */ /* 0x000fe40004f61670 */
[----:B------:R-:W-:-:S11]  /*4a530*/  F2FP.SATFINITE.E4M3.F32.PACK_AB_MERGE_C R19, RZ, R19, RZ ;  /* 0x00000013ff13723e */ /* 0x000fd600048070ff */
[----:B------:R4:W-:Y:S02]  /*4a540*/  @!P3 STG.E.U8 desc[UR22][R42.64+0x48], R19 ;  /* 0x000048132a00b986 */ /* 0x0009e4000c101116 */
[----:B----4-:R-:W-:Y:S02]  /*4a550*/  FMUL R19, R69, UR21 ;  /* 0x0000001545137c20 */ /* 0x010fe40008400000 */
[----:B------:R-:W2:Y:S01]  /*4a560*/  LDL.LU R69, [R1+0x638] ;  /* 0x0006380001457983 */ /* 0x000ea20000300800 */
[----:B------:R-:W-:Y:S02]  /*4a570*/  ISETP.LT.OR P3, PT, R26, 0x4a, !P1 ;  /* 0x0000004a1a00780c */ /* 0x000fe40004f61670 */
[----:B------:R-:W-:-:S11]  /*4a580*/  F2FP.SATFINITE.E4M3.F32.PACK_AB_MERGE_C R19, RZ, R19, RZ ;  /* 0x00000013ff13723e */ /* 0x000fd600048070ff */
[----:B------:R0:W-:Y:S02]  /*4a590*/  @!P3 STG.E.U8 desc[UR22][R32.64+0x49], R19 ;  /* 0x000049132000b986 */ /* 0x0001e4000c101116 */
[----:B0-----:R-:W-:Y:S02]  /*4a5a0*/  FMUL R19, R68, UR21 ;  /* 0x0000001544137c20 */ /* 0x001fe40008400000 */
[----:B------:R-:W3:Y:S01]  /*4a5b0*/  LDL.LU R68, [R1+0x63c] ;  /* 0x00063c0001447983 */ /* 0x000ee20000300800 */
        /* <DEDUP_REMOVED lines=20> */
[----:B------:R-:W-:Y:S01]  /*4a700*/  ISETP.LT.OR P0, PT, R26, 0x52, !P6 ;  /* 0x000000521a00780c */ /* 0x000fe20007701670 */
[----:B0-----:R-:W-:Y:S02]  /*4a710*/  FMUL R19, R70, UR21 ;  /* 0x0000001546137c20 */ /* 0x001fe40008400000 */
[----:B------:R-:W4:Y:S10]  /*4a720*/  LDL.LU R70, [R1+0x640] ;  /* 0x0006400001467983 */ /* 0x000f340000300800 */
[----:B------:R-:W0:Y:S01]  /*4a730*/  @!P0 LDC.64 R20, c[0x0][0x5c0] ;  /* 0x00017000ff148b82 */ /* 0x000e220000000a00 */
[----:B------:R-:W-:-:S04]  /*4a740*/  LOP3.LUT R0, R0, 0xfffffeff, RZ, 0xc0, !PT ;  /* 0xfffffeff00007812 */ /* 0x000fc800078ec0ff */
[----:B------:R-:W-:-:S04]  /*4a750*/  @P4 LOP3.LUT R0, R0, 0x100, RZ, 0xfc, !PT ;  /* 0x0000010000004812 */ /* 0x000fc800078efcff */
[----:B------:R-:W-:-:S04]  /*4a760*/  LOP3.LUT R0, R0, 0xfff7ffff, RZ, 0xc0, !PT ;  /* 0xfff7ffff00007812 */ /* 0x000fc800078ec0ff */
[----:B------:R-:W-:Y:S02]  /*4a770*/  @P3 LOP3.LUT R0, R0, 0x80000, RZ, 0xfc, !PT ;  /* 0x0008000000003812 */ /* 0x000fe400078efcff */
[----:B------:R-:W-:Y:S02]  /*4a780*/  ISETP.LT.OR P3, PT, R26, 0xa2, !P1 ;  /* 0x000000a21a00780c */ /* 0x000fe40004f61670 */
[----:B------:R-:W-:Y:S02]  /*4a790*/  F2FP.SATFINITE.E4M3.F32.PACK_AB_MERGE_C R19, RZ, R19, RZ ;  /* 0x00000013ff13723e */ /* 0x000fe400048070ff */
[----:B0-----:R-:W-:-:S05]  /*4a7a0*/  @!P0 IADD3 R20, P2, R16, R20, RZ ;  /* 0x0000001410148210 */ /* 0x001fca0007f5e0ff */
[----:B------:R-:W-:-:S05]  /*4a7b0*/  @!P0 IMAD.X R21, R27, 0x1, R21, P2 ;  /* 0x000000011b158824 */ /* 0x000fca00010e0615 */
[----:B------:R0:W-:Y:S02]  /*4a7c0*/  @!P0 STG.E.U8 desc[UR22][R20.64+0x51], R19 ;  /* 0x0000511314008986 */ /* 0x0001e4000c101116 */
[----:B0-----:R-:W0:Y:S01]  /*4a7d0*/  @!P3 LDC.64 R20, c[0x0][0x5c0] ;  /* 0x00017000ff14bb82 */ /* 0x001e220000000a00 */
[----:B------:R-:W-:-:S04]  /*4a7e0*/  LOP3.LUT R0, R0, 0xfffffff7, RZ, 0xc0, !PT ;  /* 0xfffffff700007812 */ /* 0x000fc800078ec0ff */
[----:B------:R-:W-:Y:S01]  /*4a7f0*/  @P3 LOP3.LUT R0, R0, 0x8, RZ, 0xfc, !PT ;  /* 0x0000000800003812 */ /* 0x000fe200078efcff */
[----:B--2---:R-:W-:Y:S02]  /*4a800*/  FMUL R19, R69, UR21 ;  /* 0x0000001545137c20 */ /* 0x004fe40008400000 */
[----:B------:R-:W2:Y:S01]  /*4a810*/  LDL.LU R69, [R1+0x644] ;  /* 0x0006440001457983 */ /* 0x000ea20000300800 */
[----:B0-----:R-:W-:-:S04]  /*4a820*/  @!P3 IADD3 R32, P0, P2, R16, R20, R3 ;  /* 0x000000141020b210 */ /* 0x001fc80007a1e003 */
[----:B------:R-:W-:Y:S02]  /*4a830*/  @!P3 IADD3.X R33, R27, R21, R4, P0, P2 ;  /* 0x000000151b21b210 */ /* 0x000fe400007e4404 */
[----:B------:R-:W-:Y:S02]  /*4a840*/  ISETP.LT.OR P3, PT, R26, 0x51, !P1 ;  /* 0x000000511a00780c */ /* 0x000fe40004f61670 */
[----:B------:R-:W-:-:S11]  /*4a850*/  F2FP.SATFINITE.E4M3.F32.PACK_AB_MERGE_C R19, RZ, R19, RZ ;  /* 0x00000013ff13723e */ /* 0x000fd600048070ff */
[----:B------:R3:W-:Y:S02]  /*4a860*/  @!P3 STG.E.U8 desc[UR22][R48.64+0x50], R19 ;  /* 0x000050133000b986 */ /* 0x0007e4000c101116 */
[----:B---3--:R-:W-:Y:S02]  /*4a870*/  FMUL R19, R68, UR21 ;  /* 0x0000001544137c20 */ /* 0x008fe40008400000 */
[----:B------:R-:W3:Y:S01]  /*4a880*/  LDL.LU R68, [R1+0x648] ;  /* 0x0006480001447983 */ /* 0x000ee20000300800 */
[----:B------:R-:W-:-:S13]  /*4a890*/  ISETP.LT.OR P4, PT, R26, 0xa9, !P1 ;  /* 0x000000a91a00780c */ /* 0x000fda0004f81670 */
[----:B------:R-:W0:Y:S01]  /*4a8a0*/  @!P4 LDC.64 R20, c[0x0][0x5c0] ;  /* 0x00017000ff14cb82 */ /* 0x000e220000000a00 */
[----:B------:R-:W-:-:S04]  /*4a8b0*/  LOP3.LUT R0, R0, 0xffefffff, RZ, 0xc0, !PT ;  /* 0xffefffff00007812 */ /* 0x000fc800078ec0ff */
[----:B------:R-:W-:Y:S02]  /*4a8c0*/  @P4 LOP3.LUT R0, R0, 0x100000, RZ, 0xfc, !PT ;  /* 0x0010000000004812 */ /* 0x000fe400078efcff */
[----:B0-----:R-:W-:-:S04]  /*4a8d0*/  @!P4 IADD3 R74, P0, P2, R16, R20, R3 ;  /* 0x00000014104ac210 */ /* 0x001fc80007a1e003 */
[----:B------:R-:W-:Y:S02]  /*4a8e0*/  @!P4 IADD3.X R75, R27, R21, R4, P0, P2 ;  /* 0x000000151b4bc210 */ /* 0x000fe400007e4404 */
[C---:B------:R-:W-:Y:S02]  /*4a8f0*/  ISETP.LT.OR P4, PT, R26.reuse, 0xaa, !P1 ;  /* 0x000000aa1a00780c */ /* 0x040fe40004f81670 */
[----:B------:R-:W-:-:S11]  /*4a900*/  ISETP.LT.OR P3, PT, R26, 0x52, !P1 ;  /* 0x000000521a00780c */ /* 0x000fd60004f61670 */
[----:B------:R-:W0:Y:S01]  /*4a910*/  @!P4 LDC.64 R20, c[0x0][0x5c0] ;  /* 0x00017000ff14cb82 */ /* 0x000e220000000a00 */
[----:B------:R-:W-:-:S05]  /*4a920*/  F2FP.SATFINITE.E4M3.F32.PACK_AB_MERGE_C R19, RZ, R19, RZ ;  /* 0x00000013ff13723e */ /* 0x000fca00048070ff */
        /* <DEDUP_REMOVED lines=9> */
[----:B----4-:R-:W-:Y:S02]  /*4a9c0*/  FMUL R19, R70, UR21 ;  /* 0x0000001546137c20 */ /* 0x010fe40008400000 */
[----:B------:R-:W4:Y:S01]  /*4a9d0*/  LDL.LU R70, [R1+0x64c] ;  /* 0x00064c0001467983 */ /* 0x000f220000300800 */
[----:B0-----:R-:W-:Y:S02]  /*4a9e0*/  @!P0 IADD3 R20, P2, R16, R20, RZ ;  /* 0x0000001410148210 */ /* 0x001fe40007f5e0ff */
[----:B------:R-:W-:-:S03]  /*4a9f0*/  F2FP.SATFINITE.E4M3.F32.PACK_AB_MERGE_C R19, RZ, R19, RZ ;  /* 0x00000013ff13723e */ /* 0x000fc600048070ff */
[----:B------:R-:W-:-:S05]  /*4aa00*/  @!P0 IMAD.X R21, R27, 0x1, R21, P2 ;  /* 0x000000011b158824 */ /* 0x000fca00010e0615 */
[----:B------:R0:W-:Y:S01]  /*4aa10*/  @!P0 STG.E.U8 desc[UR22][R20.64+0x58], R19 ;  /* 0x0000581314008986 */ /* 0x0001e2000c101116 */
[----:B------:R-:W-:-:S13]  /*4aa20*/  ISETP.LT.OR P0, PT, R26, 0x5a, !P6 ;  /* 0x0000005a1a00780c */ /* 0x000fda0007701670 */
[----:B0-----:R-:W0:Y:S02]  /*4aa30*/  @!P0 LDC.64 R20, c[0x0][0x5c0] ;  /* 0x00017000ff148b82 */ /* 0x001e240000000a00 */
[----:B0-----:R-:W-:Y:S01]  /*4aa40*/  @!P0 IADD3 R20, P2, R16, R20, RZ ;  /* 0x0000001410148210 */ /* 0x001fe20007f5e0ff */
[----:B--2---:R-:W-:Y:S02]  /*4aa50*/  FMUL R19, R69, UR21 ;  /* 0x0000001545137c20 */ /* 0x004fe40008400000 */
[----:B------:R-:W2:Y:S02]  /*4aa60*/  LDL.LU R69, [R1+0x650] ;  /* 0x0006500001457983 */ /* 0x000ea40000300800 */
[----:B------:R-:W-:Y:S01]  /*4aa70*/  @!P0 IMAD.X R21, R27, 0x1, R21, P2 ;  /* 0x000000011b158824 */ /* 0x000fe200010e0615 */
[----:B------:R-:W-:-:S05]  /*4aa80*/  F2FP.SATFINITE.E4M3.F32.PACK_AB_MERGE_C R19, RZ, R19, RZ ;  /* 0x00000013ff13723e */ /* 0x000fca00048070ff */
[----:B------:R3:W-:Y:S02]  /*4aa90*/  @!P0 STG.E.U8 desc[UR22][R20.64+0x59], R19 ;  /* 0x0000591314008986 */ /* 0x0007e4000c101116 */
[----:B---3--:R-:W-:Y:S02]  /*4aaa0*/  FMUL R19, R68, UR21 ;  /* 0x0000001544137c20 */ /* 0x008fe40008400000 */
[----:B------:R-:W3:Y:S04]  /*4aab0*/  LDL.LU R68, [R1+0x654] ;  /* 0x0006540001447983 */ /* 0x000ee80000300800 */
[----:B------:R-:W3:Y:S01]  /*4aac0*/  LDL.LU R78, [R1+0x658] ;  /* 0x00065800014e7983 */ /* 0x000ee20000300800 */
[----:B------:R-:W-:Y:S02]  /*4aad0*/  ISETP.LT.OR P6, PT, R26, 0xb2, !P1 ;  /* 0x000000b21a00780c */ /* 0x000fe40004fc1670 */
[----:B------:R-:W-:Y:S01]  /*4aae0*/  LOP3.LUT R0, R0, 0xfffffbff, RZ, 0xc0, !PT ;  /* 0xfffffbff00007812 */ /* 0x000fe200078ec0ff */
[----:B------:R-:W3:Y:S10]  /*4aaf0*/  LDL.LU R80, [R1+0x65c] ;  /* 0x00065c0001507983 */ /* 0x000ef40000300800 */
[----:B------:R-:W0:Y:S01]  /*4ab00*/  @!P6 LDC.64 R20, c[0x0][0x5c0] ;  /* 0x00017000ff14eb82 */ /* 0x000e220000000a00 */
[----:B------:R-:W-:Y:S01]  /*4ab10*/  @P4 LOP3.LUT R0, R0, 0x400, RZ, 0xfc, !PT ;  /* 0x0000040000004812 */ /* 0x000fe200078efcff */
[----:B------:R-:W3:Y:S03]  /*4ab20*/  LDL.LU R79, [R1+0x660] ;  /* 0x00066000014f7983 */ /* 0x000ee60000300800 */
[----:B------:R-:W-:-:S04]  /*4ab30*/  LOP3.LUT R0, R0, 0xffdfffff, RZ, 0xc0, !PT ;  /* 0xffdfffff00007812 */ /* 0x000fc800078ec0ff */
        /* <DEDUP_REMOVED lines=9> */
[----:B------:R-:W-:Y:S02]  /*4abd0*/  ISETP.LT.OR P0, PT, R26, 0xba, !P1 ;  /* 0x000000ba1a00780c */ /* 0x000fe40004f01670 */
[----:B------:R-:W-:-:S11]  /*4abe0*/  LOP3.LUT P3, RZ, R14, 0x2, RZ, 0xc0, !PT ;  /* 0x000000020eff7812 */ /* 0x000fd6000786c0ff */
[----:B------:R-:W0:Y:S01]  /*4abf0*/  @!P0 LDC.64 R20, c[0x0][0x5c0] ;  /* 0x00017000ff148b82 */ /* 0x000e220000000a00 */
[----:B------:R-:W-:-:S05]  /*4ac00*/  F2FP.SATFINITE.E4M3.F32.PACK_AB_MERGE_C R19, RZ, R19, RZ ;  /* 0x00000013ff13723e */ /* 0x000fca00048070ff */
[----:B------:R4:W-:Y:S01]  /*4ac10*/  @!P3 STG.E.U8 desc[UR22][R46.64+0x58], R19 ;  /* 0x000058132e00b986 */ /* 0x0009e2000c101116 */
[----:B------:R-:W-:-:S04]  /*4ac20*/  LOP3.LUT R0, R0, 0xffbfffff, RZ, 0xc0, !PT ;  /* 0xffbfffff00007812 */ /* 0x000fc800078ec0ff */
[----:B------:R-:W-:Y:S02]  /*4ac30*/  @P6 LOP3.LUT R0, R0, 0x400000, RZ, 0xfc, !PT ;  /* 0x0040000000006812 */ /* 0x000fe400078efcff */
[----:B0-----:R-:W-:-:S04]  /*4ac40*/  @!P0 IADD3 R72, P2, P3, R16, R20, R3 ;  /* 0x0000001410488210 */ /* 0x001fc80007b5e003 */
[----:B------:R-:W-:Y:S02]  /*4ac50*/  @!P0 IADD3.X R73, R27, R21, R4, P2, P3 ;  /* 0x000000151b498210 */ /* 0x000fe400017e6404 */
[----:B------:R-:W-:-:S04]  /*4ac60*/  ISETP.GE.AND P2, PT, R15, 0x81, PT ;  /* 0x000000810f00780c */ /* 0x000fc80003f46270 */
[----:B------:R-:W-:Y:S02]  /*4ac70*/  ISETP.LT.OR P6, PT, R26, 0x1, !P2 ;  /* 0x000000011a00780c */ /* 0x000fe400057c1670 */
[----:B------:R-:W-:-:S11]  /*4ac80*/  LOP3.LUT P4, RZ, R14, 0x4, RZ, 0xc0, !PT ;  /* 0x000000040eff7812 */ /* 0x000fd6000788c0ff */
[----:B------:R-:W0:Y:S01]  /*4ac90*/  @!P6 LDC.64 R20, c[0x0][0x5c0] ;  /* 0x00017000ff14eb82 */ /* 0x000e220000000a00 */
[----:B------:R-:W-:-:S04]  /*4aca0*/  LOP3.LUT R17, R17, 0xfff7ffff, RZ, 0xc0, !PT ;  /* 0xfff7ffff11117812 */ /* 0x000fc800078ec0ff */
[----:B------:R-:W-:-:S04]  /*4acb0*/  @P1 LOP3.LUT R17, R17, 0x80000, RZ, 0xfc, !PT ;  /* 0x0008000011111812 */ /* 0x000fc800078efcff */
[----:B------:R-:W-:Y:S01]  /*4acc0*/  LOP3.LUT R17, R17, 0x7fffffff, RZ, 0xc0, !PT ;  /* 0x7fffffff11117812 */ /* 0x000fe200078ec0ff */
[----:B----4-:R-:W-:-:S05]  /*4acd0*/  FMUL R19, R70, UR21 ;  /* 0x0000001546137c20 */ /* 0x010fca0008400000 */
[----:B------:R-:W-:Y:S02]  /*4ace0*/  F2FP.SATFINITE.E4M3.F32.PACK_AB_MERGE_C R19, RZ, R19, RZ ;  /* 0x00000013ff13723e */ /* 0x000fe400048070ff */
[----:B------:R-:W-:-:S03]  /*4acf0*/  @P0 LOP3.LUT R17, R17, 0x80000000, RZ, 0xfc, !PT ;  /* 0x8000000011110812 */ /* 0x000fc600078efcff */
[----:B------:R2:W-:Y:S01]  /*4ad00*/  @!P4 STG.E.U8 desc[UR22][R36.64+0x59], R19 ;  /* 0x000059132400c986 */ /* 0x0005e2000c101116 */
[----:B0-----:R-:W-:Y:S02]  /*4ad10*/  @!P6 IADD3 R70, P3, P4, R16, R20, R7 ;  /* 0x000000141046e210 */ /* 0x001fe40007c7e007 */
[----:B------:R-:W-:Y:S02]  /*4ad20*/  ISETP.GE.AND P0, PT, R15, 0x1, PT ;  /* 0x000000010f00780c */ /* 0x000fe40003f06270 */
[----:B------:R-:W-:Y:S02]  /*4ad30*/  @!P6 IADD3.X R71, R27, R21, R6, P3, P4 ;  /* 0x000000151b47e210 */ /* 0x000fe40001fe8406 */
[----:B------:R-:W-:-:S13]  /*4ad40*/  ISETP.LT.OR P3, PT, R26, 0x61, !P0 ;  /* 0x000000611a00780c */ /* 0x000fda0004761670 */
[----:B------:R-:W0:Y:S02]  /*4ad50*/  @!P3 LDC.64 R20, c[0x0][0x5c0] ;  /* 0x00017000ff14bb82 */ /* 0x000e240000000a00 */
[----:B0-----:R-:W-:-:S05]  /*4ad60*/  @!P3 IADD3 R20, P4, R16, R20, RZ ;  /* 0x000000141014b210 */ /* 0x001fca0007f9e0ff */
[----:B------:R-:W-:Y:S02]  /*4ad70*/  @!P3 IMAD.X R21, R27, 0x1, R21, P4 ;  /* 0x000000011b15b824 */ /* 0x000fe400020e0615 */
[----:B--2---:R-:W-:-:S05]  /*4ad80*/  FMUL R19, R69, UR21 ;  /* 0x0000001545137c20 */ /* 0x004fca0008400000 */
[----:B------:R-:W-:-:S05]  /*4ad90*/  F2FP.SATFINITE.E4M3.F32.PACK_AB_MERGE_C R19, RZ, R19, RZ ;  /* 0x00000013ff13723e */ /* 0x000fca00048070ff */
[----:B------:R0:W-:Y:S01]  /*4ada0*/  @!P3 STG.E.U8 desc[UR22][R20.64+0x60], R19 ;  /* 0x000060131400b986 */ /* 0x0001e2000c101116 */
[----:B------:R-:W-:-:S13]  /*4adb0*/  ISETP.LT.OR P3, PT, R26, 0x62, !P0 ;  /* 0x000000621a00780c */ /* 0x000fda0004761670 */
[----:B0-----:R-:W0:Y:S01]  /*4adc0*/  @!P3 LDC.64 R20, c[0x0][0x5c0] ;  /* 0x00017000ff14bb82 */ /* 0x001e220000000a00 */
[----:B---3--:R-:W-:-:S05]  /*4add0*/  FMUL R19, R68, UR21 ;  /* 0x0000001544137c20 */ /* 0x008fca0008400000 */
[----:B------:R-:W-:Y:S02]  /*4ade0*/  F2FP.SATFINITE.E4M3.F32.PACK_AB_MERGE_C R19, RZ, R19, RZ ;  /* 0x00000013ff13723e */ /* 0x000fe400048070ff */
[----:B0-----:R-:W-:-:S05]  /*4adf0*/  @!P3 IADD3 R20, P4, R16, R20, RZ ;  /* 0x000000141014b210 */ /* 0x001fca0007f9e0ff */
[----:B------:R-:W-:-:S05]  /*4ae00*/  @!P3 IMAD.X R21, R27, 0x1, R21, P4 ;  /* 0x000000011b15b824 */ /* 0x000fca00020e0615 */
[----:B------:R0:W-:Y:S02]  /*4ae10*/  @!P3 STG.E.U8 desc[UR22][R20.64+0x61], R19 ;  /* 0x000061131400b986 */ /* 0x0001e4000c101116 */
[----:B0-----:R-:W-:Y:S02]  /*4ae20*/  FMUL R19, R78, UR21 ;  /* 0x000000154e137c20 */ /* 0x001fe40008400000 */
[----:B------:R-:W2:Y:S04]  /*4ae30*/  LDL.LU R78, [R1+0x664] ;  /* 0x00066400014e7983 */ /* 0x000ea80000300800 */
[----:B------:R-:W3:Y:S01]  /*4ae40*/  LDL.LU R86, [R1+0x668] ;  /* 0x0006680001567983 */ /* 0x000ee20000300800 */
[----:B------:R-:W-:Y:S02]  /*4ae50*/  ISETP.LT.OR P3, PT, R26, 0x2, !P2 ;  /* 0x000000021a00780c */ /* 0x000fe40005761670 */
[C---:B------:R-:W-:Y:S01]  /*4ae60*/  LOP3.LUT P1, RZ, R0.reuse, 0x2, RZ, 0xc0, !PT ;  /* 0x0000000200ff7812 */ /* 0x040fe2000782c0ff */
[----:B------:R-:W4:Y:S10]  /*4ae70*/  LDL.LU R88, [R1+0x66c] ;  /* 0x00066c0001587983 */ /* 0x000f340000300800 */
[----:B------:R-:W0:Y:S01]  /*4ae80*/  @!P3 LDC.64 R20, c[0x0][0x5c0] ;  /* 0x00017000ff14bb82 */ /* 0x000e220000000a00 */
[----:B------:R-:W-:Y:S01]  /*4ae90*/  LOP3.LUT R0, R0, 0xff7fffff, RZ, 0xc0, !PT ;  /* 0xff7fffff00007812 */ /* 0x000fe200078ec0ff */
[----:B------:R-:W4:Y:S01]  /*4aea0*/  LDL.LU R87, [R1+0x670] ;  /* 0x0006700001577983 */ /* 0x000f220000300800 */
[----:B------:R-:W-:-:S02]  /*4aeb0*/  LOP3.LUT R14, R14, 0xfffffffe, RZ, 0xc0, !PT ;  /* 0xfffffffe0e0e7812 */ /* 0x000fc400078ec0ff */
[----:B------:R-:W-:Y:S02]  /*4aec0*/  @P6 LOP3.LUT R0, R0, 0x800000, RZ, 0xfc, !PT ;  /* 0x0080000000006812 */ /* 0x000fe400078efcff */
[----:B------:R-:W-:Y:S02]  /*4aed0*/  @P3 LOP3.LUT R14, R14, 0x1, RZ, 0xfc, !PT ;  /* 0x000000010e0e3812 */ /* 0x000fe400078efcff */
[----:B0-----:R-:W-:-:S04]  /*4aee0*/  @!P3 IADD3 R24, P4, P6, R16, R20, R7 ;  /* 0x000000141018b210 */ /* 0x001fc80007e9e007 */
[----:B------:R-:W-:Y:S02]  /*4aef0*/  @!P3 IADD3.X R25, R27, R21, R6, P4, P6 ;  /* 0x000000151b19b210 */ /* 0x000fe400027ec406 */
[----:B------:R-:W-:Y:S02]  /*4af00*/  ISETP.LT.OR P3, PT, R26, 0x9, !P2 ;  /* 0x000000091a00780c */ /* 0x000fe40005761670 */
[----:B------:R-:W-:-:S11]  /*4af10*/  F2FP.SATFINITE.E4M3.F32.PACK_AB_MERGE_C R19, RZ, R19, RZ ;  /* 0x00000013ff13723e */ /* 0x000fd600048070ff */
[----:B------:R-:W0:Y:S01]  /*4af20*/  @!P3 LDC.64 R20, c[0x0][0x5c0] ;  /* 0x00017000ff14bb82 */ /* 0x000e220000000a00 */
[----:B------:R1:W-:Y:S01]  /*4af30*/  @!P1 STG.E.U8 desc[UR22][R52.64+0x60], R19 ;  /* 0x0000601334009986 */ /* 0x0003e2000c101116 */
[----:B------:R-:W-:Y:S02]  /*4af40*/  ISETP.LT.OR P1, PT, R26, 0xa, !P2 ;  /* 0x0000000a1a00780c */ /* 0x000fe40005721670 */
[----:B------:R-:W-:Y:S02]  /*4af50*/  LOP3.LUT R0, R0, 0xfeffffff, RZ, 0xc0, !PT ;  /* 0xfeffffff00007812 */ /* 0x000fe400078ec0ff */
[----:B0-----:R-:W-:-:S04]  /*4af60*/  @!P3 IADD3 R68, P4, P6, R16, R20, R7 ;  /* 0x000000141044b210 */ /* 0x001fc80007e9e007 */
[----:B------:R-:W-:-:S05]  /*4af70*/  @!P3 IADD3.X R69, R27, R21, R6, P4, P6 ;  /* 0x000000151b45b210 */ /* 0x000fca00027ec406 */
[----:B------:R-:W0:Y:S01]  /*4af80*/  @!P1 LDC.64 R20, c[0x0][0x5c0] ;  /* 0x00017000ff149b82 */ /* 0x000e220000000a00 */
[----:B------:R-:W-:Y:S02]  /*4af90*/  @P3 LOP3.LUT R0, R0, 0x1000000, RZ, 0xfc, !PT ;  /* 0x0100000000003812 */ /* 0x000fe400078efcff */
[----:B------:R-:W-:Y:S01]  /*4afa0*/  ISETP.LT.OR P3, PT, R26, 0x11, !P2 ;  /* 0x000000111a00780c */ /* 0x000fe20005761670 */
[----:B-1----:R-:W-:Y:S01]  /*4afb0*/  FMUL R19, R80, UR21 ;  /* 0x0000001550137c20 */ /* 0x002fe20008400000 */
[----:B0-----:R-:W-:-:S04]  /*4afc0*/  @!P1 IADD3 R46, P4, P6, R16, R20, R7 ;  /* 0x00000014102e9210 */ /* 0x001fc80007e9e007 */
[----:B------:R-:W-:-:S07]  /*4afd0*/  @!P1 IADD3.X R47, R27, R21, R6, P4, P6 ;  /* 0x000000151b2f9210 */ /* 0x000fce00027ec406 */
[----:B------:R-:W0:Y:S01]  /*4afe0*/  @!P3 LDC.64 R20, c[0x0][0x5c0] ;  /* 0x00017000ff14bb82 */ /* 0x000e220000000a00 */
[----:B------:R-:W-:-:S05]  /*4aff0*/  F2FP.SATFINITE.E4M3.F32.PACK_AB_MERGE_C R19, RZ, R19, RZ ;  /* 0x00000013ff13723e */ /* 0x000fca00048070ff */
[----:B------:R1:W-:Y:S01]  /*4b000*/  @!P5 STG.E.U8 desc[UR22][R30.64+0x61], R19 ;  /* 0x000061131e00d986 */ /* 0x0003e2000c101116 */
        /* <DEDUP_REMOVED lines=9> */
[----:B------:R-:W-:-:S13]  /*4b0a0*/  ISETP.LT.OR P4, PT, R26, 0x6a, !P0 ;  /* 0x0000006a1a00780c */ /* 0x000fda0004781670 */
[----:B0-----:R-:W0:Y:S02]  /*4b0b0*/  @!P4 LDC.64 R20, c[0x0][0x5c0] ;  /* 0x00017000ff14cb82 */ /* 0x001e240000000a00 */
[----:B0-----:R-:W-:-:S05]  /*4b0c0*/  @!P4 IADD3 R20, P5, R16, R20, RZ ;  /* 0x000000141014c210 */ /* 0x001fca0007fbe0ff */
[----:B------:R-:W-:Y:S02]  /*4b0d0*/  @!P4 IMAD.X R21, R27, 0x1, R21, P5 ;  /* 0x000000011b15c824 */ /* 0x000fe400028e0615 */
[----:B--2---:R-:W-:-:S05]  /*4b0e0*/  FMUL R19, R78, UR21 ;  /* 0x000000154e137c20 */ /* 0x004fca0008400000 */
[----:B------:R-:W-:-:S05]  /*4b0f0*/  F2FP.SATFINITE.E4M3.F32.PACK_AB_MERGE_C R19, RZ, R19, RZ ;  /* 0x00000013ff13723e */ /* 0x000fca00048070ff */
[----:B------:R3:W-:Y:S02]  /*4b100*/  @!P4 STG.E.U8 desc[UR22][R20.64+0x69], R19 ;  /* 0x000069131400c986 */ /* 0x0007e4000c101116 */
[----:B---3--:R-:W-:Y:S02]  /*4b110*/  FMUL R19, R86, UR21 ;  /* 0x0000001556137c20 */ /* 0x008fe40008400000 */
[----:B------:R-:W2:Y:S04]  /*4b120*/  LDL.LU R86, [R1+0x674] ;  /* 0x0006740001567983 */ /* 0x000ea80000300800 */
[----:B------:R-:W3:Y:S01]  /*4b130*/  LDL.LU R90, [R1+0x678] ;  /* 0x00067800015a7983 */ /* 0x000ee20000300800 */
[----:B------:R-:W-:Y:S02]  /*4b140*/  ISETP.LT.OR P6, PT, R26, 0x12, !P2 ;  /* 0x000000121a00780c */ /* 0x000fe400057c1670 */
[----:B------:R-:W-:Y:S01]  /*4b150*/  LOP3.LUT R0, R0, 0xfffffffd, RZ, 0xc0, !PT ;  /* 0xfffffffd00007812 */ /* 0x000fe200078ec0ff */
[----:B------:R-:W3:Y:S10]  /*4b160*/  LDL.LU R92, [R1+0x67c] ;  /* 0x00067c00015c7983 */ /* 0x000ef40000300800 */
[----:B------:R-:W0:Y:S01]  /*4b170*/  @!P6 LDC.64 R20, c[0x0][0x5c0] ;  /* 0x00017000ff14eb82 */ /* 0x000e220000000a00 */
[----:B------:R-:W-:Y:S01]  /*4b180*/  @P1 LOP3.LUT R0, R0, 0x2, RZ, 0xfc, !PT ;  /* 0x0000000200001812 */ /* 0x000fe200078efcff */
[----:B------:R-:W3:Y:S03]  /*4b190*/  LDL.LU R91, [R1+0x680] ;  /* 0x00068000015b7983 */ /* 0x000ee60000300800 */
[----:B------:R-:W-:-:S02]  /*4b1a0*/  LOP3.LUT P1, RZ, R0, 0x800, RZ, 0xc0, !PT ;  /* 0x0000080000ff7812 */ /* 0x000fc4000782c0ff */
[----:B------:R-:W-:-:S04]  /*4b1b0*/  LOP3.LUT R0, R0, 0xfbffffff, RZ, 0xc0, !PT ;  /* 0xfbffffff00007812 */ /* 0x000fc800078ec0ff */
[----:B------:R-:W-:-:S04]  /*4b1c0*/  @P3 LOP3.LUT R0, R0, 0x4000000, RZ, 0xfc, !PT ;  /* 0x0400000000003812 */ /* 0x000fc800078efcff */
[C---:B------:R-:W-:Y:S02]  /*4b1d0*/  LOP3.LUT P3, RZ, R0.reuse, 0x10, RZ, 0xc0, !PT ;  /* 0x0000001000ff7812 */ /* 0x040fe4000786c0ff */
[----:B------:R-:W-:Y:S02]  /*4b1e0*/  LOP3.LUT R0, R0, 0xfdffffff, RZ, 0xc0, !PT ;  /* 0xfdffffff00007812 */ /* 0x000fe400078ec0ff */
[----:B0-----:R-:W-:Y:S02]  /*4b1f0*/  @!P6 IADD3 R30, P4, P5, R16, R20, R7 ;  /* 0x00000014101ee210 */ /* 0x001fe40007d9e007 */
[----:B------:R-:W-:Y:S02]  /*4b200*/  @P6 LOP3.LUT R0, R0, 0x2000000, RZ, 0xfc, !PT ;  /* 0x0200000000006812 */ /* 0x000fe400078efcff */
[----:B------:R-:W-:Y:S02]  /*4b210*/  @!P6 IADD3.X R31, R27, R21, R6, P4, P5 ;  /* 0x000000151b1fe210 */ /* 0x000fe400027ea406 */
[----:B------:R-:W-:-:S02]  /*4b220*/  ISETP.LT.OR P6, PT, R26, 0x19, !P2 ;  /* 0x000000191a00780c */ /* 0x000fc400057c1670 */
[----:B------:R-:W-:-:S11]  /*4b230*/  F2FP.SATFINITE.E4M3.F32.PACK_AB_MERGE_C R19, RZ, R19, RZ ;  /* 0x00000013ff13723e */ /* 0x000fd600048070ff */
[----:B------:R-:W0:Y:S01]  /*4b240*/  @!P6 LDC.64 R20, c[0x0][0x5c0] ;  /* 0x00017000ff14eb82 */ /* 0x000e220000000a00 */
[----:B------:R4:W-:Y:S01]  /*4b250*/  @!P1 STG.E.U8 desc[UR22][R50.64+0x68], R19 ;  /* 0x0000681332009986 */ /* 0x0009e2000c101116 */
[----:B------:R-:W-:Y:S01]  /*4b260*/  ISETP.LT.OR P1, PT, R26, 0x1a, !P2 ;  /* 0x0000001a1a00780c */ /* 0x000fe20005721670 */
[----:B----4-:R-:W-:Y:S01]  /*4b270*/  FMUL R19, R88, UR21 ;  /* 0x0000001558137c20 */ /* 0x010fe20008400000 */
[----:B0-----:R-:W-:-:S04]  /*4b280*/  @!P6 IADD3 R78, P4, P5, R16, R20, R7 ;  /* 0x00000014104ee210 */ /* 0x001fc80007d9e007 */
[----:B------:R-:W-:-:S07]  /*4b290*/  @!P6 IADD3.X R79, R27, R21, R6, P4, P5 ;  /* 0x000000151b4fe210 */ /* 0x000fce00027ea406 */
        /* <DEDUP_REMOVED lines=26> */
[----:B------:R-:W-:Y:S02]  /*4b440*/  LOP3.LUT R0, R0, 0xf7ffffff, RZ, 0xc0, !PT ;  /* 0xf7ffffff00007812 */ /* 0x000fe400078ec0ff */
[----:B------:R-:W-:Y:S01]  /*4b450*/  F2FP.SATFINITE.E4M3.F32.PACK_AB_MERGE_C R19, RZ, R19, RZ ;  /* 0x00000013ff13723e */ /* 0x000fe200048070ff */
[----:B------:R-:W4:Y:S01]  /*4b460*/  LDL.LU R96, [R1+0x68c] ;  /* 0x00068c0001607983 */ /* 0x000f220000300800 */
[----:B------:R-:W-:-:S02]  /*4b470*/  @P6 LOP3.LUT R0, R0, 0x8000000, RZ, 0xfc, !PT ;  /* 0x0800000000006812 */ /* 0x000fc400078efcff */
[----:B------:R-:W-:Y:S01]  /*4b480*/  ISETP.LT.OR P6, PT, R26, 0x22, !P2 ;  /* 0x000000221a00780c */ /* 0x000fe200057c1670 */
[----:B------:R-:W4:Y:S01]  /*4b490*/  LDL.LU R95, [R1+0x690] ;  /* 0x00069000015f7983 */ /* 0x000f220000300800 */
[----:B------:R-:W-:-:S11]  /*4b4a0*/  LOP3.LUT R0, R0, 0xfffff7ff, RZ, 0xc0, !PT ;  /* 0xfffff7ff00007812 */ /* 0x000fd600078ec0ff */
[----:B------:R-:W0:Y:S01]  /*4b4b0*/  @!P6 LDC.64 R20, c[0x0][0x5c0] ;  /* 0x00017000ff14eb82 */ /* 0x000e220000000a00 */
[----:B------:R-:W-:-:S04]  /*4b4c0*/  @P1 LOP3.LUT R0, R0, 0x800, RZ, 0xfc, !PT ;  /* 0x0000080000001812 */ /* 0x000fc800078efcff */
[C---:B------:R-:W-:Y:S02]  /*4b4d0*/  LOP3.LUT P1, RZ, R0.reuse, 0x2000, RZ, 0xc0, !PT ;  /* 0x0000200000ff7812 */ /* 0x040fe4000782c0ff */
[----:B------:R-:W-:-:S04]  /*4b4e0*/  LOP3.LUT R0, R0, 0xefffffff, RZ, 0xc0, !PT ;  /* 0xefffffff00007812 */ /* 0x000fc800078ec0ff */
[----:B------:R-:W-:-:S04]  /*4b4f0*/  @P3 LOP3.LUT R0, R0, 0x10000000, RZ, 0xfc, !PT ;  /* 0x1000000000003812 */ /* 0x000fc800078efcff */
[C---:B------:R-:W-:Y:S02]  /*4b500*/  LOP3.LUT P3, RZ, R0.reuse, 0x1000, RZ, 0xc0, !PT ;  /* 0x0000100000ff7812 */ /* 0x040fe4000786c0ff */
[----:B------:R-:W-:Y:S02]  /*4b510*/  LOP3.LUT R0, R0, 0xffffffef, RZ, 0xc0, !PT ;  /* 0xffffffef00007812 */ /* 0x000fe400078ec0ff */
[----:B0-----:R-:W-:Y:S02]  /*4b520*/  @!P6 IADD3 R36, P4, P5, R16, R20, R7 ;  /* 0x000000141024e210 */ /* 0x001fe40007d9e007 */
[----:B------:R-:W-:Y:S02]  /*4b530*/  @P6 LOP3.LUT R0, R0, 0x10, RZ, 0xfc, !PT ;  /* 0x0000001000006812 */ /* 0x000fe400078efcff */
[----:B------:R-:W-:Y:S02]  /*4b540*/  @!P6 IADD3.X R37, R27, R21, R6, P4, P5 ;  /* 0x000000151b25e210 */ /* 0x000fe400027ea406 */
[----:B------:R-:W-:-:S13]  /*4b550*/  ISETP.LT.OR P6, PT, R26, 0x29, !P2 ;  /* 0x000000291a00780c */ /* 0x000fda00057c1670 */
[----:B------:R-:W0:Y:S01]  /*4b560*/  @!P6 LDC.64 R20, c[0x0][0x5c0] ;  /* 0x00017000ff14eb82 */ /* 0x000e220000000a00 */
[----:B------:R1:W-:Y:S01]  /*4b570*/  @!P1 STG.E.U8 desc[UR22][R56.64+0x70], R19 ;  /* 0x0000701338009986 */ /* 0x0003e2000c101116 */
[----:B------:R-:W-:Y:S01]  /*4b580*/  ISETP.LT.OR P1, PT, R26, 0x2a, !P2 ;  /* 0x0000002a1a00780c */ /* 0x000fe20005721670 */
[----:B-1----:R-:W-:Y:S01]  /*4b590*/  FMUL R19, R92, UR21 ;  /* 0x000000155c137c20 */ /* 0x002fe20008400000 */
        /* <DEDUP_REMOVED lines=28> */
[----:B------:R-:W-:-:S03]  /*4b760*/  LOP3.LUT R0, R0, 0xdfffffff, RZ, 0xc0, !PT ;  /* 0xdfffffff00007812 */ /* 0x000fc600078ec0ff */
[----:B------:R-:W3:Y:S01]  /*4b770*/  LDL.LU R100, [R1+0x69c] ;  /* 0x00069c0001647983 */ /* 0x000ee20000300800 */
[----:B------:R-:W-:Y:S02]  /*4b780*/  @P6 LOP3.LUT R0, R0, 0x20000000, RZ, 0xfc, !PT ;  /* 0x2000000000006812 */ /* 0x000fe400078efcff */
[----:B------:R-:W-:Y:S01]  /*4b790*/  ISETP.LT.OR P6, PT, R26, 0x32, !P2 ;  /* 0x000000321a00780c */ /* 0x000fe200057c1670 */
[----:B------:R-:W3:Y:S01]  /*4b7a0*/  LDL.LU R99, [R1+0x6a0] ;  /* 0x0006a00001637983 */ /* 0x000ee20000300800 */
        /* <DEDUP_REMOVED lines=43> */
[----:B------:R-:W2:Y:S01]  /*4ba60*/  LDL.LU R98, [R1+0x6a4] ;  /* 0x0006a40001627983 */ /* 0x000ea20000300800 */
[----:B------:R-:W-:-:S03]  /*4ba70*/  LOP3.LUT R0, R0, 0x7fffffff, RZ, 0xc0, !PT ;  /* 0x7fffffff00007812 */ /* 0x000fc600078ec0ff */
[----:B------:R-:W3:Y:S01]  /*4ba80*/  LDL.LU R101, [R1+0x6a8] ;  /* 0x0006a80001657983 */ /* 0x000ee20000300800 */
[----:B------:R-:W-:-:S04]  /*4ba90*/  @P6 LOP3.LUT R0, R0, 0x80000000, RZ, 0xfc, !PT ;  /* 0x8000000000006812 */ /* 0x000fc800078efcff */
[----:B------:R-:W-:-:S04]  /*4baa0*/  LOP3.LUT R0, R0, 0xffffbfff, RZ, 0xc0, !PT ;  /* 0xffffbfff00007812 */ /* 0x000fc800078ec0ff */
[----:B------:R-:W-:Y:S02]  /*4bab0*/  @P1 LOP3.LUT R0, R0, 0x4000, RZ, 0xfc, !PT ;  /* 0x0000400000001812 */ /* 0x000fe400078efcff */
[----:B------:R-:W-:Y:S02]  /*4bac0*/  ISETP.LT.OR P6, PT, R26, 0x42, !P2 ;  /* 0x000000421a00780c */ /* 0x000fe400057c1670 */
[----:B------:R-:W-:Y:S02]  /*4bad0*/  LOP3.LUT P1, RZ, R0, 0x8000, RZ, 0xc0, !PT ;  /* 0x0000800000ff7812 */ /* 0x000fe4000782c0ff */
[----:B------:R-:W-:-:S09]  /*4bae0*/  F2FP.SATFINITE.E4M3.F32.PACK_AB_MERGE_C R19, RZ, R19, RZ ;  /* 0x00000013ff13723e */ /* 0x000fd200048070ff */
[----:B------:R-:W0:Y:S02]  /*4baf0*/  @!P6 LDC.64 R20, c[0x0][0x5c0] ;  /* 0x00017000ff14eb82 */ /* 0x000e240000000a00 */
[----:B------:R1:W-:Y:S02]  /*4bb00*/  @!P1 STG.E.U8 desc[UR22][R62.64+0x80], R19 ;  /* 0x000080133e009986 */ /* 0x0003e4000c101116 */
[----:B-1----:R-:W-:Y:S02]  /*4bb10*/  FMUL R19, R100, UR21 ;  /* 0x0000001564137c20 */ /* 0x002fe40008400000 */
[----:B------:R-:W4:Y:S01]  /*4bb20*/  LDL.LU R100, [R1+0x6ac] ;  /* 0x0006ac0001647983 */ /* 0x000f220000300800 */
[----:B------:R-:W-:Y:S02]  /*4bb30*/  LOP3.LUT R2, R2, 0xfffffffe, RZ, 0xc0, !PT ;  /* 0xfffffffe02027812 */ /* 0x000fe400078ec0ff */
[----:B0-----:R-:W-:Y:S01]  /*4bb40*/  @!P6 IADD3 R38, P4, P5, R16, R20, R7 ;  /* 0x000000141026e210 */ /* 0x001fe20007d9e007 */
[----:B------:R-:W4:Y:S01]  /*4bb50*/  LDL.LU R103, [R1+0x6b0] ;  /* 0x0006b00001677983 */ /* 0x000f220000300800 */
[----:B------:R-:W-:-:S02]  /*4bb60*/  @P3 LOP3.LUT R2, R2, 0x1, RZ, 0xfc, !PT ;  /* 0x0000000102023812 */ /* 0x000fc400078efcff */
[C---:B------:R-:W-:Y:S01]  /*4bb70*/  LOP3.LUT P3, RZ, R0.reuse, 0x1, RZ, 0xc0, !PT ;  /* 0x0000000100ff7812 */ /* 0x040fe2000786c0ff */
[----:B------:R-:W4:Y:S01]  /*4bb80*/  LDL.LU R102, [R1+0x6b4] ;  /* 0x0006b40001667983 */ /* 0x000f220000300800 */
[----:B------:R-:W-:Y:S02]  /*4bb90*/  LOP3.LUT R0, R0, 0xffffffdf, RZ, 0xc0, !PT ;  /* 0xffffffdf00007812 */ /* 0x000fe400078ec0ff */
[----:B------:R-:W-:Y:S01]  /*4bba0*/  @!P6 IADD3.X R39, R27, R21, R6, P4, P5 ;  /* 0x000000151b27e210 */ /* 0x000fe200027ea406 */
[----:B------:R-:W4:Y:S01]  /*4bbb0*/  LDL.LU R105, [R1+0x6b8] ;  /* 0x0006b80001697983 */ /* 0x000f220000300800 */
[----:B------:R-:W-:Y:S02]  /*4bbc0*/  @P6 LOP3.LUT R0, R0, 0x20, RZ, 0xfc, !PT ;  /* 0x0000002000006812 */ /* 0x000fe400078efcff */
[C---:B------:R-:W-:Y:S01]  /*4bbd0*/  ISETP.LT.OR P6, PT, R26.reuse, 0x49, !P2 ;  /* 0x000000491a00780c */ /* 0x040fe200057c1670 */
[----:B------:R-:W4:Y:S01]  /*4bbe0*/  LDL.LU R104, [R1+0x6bc] ;  /* 0x0006bc0001687983 */ /* 0x000f220000300800 */
[----:B------:R-:W-:-:S02]  /*4bbf0*/  ISETP.LT.OR P1, PT, R26, 0x4a, !P2 ;  /* 0x0000004a1a00780c */ /* 0x000fc40005721670 */
[----:B------:R-:W-:Y:S01]  /*4bc00*/  F2FP.SATFINITE.E4M3.F32.PACK_AB_MERGE_C R19, RZ, R19, RZ ;  /* 0x00000013ff13723e */ /* 0x000fe200048070ff */
[----:B------:R-:W4:Y:S08]  /*4bc10*/  LDL.LU R107, [R1+0x6c0] ;  /* 0x0006c000016b7983 */ /* 0x000f300000300800 */
[----:B------:R-:W0:Y:S01]  /*4bc20*/  @!P6 LDC.64 R20, c[0x0][0x5c0] ;  /* 0x00017000ff14eb82 */ /* 0x000e220000000a00 */
[----:B------:R1:W-:Y:S01]  /*4bc30*/  @!P3 STG.E.U8 desc[UR22][R34.64+0x81], R19 ;  /* 0x000081132200b986 */ /* 0x0003e2000c101116 */
[----:B------:R-:W-:-:S02]  /*4bc40*/  ISETP.LT.OR P3, PT, R26, 0x51, !P2 ;  /* 0x000000511a00780c */ /* 0x000fc40005761670 */
[----:B------:R-:W-:Y:S01]  /*4bc50*/  LOP3.LUT R2, R2, 0xfffffffd, RZ, 0xc0, !PT ;  /* 0xfffffffd02027812 */ /* 0x000fe200078ec0ff */
[----:B------:R-:W4:Y:S01]  /*4bc60*/  LDL.LU R106, [R1+0x6c4] ;  /* 0x0006c400016a7983 */ /* 0x000f220000300800 */
[----:B0-----:R-:W-:Y:S01]  /*4bc70*/  @!P6 IADD3 R94, P4, P5, R16, R20, R7 ;  /* 0x00000014105ee210 */ /* 0x001fe20007d9e007 */
[----:B-1----:R-:W-:Y:S01]  /*4bc80*/  FMUL R19, R99, UR21 ;  /* 0x0000001563137c20 */ /* 0x002fe20008400000 */
[----:B------:R-:W-:Y:S01]  /*4bc90*/  @P6 LOP3.LUT R2, R2, 0x2, RZ, 0xfc, !PT ;  /* 0x0000000202026812 */ /* 0x000fe200078efcff */
[----:B------:R-:W4:Y:S01]  /*4bca0*/  LDL.LU R109, [R1+0x6c8] ;  /* 0x0006c800016d7983 */ /* 0x000f220000300800 */
[----:B------:R-:W-:Y:S02]  /*4bcb0*/  @!P6 IADD3.X R95, R27, R21, R6, P4, P5 ;  /* 0x000000151b5fe210 */ /* 0x000fe400027ea406 */
[----:B------:R-:W0:Y:S01]  /*4bcc0*/  @!P1 LDC.64 R20, c[0x0][0x5c0] ;  /* 0x00017000ff149b82 */ /* 0x000e220000000a00 */
[----:B------:R-:W-:Y:S01]  /*4bcd0*/  F2FP.SATFINITE.E4M3.F32.PACK_AB_MERGE_C R19, RZ, R19, RZ ;  /* 0x00000013ff13723e */ /* 0x000fe200048070ff */
[----:B------:R-:W4:Y:S01]  /*4bce0*/  LDL.LU R108, [R1+0x6cc] ;  /* 0x0006cc00016c7983 */ /* 0x000f220000300800 */
[----:B------:R-:W-:-:S02]  /*4bcf0*/  ISETP.LT.OR P6, PT, R26, 0x52, !P2 ;  /* 0x000000521a00780c */ /* 0x000fc400057c1670 */
[----:B------:R-:W-:Y:S01]  /*4bd00*/  LOP3.LUT R2, R2, 0xfffffff7, RZ, 0xc0, !PT ;  /* 0xfffffff702027812 */ /* 0x000fe200078ec0ff */
[----:B------:R-:W4:Y:S01]  /*4bd10*/  LDL.LU R111, [R1+0x6d0] ;  /* 0x0006d000016f7983 */ /* 0x000f220000300800 */
[----:B0-----:R-:W-:-:S03]  /*4bd20*/  @!P1 IADD3 R56, P4, P5, R16, R20, R7 ;  /* 0x0000001410389210 */ /* 0x001fc60007d9e007 */
[----:B------:R-:W4:Y:S01]  /*4bd30*/  LDL.LU R110, [R1+0x6d4] ;  /* 0x0006d400016e7983 */ /* 0x000f220000300800 */
[----:B------:R-:W-:-:S03]  /*4bd40*/  @!P1 IADD3.X R57, R27, R21, R6, P4, P5 ;  /* 0x000000151b399210 */ /* 0x000fc600027ea406 */
[----:B------:R-:W4:Y:S01]  /*4bd50*/  LDL.LU R113, [R1+0x6d8] ;  /* 0x0006d80001717983 */ /* 0x000f220000300800 */
[----:B------:R-:W0:Y:S01]  /*4bd60*/  @!P3 LDC.64 R20, c[0x0][0x5c0] ;  /* 0x00017000ff14bb82 */ /* 0x000e220000000a00 */
[----:B------:R-:W-:Y:S02]  /*4bd70*/  @P3 LOP3.LUT R2, R2, 0x8, RZ, 0xfc, !PT ;  /* 0x0000000802023812 */ /* 0x000fe400078efcff */
[----:B------:R-:W-:Y:S01]  /*4bd80*/  LOP3.LUT R0, R0, 0xffff7fff, RZ, 0xc0, !PT ;  /* 0xffff7fff00007812 */ /* 0x000fe200078ec0ff */
[----:B------:R-:W4:Y:S01]  /*4bd90*/  LDL.LU R112, [R1+0x6dc] ;  /* 0x0006dc0001707983 */ /* 0x000f220000300800 */
[----:B0-----:R-:W-:-:S03]  /*4bda0*/  @!P3 IADD3 R62, P4, P5, R16, R20, R7 ;  /* 0x00000014103eb210 */ /* 0x001fc60007d9e007 */
[----:B------:R-:W4:Y:S01]  /*4bdb0*/  LDL.LU R115, [R1+0x6e0] ;  /* 0x0006e00001737983 */ /* 0x000f220000300800 */
[----:B------:R-:W-:-:S03]  /*4bdc0*/  @!P3 IADD3.X R63, R27, R21, R6, P4, P5 ;  /* 0x000000151b3fb210 */ /* 0x000fc600027ea406 */
[----:B------:R-:W4:Y:S01]  /*4bdd0*/  LDL.LU R114, [R1+0x6e4] ;  /* 0x0006e40001727983 */ /* 0x000f220000300800 */
[----:B------:R-:W-:Y:S02]  /*4bde0*/  ISETP.LT.OR P4, PT, R26, 0x89, !P0 ;  /* 0x000000891a00780c */ /* 0x000fe40004781670 */
[----:B------:R-:W-:Y:S01]  /*4bdf0*/  LOP3.LUT R2, R2, 0xfffffffb, RZ, 0xc0, !PT ;  /* 0xfffffffb02027812 */ /* 0x000fe200078ec0ff */
[----:B------:R-:W4:Y:S10]  /*4be00*/  LDL.LU R117, [R1+0x6e8] ;  /* 0x0006e80001757983 */ /* 0x000f340000300800 */
[----:B------:R-:W0:Y:S01]  /*4be10*/  @!P4 LDC.64 R20, c[0x0][0x5c0] ;  /* 0x00017000ff14cb82 */ /* 0x000e220000000a00 */
[----:B------:R-:W-:Y:S01]  /*4be20*/  @P6 LOP3.LUT R2, R2, 0x4, RZ, 0xfc, !PT ;  /* 0x0000000402026812 */ /* 0x000fe200078efcff */
[----:B------:R-:W4:Y:S01]  /*4be30*/  LDL.LU R116, [R1+0x6ec] ;  /* 0x0006ec0001747983 */ /* 0x000f220000300800 */
[----:B0-----:R-:W-:-:S03]  /*4be40*/  @!P4 IADD3 R20, P5, R16, R20, RZ ;  /* 0x000000141014c210 */ /* 0x001fc60007fbe0ff */
[----:B------:R-:W4:Y:S02]  /*4be50*/  LDL.LU R119, [R1+0x6f0] ;  /* 0x0006f00001777983 */ /* 0x000f240000300800 */
[----:B------:R-:W-:Y:S01]  /*4be60*/  @!P4 IMAD.X R21, R27, 0x1, R21, P5 ;  /* 0x000000011b15c824 */ /* 0x000fe200028e0615 */
[----:B------:R-:W-:Y:S01]  /*4be70*/  @P1 LOP3.LUT R0, R0, 0x8000, RZ, 0xfc, !PT ;  /* 0x0000800000001812 */ /* 0x000fe200078efcff */
[----:B------:R-:W4:Y:S04]  /*4be80*/  LDL.LU R118, [R1+0x6f4] ;  /* 0x0006f40001767983 */ /* 0x000f280000300800 */
[----:B------:R0:W-:Y:S01]  /*4be90*/  @!P4 STG.E.U8 desc[UR22][R20.64+0x88], R19 ;  /* 0x000088131400c986 */ /* 0x0001e2000c101116 */
[----:B------:R-:W-:Y:S02]  /*4bea0*/  ISETP.LT.OR P4, PT, R26, 0x8a, !P0 ;  /* 0x0000008a1a00780c */ /* 0x000fe40004781670 */
[C---:B------:R-:W-:Y:S01]  /*4beb0*/  LOP3.LUT P1, RZ, R0.reuse, 0x10000, RZ, 0xc0, !PT ;  /* 0x0001000000ff7812 */ /* 0x040fe2000782c0ff */
[----:B------:R-:W4:Y:S01]  /*4bec0*/  LDL.LU R121, [R1+0x6f8] ;  /* 0x0006f80001797983 */ /* 0x000f220000300800 */
[----:B------:R-:W-:-:S09]  /*4bed0*/  LOP3.LUT P3, RZ, R0, 0x80, RZ, 0xc0, !PT ;  /* 0x0000008000ff7812 */ /* 0x000fd2000786c0ff */
[----:B0-----:R-:W0:Y:S01]  /*4bee0*/  @!P4 LDC.64 R20, c[0x0][0x5c0] ;  /* 0x00017000ff14cb82 */ /* 0x001e220000000a00 */
[----:B------:R-:W-:Y:S01]  /*4bef0*/  LOP3.LUT R2, R2, 0xffffffef, RZ, 0xc0, !PT ;  /* 0xffffffef02027812 */ /* 0x000fe200078ec0ff */
[----:B------:R-:W4:Y:S01]  /*4bf00*/  LDL.LU R120, [R1+0x6fc] ;  /* 0x0006fc0001787983 */ /* 0x000f220000300800 */
[----:B--2---:R-:W-:Y:S01]  /*4bf10*/  FMUL R19, R98, UR21 ;  /* 0x0000001562137c20 */ /* 0x004fe20008400000 */
[----:B0-----:R-:W-:Y:S02]  /*4bf20*/  @!P4 IADD3 R20, P5, R16, R20, RZ ;  /* 0x000000141014c210 */ /* 0x001fe40007fbe0ff */
[----:B------:R-:W2:Y:S02]  /*4bf30*/  LDL.LU R123, [R1+0x700] ;  /* 0x00070000017b7983 */ /* 0x000ea40000300800 */
[----:B------:R-:W-:Y:S01]  /*4bf40*/  F2FP.SATFINITE.E4M3.F32.PACK_AB_MERGE_C R19, RZ, R19, RZ ;  /* 0x00000013ff13723e */ /* 0x000fe200048070ff */
[----:B------:R-:W-:-:S05]  /*4bf50*/  @!P4 IMAD.X R21, R27, 0x1, R21, P5 ;  /* 0x000000011b15c824 */ /* 0x000fca00028e0615 */
[----:B------:R0:W-:Y:S02]  /*4bf60*/  @!P4 STG.E.U8 desc[UR22][R20.64+0x89], R19 ;  /* 0x000089131400c986 */ /* 0x0001e4000c101116 */
[----:B0-----:R-:W0:Y:S01]  /*4bf70*/  @!P6 LDC.64 R20, c[0x0][0x5c0] ;  /* 0x00017000ff14eb82 */ /* 0x001e220000000a00 */
[----:B---3--:R-:W-:Y:S01]  /*4bf80*/  FMUL R19, R101, UR21 ;  /* 0x0000001565137c20 */ /* 0x008fe20008400000 */
[----:B0-----:R-:W-:-:S04]  /*4bf90*/  @!P6 IADD3 R34, P4, P5, R16, R20, R7 ;  /* 0x000000141022e210 */ /* 0x001fc80007d9e007 */
[----:B------:R-:W-:Y:S02]  /*4bfa0*/  @!P6 IADD3.X R35, R27, R21, R6, P4, P5 ;  /* 0x000000151b23e210 */ /* 0x000fe400027ea406 */
[----:B------:R-:W-:Y:S02]  /*4bfb0*/  ISETP.LT.OR P6, PT, R26, 0x59, !P2 ;  /* 0x000000591a00780c */ /* 0x000fe400057c1670 */
        /* <DEDUP_REMOVED lines=24> */
[----:B0-----:R-:W0:Y:S01]  /*4c140*/  @!P4 LDC.64 R20, c[0x0][0x5c0] ;  /* 0x00017000ff14cb82 */ /* 0x001e220000000a00 */
[----:B------:R-:W-:Y:S02]  /*4c150*/  @P6 LOP3.LUT R2, R2, 0x10, RZ, 0xfc, !PT ;  /* 0x0000001002026812 */ /* 0x000fe400078efcff */
[----:B------:R-:W-:Y:S01]  /*4c160*/  ISETP.LT.OR P6, PT, R26, 0x62, !P2 ;  /* 0x000000621a00780c */ /* 0x000fe200057c1670 */
[----:B------:R-:W-:-:S05]  /*4c170*/  FMUL R19, R102, UR21 ;  /* 0x0000001566137c20 */ /* 0x000fca0008400000 */
[----:B------:R-:W-:Y:S02]  /*4c180*/  F2FP.SATFINITE.E4M3.F32.PACK_AB_MERGE_C R19, RZ, R19, RZ ;  /* 0x00000013ff13723e */ /* 0x000fe400048070ff */
[----:B0-----:R-:W-:-:S05]  /*4c190*/  @!P4 IADD3 R20, P5, R16, R20, RZ ;  /* 0x000000141014c210 */ /* 0x001fca0007fbe0ff */
[----:B------:R-:W-:-:S05]  /*4c1a0*/  @!P4 IMAD.X R21, R27, 0x1, R21, P5 ;  /* 0x000000011b15c824 */ /* 0x000fca00028e0615 */
[----:B------:R0:W-:Y:S02]  /*4c1b0*/  @!P4 STG.E.U8 desc[UR22][R20.64+0x91], R19 ;  /* 0x000091131400c986 */ /* 0x0001e4000c101116 */
[----:B0-----:R-:W0:Y:S01]  /*4c1c0*/  @!P6 LDC.64 R20, c[0x0][0x5c0] ;  /* 0x00017000ff14eb82 */ /* 0x001e220000000a00 */
[----:B------:R-:W-:Y:S02]  /*4c1d0*/  LOP3.LUT R0, R0, 0xfffeffff, RZ, 0xc0, !PT ;  /* 0xfffeffff00007812 */ /* 0x000fe400078ec0ff */
[----:B------:R-:W-:Y:S02]  /*4c1e0*/  LOP3.LUT R2, R2, 0xffffffdf, RZ, 0xc0, !PT ;  /* 0xffffffdf02027812 */ /* 0x000fe400078ec0ff */
[----:B------:R-:W-:Y:S02]  /*4c1f0*/  @P1 LOP3.LUT R0, R0, 0x10000, RZ, 0xfc, !PT ;  /* 0x0001000000001812 */ /* 0x000fe400078efcff */
[----:B------:R-:W-:Y:S02]  /*4c200*/  @P3 LOP3.LUT R2, R2, 0x20, RZ, 0xfc, !PT ;  /* 0x0000002002023812 */ /* 0x000fe400078efcff */
[----:B------:R-:W-:-:S02]  /*4c210*/  LOP3.LUT P1, RZ, R0, 0x20000, RZ, 0xc0, !PT ;  /* 0x0002000000ff7812 */ /* 0x000fc4000782c0ff */
[C---:B------:R-:W-:Y:S02]  /*4c220*/  LOP3.LUT P3, RZ, R0.reuse, 0x40, RZ, 0xc0, !PT ;  /* 0x0000004000ff7812 */ /* 0x040fe4000786c0ff */
[----:B------:R-:W-:-:S04]  /*4c230*/  LOP3.LUT R0, R0, 0xffffff7f, RZ, 0xc0, !PT ;  /* 0xffffff7f00007812 */ /* 0x000fc800078ec0ff */
[----:B------:R-:W-:Y:S02]  /*4c240*/  @P6 LOP3.LUT R0, R0, 0x80, RZ, 0xfc, !PT ;  /* 0x0000008000006812 */ /* 0x000fe400078efcff */
[----:B0-----:R-:W-:-:S04]  /*4c250*/  @!P6 IADD3 R44, P4, P5, R16, R20, R7 ;  /* 0x00000014102ce210 */ /* 0x001fc80007d9e007 */
[----:B------:R-:W-:Y:S02]  /*4c260*/  @!P6 IADD3.X R45, R27, R21, R6, P4, P5 ;  /* 0x000000151b2de210 */ /* 0x000fe400027ea406 */
[----:B------:R-:W-:Y:S01]  /*4c270*/  ISETP.LT.OR P6, PT, R26, 0x69, !P2 ;  /* 0x000000691a00780c */ /* 0x000fe200057c1670 */
[----:B------:R-:W-:-:S12]  /*4c280*/  FMUL R19, R105, UR21 ;  /* 0x0000001569137c20 */ /* 0x000fd80008400000 */
[----:B------:R-:W0:Y:S01]  /*4c290*/  @!P6 LDC.64 R20, c[0x0][0x5c0] ;  /* 0x00017000ff14eb82 */ /* 0x000e220000000a00 */
[----:B------:R-:W-:-:S05]  /*4c2a0*/  F2FP.SATFINITE.E4M3.F32.PACK_AB_MERGE_C R19, RZ, R19, RZ ;  /* 0x00000013ff13723e */ /* 0x000fca00048070ff */
[----:B------:R1:W-:Y:S01]  /*4c2b0*/  @!P1 STG.E.U8 desc[UR22][R66.64+0x90], R19 ;  /* 0x0000901342009986 */ /* 0x0003e2000c101116 */
[----:B------:R-:W-:Y:S02]  /*4c2c0*/  ISETP.LT.OR P1, PT, R26, 0x6a, !P2 ;  /* 0x0000006a1a00780c */ /* 0x000fe40005721670 */
[----:B0-----:R-:W-:-:S04]  /*4c2d0*/  @!P6 IADD3 R102, P4, P5, R16, R20, R7 ;  /* 0x000000141066e210 */ /* 0x001fc80007d9e007 */
[----:B------:R-:W-:-:S07]  /*4c2e0*/  @!P6 IADD3.X R103, R27, R21, R6, P4, P5 ;  /* 0x000000151b67e210 */ /* 0x000fce00027ea406 */
[----:B------:R-:W0:Y:S01]  /*4c2f0*/  @!P1 LDC.64 R20, c[0x0][0x5c0] ;  /* 0x00017000ff149b82 */ /* 0x000e220000000a00 */
[----:B-1----:R-:W-:-:S05]  /*4c300*/  FMUL R19, R104, UR21 ;  /* 0x0000001568137c20 */ /* 0x002fca0008400000 */
        /* <DEDUP_REMOVED lines=17> */
[----:B------:R-:W-:Y:S01]  /*4c420*/  LOP3.LUT R2, R2, 0xffffffbf, RZ, 0xc0, !PT ;  /* 0xffffffbf02027812 */ /* 0x000fe200078ec0ff */
[----:B------:R-:W-:-:S03]  /*4c430*/  FMUL R19, R106, UR21 ;  /* 0x000000156a137c20 */ /* 0x000fc60008400000 */
[----:B------:R-:W-:Y:S02]  /*4c440*/  @P6 LOP3.LUT R2, R2, 0x40, RZ, 0xfc, !PT ;  /* 0x0000004002026812 */ /* 0x000fe400078efcff */
[----:B------:R-:W-:Y:S02]  /*4c450*/  ISETP.LT.OR P6, PT, R26, 0x72, !P2 ;  /* 0x000000721a00780c */ /* 0x000fe400057c1670 */
        /* <DEDUP_REMOVED lines=122> */
[----:B------:R-:W0:Y:S01]  /*4cc00*/  @!P3 LDC.64 R20, c[0x0][0x5c0] ;  /* 0x00017000ff14bb82 */ /* 0x000e220000000a00 */
[----:B------:R-:W-:Y:S04]  /*4cc10*/  STL [R1+0xeb0], R14 ;  /* 0x000eb00e01007387 */ /* 0x000fe80000100800 */
[----:B------:R-:W3:Y:S01]  /*4cc20*/  LDL.LU R122, [R1+0x704] ;  /* 0x00070400017a7983 */ /* 0x000ee20000300800 */
[----:B-1----:R-:W-:Y:S01]  /*4cc30*/  FMUL R19, R119, UR21 ;  /* 0x0000001577137c20 */ /* 0x002fe20008400000 */
[----:B------:R-:W-:Y:S02]  /*4cc40*/  LOP3.LUT R2, R2, 0xffffefff, RZ, 0xc0, !PT ;  /* 0xffffefff02027812 */ /* 0x000fe400078ec0ff */
[----:B------:R-:W4:Y:S01]  /*4cc50*/  LDL.LU R125, [R1+0x708] ;  /* 0x00070800017d7983 */ /* 0x000f220000300800 */
[----:B0-----:R-:W-:-:S03]  /*4cc60*/  @!P3 IADD3 R116, P4, P5, R16, R20, R7 ;  /* 0x000000141074b210 */ /* 0x001fc60007d9e007 */
[----:B------:R-:W4:Y:S01]  /*4cc70*/  LDL.LU R124, [R1+0x70c] ;  /* 0x00070c00017c7983 */ /* 0x000f220000300800 */
[----:B------:R-:W-:-:S03]  /*4cc80*/  @!P3 IADD3.X R117, R27, R21, R6, P4, P5 ;  /* 0x000000151b75b210 */ /* 0x000fc600027ea406 */
[----:B------:R-:W4:Y:S01]  /*4cc90*/  LDL.LU R126, [R1+0x710] ;  /* 0x00071000017e7983 */ /* 0x000f220000300800 */
[----:B------:R-:W-:Y:S02]  /*4cca0*/  ISETP.LT.OR P4, PT, R26, 0xb1, !P0 ;  /* 0x000000b11a00780c */ /* 0x000fe40004781670 */
[----:B------:R-:W-:Y:S01]  /*4ccb0*/  F2FP.SATFINITE.E4M3.F32.PACK_AB_MERGE_C R19, RZ, R19, RZ ;  /* 0x00000013ff13723e */ /* 0x000fe200048070ff */
[----:B------:R-:W4:Y:S01]  /*4ccc0*/  LDL.LU R130, [R1+0x714] ;  /* 0x0007140001827983 */ /* 0x000f220000300800 */
[----:B------:R-:W-:Y:S02]  /*4ccd0*/  @P6 LOP3.LUT R2, R2, 0x1000, RZ, 0xfc, !PT ;  /* 0x0000100002026812 */ /* 0x000fe400078efcff */
[----:B------:R-:W-:Y:S01]  /*4cce0*/  LOP3.LUT R0, R0, 0xffefffff, RZ, 0xc0, !PT ;  /* 0xffefffff00007812 */ /* 0x000fe200078ec0ff */
[----:B------:R-:W4:Y:S06]  /*4ccf0*/  LDL.LU R127, [R1+0x718] ;  /* 0x00071800017f7983 */ /* 0x000f2c0000300800 */
[----:B------:R-:W0:Y:S02]  /*4cd00*/  @!P4 LDC.64 R20, c[0x0][0x5c0] ;  /* 0x00017000ff14cb82 */ /* 0x000e240000000a00 */
        /* <DEDUP_REMOVED lines=14> */
[----:B------:R-:W-:-:S04]  /*4cdf0*/  @P1 LOP3.LUT R0, R0, 0x100000, RZ, 0xfc, !PT ;  /* 0x0010000000001812 */ /* 0x000fc800078efcff */
[C---:B------:R-:W-:Y:S02]  /*4ce00*/  LOP3.LUT P1, RZ, R0.reuse, 0x200000, RZ, 0xc0, !PT ;  /* 0x0020000000ff7812 */ /* 0x040fe4000782c0ff */
        /* <DEDUP_REMOVED lines=25> */
[----:B--2---:R-:W-:-:S05]  /*4cfa0*/  FMUL R19, R123, UR21 ;  /* 0x000000157b137c20 */ /* 0x004fca0008400000 */
[----:B------:R-:W-:Y:S02]  /*4cfb0*/  F2FP.SATFINITE.E4M3.F32.PACK_AB_MERGE_C R19, RZ, R19, RZ ;  /* 0x00000013ff13723e */ /* 0x000fe400048070ff */
[----:B0-----:R-:W-:-:S05]  /*4cfc0*/  @!P4 IADD3 R20, P5, R16, R20, RZ ;  /* 0x000000141014c210 */ /* 0x001fca0007fbe0ff */
[----:B------:R-:W-:-:S05]  /*4cfd0*/  @!P4 IMAD.X R21, R27, 0x1, R21, P5 ;  /* 0x000000011b15c824 */ /* 0x000fca00028e0615 */
[----:B------:R0:W-:Y:S01]  /*4cfe0*/  @!P4 STG.E.U8 desc[UR22][R20.64+0xb8], R19 ;  /* 0x0000b8131400c986 */ /* 0x0001e2000c101116 */
[----:B------:R-:W-:-:S13]  /*4cff0*/  ISETP.LT.OR P4, PT, R26, 0xba, !P0 ;  /* 0x000000ba1a00780c */ /* 0x000fda0004781670 */
[----:B0-----:R-:W0:Y:S01]  /*4d000*/  @!P4 LDC.64 R20, c[0x0][0x5c0] ;  /* 0x00017000ff14cb82 */ /* 0x001e220000000a00 */
[----:B------:R-:W-:Y:S01]  /*4d010*/  ISETP.LT.OR P0, PT, R26, 0xb2, !P2 ;  /* 0x000000b21a00780c */ /* 0x000fe20005701670 */
[----:B---3--:R-:W-:-:S05]  /*4d020*/  FMUL R19, R122, UR21 ;  /* 0x000000157a137c20 */ /* 0x008fca0008400000 */
[----:B------:R-:W-:Y:S02]  /*4d030*/  F2FP.SATFINITE.E4M3.F32.PACK_AB_MERGE_C R19, RZ, R19, RZ ;  /* 0x00000013ff13723e */ /* 0x000fe400048070ff */
[----:B0-----:R-:W-:-:S05]  /*4d040*/  @!P4 IADD3 R20, P5, R16, R20, RZ ;  /* 0x000000141014c210 */ /* 0x001fca0007fbe0ff */
[----:B------:R-:W-:-:S05]  /*4d050*/  @!P4 IMAD.X R21, R27, 0x1, R21, P5 ;  /* 0x000000011b15c824 */ /* 0x000fca00028e0615 */
[----:B------:R0:W-:Y:S02]  /*4d060*/  @!P4 STG.E.U8 desc[UR22][R20.64+0xb9], R19 ;  /* 0x0000b9131400c986 */ /* 0x0001e4000c101116 */
[----:B0-----:R-:W0:Y:S01]  /*4d070*/  @!P0 LDC.64 R20, c[0x0][0x5c0] ;  /* 0x00017000ff148b82 */ /* 0x001e220000000a00 */
[----:B------:R-:W-:-:S04]  /*4d080*/  LOP3.LUT R0, R0, 0xffdfffff, RZ, 0xc0, !PT ;  /* 0xffdfffff00007812 */ /* 0x000fc800078ec0ff */
[----:B------:R-:W-:-:S04]  /*4d090*/  @P1 LOP3.LUT R0, R0, 0x200000, RZ, 0xfc, !PT ;  /* 0x0020000000001812 */ /* 0x000fc800078efcff */
[C---:B------:R-:W-:Y:S02]  /*4d0a0*/  LOP3.LUT P1, RZ, R0.reuse, 0x400000, RZ, 0xc0, !PT ;  /* 0x0040000000ff7812 */ /* 0x040fe4000782c0ff */
[----:B------:R-:W-:-:S04]  /*4d0b0*/  LOP3.LUT R0, R0, 0xfffffdff, RZ, 0xc0, !PT ;  /* 0xfffffdff00007812 */ /* 0x000fc800078ec0ff */
[----:B------:R-:W-:Y:S02]  /*4d0c0*/  @P0 LOP3.LUT R0, R0, 0x200, RZ, 0xfc, !PT ;  /* 0x0000020000000812 */ /* 0x000fe400078efcff */
[----:B0-----:R-:W-:-:S04]  /*4d0d0*/  @!P0 IADD3 R42, P4, P5, R16, R20, R7 ;  /* 0x00000014102a8210 */ /* 0x001fc80007d9e007 */
[----:B------:R-:W-:Y:S02]  /*4d0e0*/  @!P0 IADD3.X R43, R27, R21, R6, P4, P5 ;  /* 0x000000151b2b8210 */ /* 0x000fe400027ea406 */
[----:B------:R-:W-:Y:S02]  /*4d0f0*/  ISETP.LT.OR P0, PT, R26, 0xb9, !P2 ;  /* 0x000000b91a00780c */ /* 0x000fe40005701670 */
[----:B------:R-:W-:-:S11]  /*4d100*/  LOP3.LUT R2, R2, 0xffffbfff, RZ, 0xc0, !PT ;  /* 0xffffbfff02027812 */ /* 0x000fd600078ec0ff */
[----:B------:R-:W0:Y:S01]  /*4d110*/  @!P0 LDC.64 R20, c[0x0][0x5c0] ;  /* 0x00017000ff148b82 */ /* 0x000e220000000a00 */
[----:B------:R-:W-:-:S04]  /*4d120*/  @P3 LOP3.LUT R2, R2, 0x4000, RZ, 0xfc, !PT ;  /* 0x0000400002023812 */ /* 0x000fc800078efcff */
[----:B------:R-:W-:Y:S01]  /*4d130*/  LOP3.LUT R2, R2, 0xffff7fff, RZ, 0xc0, !PT ;  /* 0xffff7fff02027812 */ /* 0x000fe200078ec0ff */
[----:B----4-:R-:W-:-:S03]  /*4d140*/  FMUL R19, R125, UR21 ;  /* 0x000000157d137c20 */ /* 0x010fc60008400000 */
[----:B------:R-:W-:Y:S02]  /*4d150*/  @P6 LOP3.LUT R2, R2, 0x8000, RZ, 0xfc, !PT ;  /* 0x0000800002026812 */ /* 0x000fe400078efcff */
[----:B------:R-:W-:Y:S02]  /*4d160*/  F2FP.SATFINITE.E4M3.F32.PACK_AB_MERGE_C R19, RZ, R19, RZ ;  /* 0x00000013ff13723e */ /* 0x000fe400048070ff */
[----:B------:R-:W-:-:S04]  /*4d170*/  LOP3.LUT R2, R2, 0xfffeffff, RZ, 0xc0, !PT ;  /* 0xfffeffff02027812 */ /* 0x000fc800078ec0ff */
[----:B------:R-:W-:Y:S02]  /*4d180*/  @P0 LOP3.LUT R2, R2, 0x10000, RZ, 0xfc, !PT ;  /* 0x0001000002020812 */ /* 0x000fe400078efcff */
[----:B0-----:R-:W-:Y:S01]  /*4d190*/  @!P0 IADD3 R122, P4, P5, R16, R20, R7 ;  /* 0x00000014107a8210 */ /* 0x001fe20007d9e007 */
[----:B------:R0:W-:Y:S03]  /*4d1a0*/  @!P1 STG.E.U8 desc[UR22][R82.64+0xb8], R19 ;  /* 0x0000b81352009986 */ /* 0x0001e6000c101116 */
[----:B------:R-:W-:Y:S02]  /*4d1b0*/  @!P0 IADD3.X R123, R27, R21, R6, P4, P5 ;  /* 0x000000151b7b8210 */ /* 0x000fe400027ea406 */
[----:B------:R-:W-:Y:S01]  /*4d1c0*/  LOP3.LUT P0, RZ, R17, 0x80000000, RZ, 0xc0, !PT ;  /* 0x8000000011ff7812 */ /* 0x000fe2000780c0ff */
[----:B0-----:R-:W-:-:S05]  /*4d1d0*/  FMUL R19, R124, UR21 ;  /* 0x000000157c137c20 */ /* 0x001fca0008400000 */
[----:B------:R-:W-:-:S07]  /*4d1e0*/  F2FP.SATFINITE.E4M3.F32.PACK_AB_MERGE_C R19, RZ, R19, RZ ;  /* 0x00000013ff13723e */ /* 0x000fce00048070ff */
[----:B------:R0:W-:Y:S02]  /*4d1f0*/  @!P0 STG.E.U8 desc[UR22][R72.64+0xb9], R19 ;  /* 0x0000b91348008986 */ /* 0x0001e4000c101116 */
[----:B0-----:R-:W-:Y:S02]  /*4d200*/  FMUL R19, R126, UR21 ;  /* 0x000000157e137c20 */ /* 0x001fe40008400000 */
[----:B------:R-:W2:Y:S04]  /*4d210*/  LDL.LU R126, [R1+0x71c] ;  /* 0x00071c00017e7983 */ /* 0x000ea80000300800 */
[----:B------:R-:W3:Y:S04]  /*4d220*/  LDL.LU R132, [R1+0x720] ;  /* 0x0007200001847983 */ /* 0x000ee80000300800 */
[----:B------:R-:W4:Y:S01]  /*4d230*/  LDL.LU R134, [R1+0x724] ;  /* 0x0007240001867983 */ /* 0x000f220000300800 */
[----:B------:R-:W-:-:S02]  /*4d240*/  ISETP.LT.OR P1, PT, R26, 0xba, !P2 ;  /* 0x000000ba1a00780c */ /* 0x000fc40005721670 */
[C---:B------:R-:W-:Y:S01]  /*4d250*/  LOP3.LUT P6, RZ, R0.reuse, 0x800000, RZ, 0xc0, !PT ;  /* 0x0080000000ff7812 */ /* 0x040fe200078cc0ff */
[----:B------:R-:W4:Y:S01]  /*4d260*/  LDL.LU R135, [R1+0x728] ;  /* 0x0007280001877983 */ /* 0x000f220000300800 */
[----:B------:R-:W-:Y:S02]  /*4d270*/  LOP3.LUT R0, R0, 0xffbfffff, RZ, 0xc0, !PT ;  /* 0xffbfffff00007812 */ /* 0x000fe400078ec0ff */
[----:B------:R-:W-:-:S04]  /*4d280*/  LOP3.LUT R17, R17, 0xffffff7f, RZ, 0xc0, !PT ;  /* 0xffffff7f11117812 */ /* 0x000fc800078ec0ff */
[----:B------:R-:W-:-:S03]  /*4d290*/  @P2 LOP3.LUT R17, R17, 0x80, RZ, 0xfc, !PT ;  /* 0x0000008011112812 */ /* 0x000fc600078efcff */
[----:B------:R-:W-:-:S04]  /*4d2a0*/  @P1 LOP3.LUT R0, R0, 0x400000, RZ, 0xfc, !PT ;  /* 0x0040000000001812 */ /* 0x000fc800078efcff */
[----:B------:R-:W-:-:S13]  /*4d2b0*/  LOP3.LUT P2, RZ, R0, 0x400000, RZ, 0xc0, !PT ;  /* 0x0040000000ff7812 */ /* 0x000fda000784c0ff */
[----:B------:R-:W0:Y:S01]  /*4d2c0*/  @!P2 LDC.64 R20, c[0x0][0x5c0] ;  /* 0x00017000ff14ab82 */ /* 0x000e220000000a00 */
[----:B------:R-:W-:Y:S02]  /*4d2d0*/  ISETP.GE.AND P1, PT, R15, 0x101, PT ;  /* 0x000001010f00780c */ /* 0x000fe40003f26270 */
[----:B0-----:R-:W-:-:S04]  /*4d2e0*/  @!P2 IADD3 R82, P4, P5, R16, R20, R7 ;  /* 0x000000141052a210 */ /* 0x001fc80007d9e007 */
[----:B------:R-:W-:Y:S02]  /*4d2f0*/  @!P2 IADD3.X R83, R27, R21, R6, P4, P5 ;  /* 0x000000151b53a210 */ /* 0x000fe400027ea406 */
[----:B------:R-:W-:Y:S02]  /*4d300*/  ISETP.LT.OR P5, PT, R26, 0x1, !P1 ;  /* 0x000000011a00780c */ /* 0x000fe40004fa1670 */
[----:B------:R-:W-:-:S11]  /*4d310*/  LOP3.LUT R17, R17, 0xfffffeff, RZ, 0xc0, !PT ;  /* 0xfffffeff11117812 */ /* 0x000fd600078ec0ff */
[----:B------:R-:W0:Y:S01]  /*4d320*/  @!P5 LDC.64 R20, c[0x0][0x5c0] ;  /* 0x00017000ff14db82 */ /* 0x000e220000000a00 */
[----:B------:R-:W-:Y:S02]  /*4d330*/  @P2 LOP3.LUT R17, R17, 0x100, RZ, 0xfc, !PT ;  /* 0x0000010011112812 */ /* 0x000fe400078efcff */
[----:B------:R-:W-:Y:S02]  /*4d340*/  ISETP.LT.OR P2, PT, R26, 0x2, !P1 ;  /* 0x000000021a00780c */ /* 0x000fe40004f41670 */
[----:B0-----:R-:W-:-:S04]  /*4d350*/  @!P5 IADD3 R72, P0, P4, R16, R20, R9 ;  /* 0x000000141048d210 */ /* 0x001fc80007c1e009 */
[----:B------:R-:W-:-:S07]  /*4d360*/  @!P5 IADD3.X R73, R27, R21, R8, P0, P4 ;  /* 0x000000151b49d210 */ /* 0x000fce00007e8408 */
[----:B------:R-:W0:Y:S01]  /*4d370*/  @!P2 LDC.64 R20, c[0x0][0x5c0] ;  /* 0x00017000ff14ab82 */ /* 0x000e220000000a00 */
        /* <DEDUP_REMOVED lines=10> */
[----:B------:R-:W-:-:S04]  /*4d420*/  ISETP.GE.AND P0, PT, R15, 0x89, PT ;  /* 0x000000890f00780c */ /* 0x000fc80003f06270 */
[----:B------:R-:W-:Y:S02]  /*4d430*/  ISETP.LT.OR P4, PT, R26, 0x1, !P0 ;  /* 0x000000011a00780c */ /* 0x000fe40004781670 */
[----:B------:R-:W-:Y:S02]  /*4d440*/  F2FP.SATFINITE.E4M3.F32.PACK_AB_MERGE_C R19, RZ, R19, RZ ;  /* 0x00000013ff13723e */ /* 0x000fe400048070ff */
[----:B------:R-:W-:-:S09]  /*4d450*/  LOP3.LUT P3, RZ, R14, 0x1, RZ, 0xc0, !PT ;  /* 0x000000010eff7812 */ /* 0x000fd2000786c0ff */
[----:B------:R-:W0:Y:S01]  /*4d460*/  @!P4 LDC.64 R20, c[0x0][0x5c0] ;  /* 0x00017000ff14cb82 */ /* 0x000e220000000a00 */
[----:B------:R1:W-:Y:S01]  /*4d470*/  @!P6 STG.E.U8 desc[UR22][R70.64], R19 ;  /* 0x000000134600e986 */ /* 0x0003e2000c101116 */
[----:B------:R-:W-:Y:S01]  /*4d480*/  LOP3.LUT R2, R2, 0xfff7ffff, RZ, 0xc0, !PT ;  /* 0xfff7ffff02027812 */ /* 0x000fe200078ec0ff */
[----:B-1----:R-:W-:-:S05]  /*4d490*/  FMUL R19, R130, UR21 ;  /* 0x0000001582137c20 */ /* 0x002fca0008400000 */
[----:B------:R-:W-:Y:S02]  /*4d4a0*/  F2FP.SATFINITE.E4M3.F32.PACK_AB_MERGE_C R19, RZ, R19, RZ ;  /* 0x00000013ff13723e */ /* 0x000fe400048070ff */
[----:B------:R-:W-:Y:S02]  /*4d4b0*/  @P2 LOP3.LUT R2, R2, 0x80000, RZ, 0xfc, !PT ;  /* 0x0008000002022812 */ /* 0x000fe400078efcff */
[----:B------:R-:W-:Y:S01]  /*4d4c0*/  LOP3.LUT P2, RZ, R0, 0x2, RZ, 0xc0, !PT ;  /* 0x0000000200ff7812 */ /* 0x000fe2000784c0ff */
[----:B------:R1:W-:Y:S01]  /*4d4d0*/  @!P3 STG.E.U8 desc[UR22][R24.64+0x1], R19 ;  /* 0x000001131800b986 */ /* 0x0003e2000c101116 */
[----:B------:R-:W-:Y:S02]  /*4d4e0*/  LOP3.LUT R17, R17, 0xbfffffff, RZ, 0xc0, !PT ;  /* 0xbfffffff11117812 */ /* 0x000fe400078ec0ff */
[----:B-1----:R-:W-:-:S04]  /*4d4f0*/  @!P4 IADD3 R19, P3, P5, R3, R16, R7 ;  /* 0x000000100313c210 */ /* 0x002fc80007d7e007 */
[----:B------:R-:W-:Y:S02]  /*4d500*/  @!P4 IADD3.X R22, R4, R27, R6, P3, P5 ;  /* 0x0000001b0416c210 */ /* 0x000fe40001fea406 */
[----:B0-----:R-:W-:-:S03]  /*4d510*/  @!P4 IADD3 R20, P3, R19, R20, RZ ;  /* 0x000000141314c210 */ /* 0x001fc60007f7e0ff */
[----:B------:R-:W-:Y:S02]  /*4d520*/  @P2 LOP3.LUT R17, R17, 0x40000000, RZ, 0xfc, !PT ;  /* 0x4000000011112812 */ /* 0x000fe400078efcff */
[----:B------:R-:W-:Y:S01]  /*4d530*/  @!P4 IMAD.X R21, R22, 0x1, R21, P3 ;  /* 0x000000011615c824 */ /* 0x000fe200018e0615 */
[C---:B------:R-:W-:Y:S02]  /*4d540*/  ISETP.LT.OR P3, PT, R26.reuse, 0x2, !P0 ;  /* 0x000000021a00780c */ /* 0x040fe40004761670 */
[----:B------:R-:W-:Y:S01]  /*4d550*/  ISETP.LT.OR P2, PT, R26, 0xa, !P1 ;  /* 0x0000000a1a00780c */ /* 0x000fe20004f41670 */
[----:B------:R-:W-:-:S05]  /*4d560*/  FMUL R19, R127, UR21 ;  /* 0x000000157f137c20 */ /* 0x000fca0008400000 */
[----:B------:R-:W-:-:S05]  /*4d570*/  F2FP.SATFINITE.E4M3.F32.PACK_AB_MERGE_C R19, RZ, R19, RZ ;  /* 0x00000013ff13723e */ /* 0x000fca00048070ff */
[----:B------:R-:W0:Y:S01]  /*4d580*/  @!P3 LDC.64 R22, c[0x0][0x5c0] ;  /* 0x00017000ff16bb82 */ /* 0x000e220000000a00 */
[----:B------:R1:W-:Y:S07]  /*4d590*/  @!P4 STG.E.U8 desc[UR22][R20.64], R19 ;  /* 0x000000131400c986 */ /* 0x0003ee000c101116 */
[----:B-1----:R-:W1:Y:S01]  /*4d5a0*/  @!P2 LDC.64 R20, c[0x0][0x5c0] ;  /* 0x00017000ff14ab82 */ /* 0x002e620000000a00 */
[----:B------:R-:W-:Y:S02]  /*4d5b0*/  @!P3 IADD3 R24, P5, P6, R3, R16, R7 ;  /* 0x000000100318b210 */ /* 0x000fe40007ebe007 */
[----:B------:R-:W-:-:S02]  /*4d5c0*/  LOP3.LUT R0, R0, 0xff7fffff, RZ, 0xc0, !PT ;  /* 0xff7fffff00007812 */ /* 0x000fc400078ec0ff */
[----:B------:R-:W-:Y:S02]  /*4d5d0*/  @!P3 IADD3.X R25, R4, R27, R6, P5, P6 ;  /* 0x0000001b0419b210 */ /* 0x000fe40002fec406 */
[----:B------:R-:W-:Y:S02]  /*4d5e0*/  @P2 LOP3.LUT R0, R0, 0x800000, RZ, 0xfc, !PT ;  /* 0x0080000000002812 */ /* 0x000fe400078efcff */
[----:B0-----:R-:W-:-:S05]  /*4d5f0*/  @!P3 IADD3 R22, P4, R24, R22, RZ ;  /* 0x000000161816b210 */ /* 0x001fca0007f9e0ff */
[----:B------:R-:W-:Y:S02]  /*4d600*/  @!P3 IMAD.X R23, R25, 0x1, R23, P4 ;  /* 0x000000011917b824 */ /* 0x000fe400020e0617 */
[----:B--2---:R-:W-:Y:S01]  /*4d610*/  FMUL R19, R126, UR21 ;  /* 0x000000157e137c20 */ /* 0x004fe20008400000 */
[----:B-1----:R-:W-:-:S04]  /*4d620*/  @!P2 IADD3 R70, P5, P6, R16, R20, R9 ;  /* 0x000000141046a210 */ /* 0x002fc80007ebe009 */
[----:B------:R-:W-:Y:S02]  /*4d630*/  F2FP.SATFINITE.E4M3.F32.PACK_AB_MERGE_C R19, RZ, R19, RZ ;  /* 0x00000013ff13723e */ /* 0x000fe400048070ff */
[----:B------:R-:W-:Y:S02]  /*4d640*/  @!P2 IADD3.X R71, R27, R21, R8, P5, P6 ;  /* 0x000000151b47a210 */ /* 0x000fe40002fec408 */
[----:B------:R-:W-:Y:S01]  /*4d650*/  LOP3.LUT P6, RZ, R0, 0x1000000, RZ, 0xc0, !PT ;  /* 0x0100000000ff7812 */ /* 0x000fe200078cc0ff */
[----:B------:R3:W-:Y:S02]  /*4d660*/  @!P3 STG.E.U8 desc[UR22][R22.64+0x1], R19 ;  /* 0x000001131600b986 */ /* 0x0007e4000c101116 */
[----:B---3--:R-:W-:-:S05]  /*4d670*/  FMUL R19, R132, UR21 ;  /* 0x0000001584137c20 */ /* 0x008fca0008400000 */
[----:B------:R-:W-:-:S05]  /*4d680*/  F2FP.SATFINITE.E4M3.F32.PACK_AB_MERGE_C R19, RZ, R19, RZ ;  /* 0x00000013ff13723e */ /* 0x000fca00048070ff */
[----:B------:R4:W-:Y:S02]  /*4d690*/  @!P6 STG.E.U8 desc[UR22][R68.64+0x8], R19 ;  /* 0x000008134400e986 */ /* 0x0009e4000c101116 */
[----:B----4-:R-:W-:Y:S02]  /*4d6a0*/  FMUL R19, R134, UR21 ;  /* 0x0000001586137c20 */ /* 0x010fe40008400000 */
[----:B------:R-:W2:Y:S04]  /*4d6b0*/  LDL.LU R134, [R1+0x72c] ;  /* 0x00072c0001867983 */ /* 0x000ea80000300800 */
[----:B------:R-:W3:Y:S04]  /*4d6c0*/  LDL.LU R136, [R1+0x730] ;  /* 0x0007300001887983 */ /* 0x000ee80000300800 */
[----:B------:R-:W4:Y:S01]  /*4d6d0*/  LDL.LU R138, [R1+0x734] ;  /* 0x00073400018a7983 */ /* 0x000f220000300800 */
[----:B------:R-:W-:-:S02]  /*4d6e0*/  ISETP.LT.OR P5, PT, R26, 0x11, !P1 ;  /* 0x000000111a00780c */ /* 0x000fc40004fa1670 */
        /* <DEDUP_REMOVED lines=14> */
[----:B------:R-:W-:Y:S02]  /*4d7d0*/  LOP3.LUT P2, RZ, R17, 0x40000000, RZ, 0xc0, !PT ;  /* 0x4000000011ff7812 */ /* 0x000fe4000784c0ff */
[----:B0-----:R-:W-:-:S04]  /*4d7e0*/  @!P5 IADD3 R132, P3, P4, R16, R20, R9 ;  /* 0x000000141084d210 */ /* 0x001fc80007c7e009 */
[----:B------:R-:W-:Y:S02]  /*4d7f0*/  @!P5 IADD3.X R133, R27, R21, R8, P3, P4 ;  /* 0x000000151b85d210 */ /* 0x000fe40001fe8408 */
[----:B------:R-:W-:Y:S02]  /*4d800*/  ISETP.LT.OR P4, PT, R26, 0x9, !P0 ;  /* 0x000000091a00780c */ /* 0x000fe40004781670 */
[----:B------:R-:W-:-:S11]  /*4d810*/  LOP3.LUT R0, R0, 0xfeffffff, RZ, 0xc0, !PT ;  /* 0xfeffffff00007812 */ /* 0x000fd600078ec0ff */
[----:B------:R-:W0:Y:S01]  /*4d820*/  @!P4 LDC.64 R20, c[0x0][0x5c0] ;  /* 0x00017000ff14cb82 */ /* 0x000e220000000a00 */
[----:B------:R-:W-:Y:S02]  /*4d830*/  F2FP.SATFINITE.E4M3.F32.PACK_AB_MERGE_C R19, RZ, R19, RZ ;  /* 0x00000013ff13723e */ /* 0x000fe400048070ff */
[----:B------:R-:W-:-:S03]  /*4d840*/  @P5 LOP3.LUT R0, R0, 0x1000000, RZ, 0xfc, !PT ;  /* 0x0100000000005812 */ /* 0x000fc600078efcff */
[----:B------:R1:W-:Y:S01]  /*4d850*/  @!P2 STG.E.U8 desc[UR22][R46.64+0x9], R19 ;  /* 0x000009132e00a986 */ /* 0x0003e2000c101116 */
[----:B------:R-:W-:Y:S02]  /*4d860*/  LOP3.LUT P2, RZ, R0, 0x2000000, RZ, 0xc0, !PT ;  /* 0x0200000000ff7812 */ /* 0x000fe4000784c0ff */
        /* <DEDUP_REMOVED lines=18> */
[----:B------:R-:W-:Y:S01]  /*4d990*/  @!P3 IMAD.X R23, R25, 0x1, R23, P4 ;  /* 0x000000011917b824 */ /* 0x000fe200020e0617 */
[----:B-1----:R-:W-:-:S04]  /*4d9a0*/  @!P2 IADD3 R46, P5, P6, R16, R20, R9 ;  /* 0x00000014102ea210 */ /* 0x002fc80007ebe009 */
[----:B------:R-:W-:Y:S02]  /*4d9b0*/  @!P2 IADD3.X R47, R27, R21, R8, P5, P6 ;  /* 0x000000151b2fa210 */ /* 0x000fe40002fec408 */
[----:B------:R-:W-:Y:S01]  /*4d9c0*/  LOP3.LUT P6, RZ, R0, 0x4000000, RZ, 0xc0, !PT ;  /* 0x0400000000ff7812 */ /* 0x000fe200078cc0ff */
[----:B--2---:R-:W-:-:S05]  /*4d9d0*/  FMUL R19, R134, UR21 ;  /* 0x0000001586137c20 */ /* 0x004fca0008400000 */
[----:B------:R-:W-:-:S05]  /*4d9e0*/  F2FP.SATFINITE.E4M3.F32.PACK_AB_MERGE_C R19, RZ, R19, RZ ;  /* 0x00000013ff13723e */ /* 0x000fca00048070ff */
        /* <DEDUP_REMOVED lines=291> */
[----:B------:R-:W3:Y:S01]  /*4ec20*/  LDL.LU R164, [R1+0x790] ;  /* 0x0007900001a47983 */ /* 0x000ee20000300800 */
[----:B------:R-:W-:-:S03]  /*4ec30*/  ISETP.LT.OR P5, PT, R26, 0x71, !P1 ;  /* 0x000000711a00780c */ /* 0x000fc60004fa1670 */
[----:B------:R-:W4:Y:S01]  /*4ec40*/  LDL.LU R163, [R1+0x794] ;  /* 0x0007940001a37983 */ /* 0x000f220000300800 */
[----:B------:R-:W-:-:S03]  /*4ec50*/  LOP3.LUT R5, R5, 0xfffffffe, RZ, 0xc0, !PT ;  /* 0xfffffffe05057812 */ /* 0x000fc600078ec0ff */
[----:B------:R-:W4:Y:S06]  /*4ec60*/  LDL.LU R162, [R1+0x798] ;  /* 0x0007980001a27983 */ /* 0x000f2c0000300800 */
[----:B------:R-:W0:Y:S01]  /*4ec70*/  @!P5 LDC.64 R20, c[0x0][0x5c0] ;  /* 0x00017000ff14db82 */ /* 0x000e220000000a00 */
[----:B------:R-:W-:Y:S02]  /*4ec80*/  @P5 LOP3.LUT R5, R5, 0x1, RZ, 0xfc, !PT ;  /* 0x0000000105055812 */ /* 0x000fe400078efcff */
        /* <DEDUP_REMOVED lines=11> */
[----:B------:R-:W-:Y:S02]  /*4ed40*/  F2FP.SATFINITE.E4M3.F32.PACK_AB_MERGE_C R19, RZ, R19, RZ ;  /* 0x00000013ff13723e */ /* 0x000fe400048070ff */
[----:B0-----:R-:W-:-:S04]  /*4ed50*/  @!P5 IADD3 R156, P3, P4, R16, R20, R9 ;  /* 0x00000014109cd210 */ /* 0x001fc80007c7e009 */
[----:B------:R-:W-:Y:S02]  /*4ed60*/  @!P5 IADD3.X R157, R27, R21, R8, P3, P4 ;  /* 0x000000151b9dd210 */ /* 0x000fe40001fe8408 */
[----:B------:R-:W-:-:S03]  /*4ed70*/  ISETP.LT.OR P4, PT, R26, 0x39, !P0 ;  /* 0x000000391a00780c */ /* 0x000fc60004781670 */
[----:B------:R0:W-:Y:S01]  /*4ed80*/  @!P2 STG.E.U8 desc[UR22][R54.64+0x39], R19 ;  /* 0x000039133600a986 */ /* 0x0001e2000c101116 */
[----:B------:R-:W-:-:S09]  /*4ed90*/  LOP3.LUT P2, RZ, R0, 0x20, RZ, 0xc0, !PT ;  /* 0x0000002000ff7812 */ /* 0x000fd2000784c0ff */
[----:B------:R-:W1:Y:S01]  /*4eda0*/  @!P4 LDC.64 R20, c[0x0][0x5c0] ;  /* 0x00017000ff14cb82 */ /* 0x000e620000000a00 */
[----:B------:R-:W-:Y:S02]  /*4edb0*/  LOP3.LUT R5, R5, 0xfffffffb, RZ, 0xc0, !PT ;  /* 0xfffffffb05057812 */ /* 0x000fe400078ec0ff */
[----:B------:R-:W-:Y:S02]  /*4edc0*/  LOP3.LUT R17, R17, 0xff7fffff, RZ, 0xc0, !PT ;  /* 0xff7fffff11117812 */ /* 0x000fe400078ec0ff */
[----:B------:R-:W-:Y:S02]  /*4edd0*/  @P5 LOP3.LUT R5, R5, 0x4, RZ, 0xfc, !PT ;  /* 0x0000000405055812 */ /* 0x000fe400078efcff */
[----:B0-----:R-:W-:Y:S02]  /*4ede0*/  @!P4 IADD3 R19, P3, P5, R3, R16, R7 ;  /* 0x000000100313c210 */ /* 0x001fe40007d7e007 */
[----:B------:R-:W-:Y:S02]  /*4edf0*/  @P2 LOP3.LUT R17, R17, 0x800000, RZ, 0xfc, !PT ;  /* 0x0080000011112812 */ /* 0x000fe400078efcff */
[----:B------:R-:W-:-:S02]  /*4ee00*/  @!P4 IADD3.X R22, R4, R27, R6, P3, P5 ;  /* 0x0000001b0416c210 */ /* 0x000fc40001fea406 */
[----:B------:R-:W-:Y:S02]  /*4ee10*/  ISETP.LT.OR P2, PT, R26, 0x7a, !P1 ;  /* 0x0000007a1a00780c */ /* 0x000fe40004f41670 */
[----:B-1----:R-:W-:Y:S01]  /*4ee20*/  @!P4 IADD3 R20, P3, R19, R20, RZ ;  /* 0x000000141314c210 */ /* 0x002fe20007f7e0ff */
[----:B------:R-:W-:-:S04]  /*4ee30*/  FMUL R19, R159, UR21 ;  /* 0x000000159f137c20 */ /* 0x000fc80008400000 */
[----:B------:R-:W-:Y:S01]  /*4ee40*/  @!P4 IMAD.X R21, R22, 0x1, R21, P3 ;  /* 0x000000011615c824 */ /* 0x000fe200018e0615 */
[----:B------:R-:W-:-:S05]  /*4ee50*/  F2FP.SATFINITE.E4M3.F32.PACK_AB_MERGE_C R19, RZ, R19, RZ ;  /* 0x00000013ff13723e */ /* 0x000fca00048070ff */
[----:B------:R0:W-:Y:S01]  /*4ee60*/  @!P4 STG.E.U8 desc[UR22][R20.64+0x38], R19 ;  /* 0x000038131400c986 */ /* 0x0001e2000c101116 */
[----:B------:R-:W-:Y:S01]  /*4ee70*/  ISETP.LT.OR P3, PT, R26, 0x3a, !P0 ;  /* 0x0000003a1a00780c */ /* 0x000fe20004761670 */
[----:B0-----:R-:W0:-:S12]  /*4ee80*/  @!P2 LDC.64 R20, c[0x0][0x5c0] ;  /* 0x00017000ff14ab82 */ /* 0x001e180000000a00 */
[----:B------:R-:W-:-:S04]  /*4ee90*/  @!P3 IADD3 R24, P5, P6, R3, R16, R7 ;  /* 0x000000100318b210 */ /* 0x000fc80007ebe007 */
[----:B------:R-:W-:Y:S01]  /*4eea0*/  @!P3 IADD3.X R25, R4, R27, R6, P5, P6 ;  /* 0x0000001b0419b210 */ /* 0x000fe20002fec406 */
[----:B------:R-:W1:Y:S01]  /*4eeb0*/  @!P3 LDC.64 R22, c[0x0][0x5c0] ;  /* 0x00017000ff16bb82 */ /* 0x000e620000000a00 */
[----:B0-----:R-:W-:-:S04]  /*4eec0*/  @!P2 IADD3 R54, P5, P6, R16, R20, R9 ;  /* 0x000000141036a210 */ /* 0x001fc80007ebe009 */
[----:B------:R-:W-:Y:S02]  /*4eed0*/  @!P2 IADD3.X R55, R27, R21, R8, P5, P6 ;  /* 0x000000151b37a210 */ /* 0x000fe40002fec408 */
[----:B------:R-:W-:-:S13]  /*4eee0*/  ISETP.LT.OR P5, PT, R26, 0x81, !P1 ;  /* 0x000000811a00780c */ /* 0x000fda0004fa1670 */
[----:B------:R-:W0:Y:S01]  /*4eef0*/  @!P5 LDC.64 R20, c[0x0][0x5c0] ;  /* 0x00017000ff14db82 */ /* 0x000e220000000a00 */
[----:B-1----:R-:W-:Y:S02]  /*4ef00*/  @!P3 IADD3 R22, P4, R24, R22, RZ ;  /* 0x000000161816b210 */ /* 0x002fe40007f9e0ff */
[----:B------:R-:W-:-:S03]  /*4ef10*/  LOP3.LUT R0, R0, 0xffffbfff, RZ, 0xc0, !PT ;  /* 0xffffbfff00007812 */ /* 0x000fc600078ec0ff */
[----:B------:R-:W-:Y:S01]  /*4ef20*/  @!P3 IMAD.X R23, R25, 0x1, R23, P4 ;  /* 0x000000011917b824 */ /* 0x000fe200020e0617 */
[----:B------:R-:W-:-:S04]  /*4ef30*/  @P2 LOP3.LUT R0, R0, 0x4000, RZ, 0xfc, !PT ;  /* 0x0000400000002812 */ /* 0x000fc800078efcff */
[----:B------:R-:W-:-:S04]  /*4ef40*/  LOP3.LUT R0, R0, 0x7fffffff, RZ, 0xc0, !PT ;  /* 0x7fffffff00007812 */ /* 0x000fc800078ec0ff */
[----:B------:R-:W-:Y:S01]  /*4ef50*/  @P5 LOP3.LUT R0, R0, 0x80000000, RZ, 0xfc, !PT ;  /* 0x8000000000005812 */ /* 0x000fe200078efcff */
[----:B--2---:R-:W-:-:S05]  /*4ef60*/  FMUL R19, R158, UR21 ;  /* 0x000000159e137c20 */ /* 0x004fca0008400000 */
[----:B------:R-:W-:-:S05]  /*4ef70*/  F2FP.SATFINITE.E4M3.F32.PACK_AB_MERGE_C R19, RZ, R19, RZ ;  /* 0x00000013ff13723e */ /* 0x000fca00048070ff */
[----:B------:R3:W-:Y:S01]  /*4ef80*/  @!P3 STG.E.U8 desc[UR22][R22.64+0x39], R19 ;  /* 0x000039131600b986 */ /* 0x0007e2000c101116 */
[----:B0-----:R-:W-:-:S04]  /*4ef90*/  @!P5 IADD3 R158, P3, P4, R16, R20, R9 ;  /* 0x00000014109ed210 */ /* 0x001fc80007c7e009 */
[----:B------:R-:W-:Y:S02]  /*4efa0*/  @!P5 IADD3.X R159, R27, R21, R8, P3, P4 ;  /* 0x000000151b9fd210 */ /* 0x000fe40001fe8408 */
[----:B------:R-:W-:-:S13]  /*4efb0*/  ISETP.LT.OR P5, PT, R26, 0x82, !P1 ;  /* 0x000000821a00780c */ /* 0x000fda0004fa1670 */
[----:B------:R-:W0:Y:S01]  /*4efc0*/  @!P5 LDC.64 R20, c[0x0][0x5c0] ;  /* 0x00017000ff14db82 */ /* 0x000e220000000a00 */
[----:B------:R-:W-:Y:S02]  /*4efd0*/  LOP3.LUT R5, R5, 0xfffffff7, RZ, 0xc0, !PT ;  /* 0xfffffff705057812 */ /* 0x000fe400078ec0ff */
[----:B------:R-:W-:Y:S02]  /*4efe0*/  LOP3.LUT P6, RZ, R2, 0x1, RZ, 0xc0, !PT ;  /* 0x0000000102ff7812 */ /* 0x000fe400078cc0ff */
[----:B------:R-:W-:Y:S01]  /*4eff0*/  @P5 LOP3.LUT R5, R5, 0x8, RZ, 0xfc, !PT ;  /* 0x0000000805055812 */ /* 0x000fe200078efcff */
[----:B---3--:R-:W-:-:S05]  /*4f000*/  FMUL R19, R164, UR21 ;  /* 0x00000015a4137c20 */ /* 0x008fca0008400000 */
[----:B------:R-:W-:Y:S02]  /*4f010*/  F2FP.SATFINITE.E4M3.F32.PACK_AB_MERGE_C R19, RZ, R19, RZ ;  /* 0x00000013ff13723e */ /* 0x000fe400048070ff */
[----:B0-----:R-:W-:-:S04]  /*4f020*/  @!P5 IADD3 R160, P3, P4, R16, R20, R9 ;  /* 0x0000001410a0d210 */ /* 0x001fc80007c7e009 */
[----:B------:R-:W-:Y:S02]  /*4f030*/  @!P5 IADD3.X R161, R27, R21, R8, P3, P4 ;  /* 0x000000151ba1d210 */ /* 0x000fe40001fe8408 */
[----:B------:R-:W-:Y:S01]  /*4f040*/  ISETP.LT.OR P5, PT, R26, 0x89, !P1 ;  /* 0x000000891a00780c */ /* 0x000fe20004fa1670 */
[----:B------:R4:W-:-:S12]  /*4f050*/  @!P6 STG.E.U8 desc[UR22][R96.64+0x40], R19 ;  /* 0x000040136000e986 */ /* 0x0009d8000c101116 */
[----:B------:R-:W0:Y:S01]  /*4f060*/  @!P5 LDC.64 R20, c[0x0][0x5c0] ;  /* 0x00017000ff14db82 */ /* 0x000e220000000a00 */
[----:B----4-:R-:W-:Y:S02]  /*4f070*/  FMUL R19, R163, UR21 ;  /* 0x00000015a3137c20 */ /* 0x010fe40008400000 */
[----:B------:R-:W2:Y:S01]  /*4f080*/  LDL.LU R163, [R1+0x79c] ;  /* 0x00079c0001a37983 */ /* 0x000ea20000300800 */
[----:B0-----:R-:W-:-:S03]  /*4f090*/  @!P5 IADD3 R164, P3, P4, R16, R20, R9 ;  /* 0x0000001410a4d210 */ /* 0x001fc60007c7e009 */
[----:B------:R-:W3:Y:S01]  /*4f0a0*/  LDL.LU R166, [R1+0x7a0] ;  /* 0x0007a00001a67983 */ /* 0x000ee20000300800 */
[----:B------:R-:W-:Y:S02]  /*4f0b0*/  @!P5 IADD3.X R165, R27, R21, R8, P3, P4 ;  /* 0x000000151ba5d210 */ /* 0x000fe40001fe8408 */
[----:B------:R-:W-:Y:S02]  /*4f0c0*/  ISETP.LT.OR P4, PT, R26, 0x41, !P0 ;  /* 0x000000411a00780c */ /* 0x000fe40004781670 */
[----:B------:R-:W-:-:S11]  /*4f0d0*/  LOP3.LUT P2, RZ, R17, 0x800000, RZ, 0xc0, !PT ;  /* 0x0080000011ff7812 */ /* 0x000fd6000784c0ff */
[----:B------:R-:W0:Y:S01]  /*4f0e0*/  @!P4 LDC.64 R20, c[0x0][0x5c0] ;  /* 0x00017000ff14cb82 */ /* 0x000e220000000a00 */
[----:B------:R-:W-:Y:S02]  /*4f0f0*/  F2FP.SATFINITE.E4M3.F32.PACK_AB_MERGE_C R19, RZ, R19, RZ ;  /* 0x00000013ff13723e */ /* 0x000fe400048070ff */
[----:B------:R-:W-:-:S03]  /*4f100*/  LOP3.LUT R2, R2, 0xfffffffe, RZ, 0xc0, !PT ;  /* 0xfffffffe02027812 */ /* 0x000fc600078ec0ff */
[----:B------:R1:W-:Y:S01]  /*4f110*/  @!P2 STG.E.U8 desc[UR22][R38.64+0x41], R19 ;  /* 0x000041132600a986 */ /* 0x0003e2000c101116 */
[----:B------:R-:W-:Y:S02]  /*4f120*/  @P5 LOP3.LUT R2, R2, 0x1, RZ, 0xfc, !PT ;  /* 0x0000000102025812 */ /* 0x000fe400078efcff */
[----:B-1----:R-:W-:-:S04]  /*4f130*/  @!P4 IADD3 R19, P3, P5, R3, R16, R7 ;  /* 0x000000100313c210 */ /* 0x002fc80007d7e007 */
[----:B------:R-:W-:Y:S02]  /*4f140*/  @!P4 IADD3.X R22, R4, R27, R6, P3, P5 ;  /* 0x0000001b0416c210 */ /* 0x000fe40001fea406 */
[----:B0-----:R-:W-:Y:S01]  /*4f150*/  @!P4 IADD3 R20, P3, R19, R20, RZ ;  /* 0x000000141314c210 */ /* 0x001fe20007f7e0ff */
[----:B------:R-:W-:Y:S02]  /*4f160*/  FMUL R19, R162, UR21 ;  /* 0x00000015a2137c20 */ /* 0x000fe40008400000 */
[----:B------:R-:W4:Y:S02]  /*4f170*/  LDL.LU R162, [R1+0x7a4] ;  /* 0x0007a40001a27983 */ /* 0x000f240000300800 */
[----:B------:R-:W-:Y:S01]  /*4f180*/  @!P4 IMAD.X R21, R22, 0x1, R21, P3 ;  /* 0x000000011615c824 */ /* 0x000fe200018e0615 */
[----:B------:R-:W-:Y:S02]  /*4f190*/  F2FP.SATFINITE.E4M3.F32.PACK_AB_MERGE_C R19, RZ, R19, RZ ;  /* 0x00000013ff13723e */ /* 0x000fe400048070ff */
[----:B------:R-:W-:-:S03]  /*4f1a0*/  LOP3.LUT P2, RZ, R0, 0x8000, RZ, 0xc0, !PT ;  /* 0x0000800000ff7812 */ /* 0x000fc6000784c0ff */
[----:B------:R0:W-:Y:S01]  /*4f1b0*/  @!P4 STG.E.U8 desc[UR22][R20.64+0x40], R19 ;  /* 0x000040131400c986 */ /* 0x0001e2000c101116 */
[----:B------:R-:W-:Y:S02]  /*4f1c0*/  LOP3.LUT R17, R17, 0xffbfffff, RZ, 0xc0, !PT ;  /* 0xffbfffff11117812 */ /* 0x000fe400078ec0ff */
[----:B------:R-:W-:-:S07]  /*4f1d0*/  ISETP.LT.OR P3, PT, R26, 0x42, !P0 ;  /* 0x000000421a00780c */ /* 0x000fce0004761670 */
[----:B------:R-:W-:Y:S02]  /*4f1e0*/  @P2 LOP3.LUT R17, R17, 0x400000, RZ, 0xfc, !PT ;  /* 0x0040000011112812 */ /* 0x000fe400078efcff */
[----:B------:R-:W-:-:S04]  /*4f1f0*/  ISETP.LT.OR P2, PT, R26, 0x8a, !P1 ;  /* 0x0000008a1a00780c */ /* 0x000fc80004f41670 */
[----:B------:R-:W1:Y:S09]  /*4f200*/  @!P3 LDC.64 R22, c[0x0][0x5c0] ;  /* 0x00017000ff16bb82 */ /* 0x000e720000000a00 */
[----:B0-----:R-:W0:Y:S01]  /*4f210*/  @!P2 LDC.64 R20, c[0x0][0x5c0] ;  /* 0x00017000ff14ab82 */ /* 0x001e220000000a00 */
[----:B------:R-:W-:-:S04]  /*4f220*/  @!P3 IADD3 R24, P5, P6, R3, R16, R7 ;  /* 0x000000100318b210 */ /* 0x000fc80007ebe007 */
[----:B------:R-:W-:Y:S02]  /*4f230*/  @!P3 IADD3.X R25, R4, R27, R6, P5, P6 ;  /* 0x0000001b0419b210 */ /* 0x000fe40002fec406 */
[----:B-1----:R-:W-:-:S05]  /*4f240*/  @!P3 IADD3 R22, P4, R24, R22, RZ ;  /* 0x000000161816b210 */ /* 0x002fca0007f9e0ff */
[----:B------:R-:W-:Y:S01]  /*4f250*/  @!P3 IMAD.X R23, R25, 0x1, R23, P4 ;  /* 0x000000011917b824 */ /* 0x000fe200020e0617 */
[----:B0-----:R-:W-:-:S04]  /*4f260*/  @!P2 IADD3 R38, P5, P6, R16, R20, R9 ;  /* 0x000000141026a210 */ /* 0x001fc80007ebe009 */
[----:B------:R-:W-:Y:S02]  /*4f270*/  @!P2 IADD3.X R39, R27, R21, R8, P5, P6 ;  /* 0x000000151b27a210 */ /* 0x000fe40002fec408 */
[----:B------:R-:W-:Y:S02]  /*4f280*/  LOP3.LUT P6, RZ, R2, 0x2, RZ, 0xc0, !PT ;  /* 0x0000000202ff7812 */ /* 0x000fe400078cc0ff */
[----:B------:R-:W-:-:S13]  /*4f290*/  ISETP.LT.OR P5, PT, R26, 0x91, !P1 ;  /* 0x000000911a00780c */ /* 0x000fda0004fa1670 */
[----:B------:R-:W0:Y:S01]  /*4f2a0*/  @!P5 LDC.64 R20, c[0x0][0x5c0] ;  /* 0x00017000ff14db82 */ /* 0x000e220000000a00 */
[----:B--2---:R-:W-:Y:S02]  /*4f2b0*/  FMUL R19, R163, UR21 ;  /* 0x00000015a3137c20 */ /* 0x004fe40008400000 */
[----:B------:R-:W2:Y:S03]  /*4f2c0*/  LDL.LU R163, [R1+0x7a8] ;  /* 0x0007a80001a37983 */ /* 0x000ea60000300800 */
[----:B------:R-:W-:-:S05]  /*4f2d0*/  F2FP.SATFINITE.E4M3.F32.PACK_AB_MERGE_C R19, RZ, R19, RZ ;  /* 0x00000013ff13723e */ /* 0x000fca00048070ff */
[----:B------:R3:W-:Y:S02]  /*4f2e0*/  @!P3 STG.E.U8 desc[UR22][R22.64+0x41], R19 ;  /* 0x000041131600b986 */ /* 0x0007e4000c101116 */
[----:B---3--:R-:W-:-:S05]  /*4f2f0*/  FMUL R19, R166, UR21 ;  /* 0x00000015a6137c20 */ /* 0x008fca0008400000 */
[----:B------:R-:W-:-:S05]  /*4f300*/  F2FP.SATFINITE.E4M3.F32.PACK_AB_MERGE_C R19, RZ, R19, RZ ;  /* 0x00000013ff13723e */ /* 0x000fca00048070ff */
[----:B------:R4:W-:Y:S02]  /*4f310*/  @!P6 STG.E.U8 desc[UR22][R94.64+0x48], R19 ;  /* 0x000048135e00e986 */ /* 0x0009e4000c101116 */
[----:B----4-:R-:W-:Y:S02]  /*4f320*/  FMUL R19, R162, UR21 ;  /* 0x00000015a2137c20 */ /* 0x010fe40008400000 */
[----:B------:R-:W3:Y:S01]  /*4f330*/  LDL.LU R162, [R1+0x7ac] ;  /* 0x0007ac0001a27983 */ /* 0x000ee20000300800 */
[----:B------:R-:W-:Y:S02]  /*4f340*/  LOP3.LUT R5, R5, 0xffffffef, RZ, 0xc0, !PT ;  /* 0xffffffef05057812 */ /* 0x000fe400078ec0ff */
[----:B0-----:R-:W-:Y:S02]  /*4f350*/  @!P5 IADD3 R176, P3, P4, R16, R20, R9 ;  /* 0x0000001410b0d210 */ /* 0x001fe40007c7e009 */
[----:B------:R-:W-:Y:S02]  /*4f360*/  @P5 LOP3.LUT R5, R5, 0x10, RZ, 0xfc, !PT ;  /* 0x0000001005055812 */ /* 0x000fe400078efcff */
[----:B------:R-:W-:-:S02]  /*4f370*/  @!P5 IADD3.X R177, R27, R21, R8, P3, P4 ;  /* 0x000000151bb1d210 */ /* 0x000fc40001fe8408 */
        /* <DEDUP_REMOVED lines=8> */
[----:B------:R-:W-:Y:S02]  /*4f400*/  LOP3.LUT R0, R0, 0xffffffdf, RZ, 0xc0, !PT ;  /* 0xffffffdf00007812 */ /* 0x000fe400078ec0ff */
[----:B0-----:R-:W-:-:S04]  /*4f410*/  @!P5 IADD3 R22, P3, P4, R16, R20, R9 ;  /* 0x000000141016d210 */ /* 0x001fc80007c7e009 */
[----:B------:R-:W-:Y:S02]  /*4f420*/  @!P5 IADD3.X R23, R27, R21, R8, P3, P4 ;  /* 0x000000151b17d210 */ /* 0x000fe40001fe8408 */
[----:B------:R-:W-:Y:S02]  /*4f430*/  ISETP.LT.OR P4, PT, R26, 0x49, !P0 ;  /* 0x000000491a00780c */ /* 0x000fe40004781670 */
[----:B------:R-:W-:Y:S02]  /*4f440*/  @P2 LOP3.LUT R0, R0, 0x20, RZ, 0xfc, !PT ;  /* 0x0000002000002812 */ /* 0x000fe400078efcff */
[----:B------:R-:W-:-:S09]  /*4f450*/  LOP3.LUT P2, RZ, R17, 0x400000, RZ, 0xc0, !PT ;  /* 0x0040000011ff7812 */ /* 0x000fd2000784c0ff */
[----:B------:R-:W0:Y:S01]  /*4f460*/  @!P4 LDC.64 R20, c[0x0][0x5c0] ;  /* 0x00017000ff14cb82 */ /* 0x000e220000000a00 */
[----:B------:R-:W-:Y:S01]  /*4f470*/  F2FP.SATFINITE.E4M3.F32.PACK_AB_MERGE_C R19, RZ, R19, RZ ;  /* 0x00000013ff13723e */ /* 0x000fe200048070ff */
[----:B------:R-:W-:Y:S01]  /*4f480*/  @!P5 STL.64 [R1+0x68], R22 ;  /* 0x000068160100d387 */ /* 0x000fe20000100a00 */
[----:B------:R-:W-:-:S03]  /*4f490*/  LOP3.LUT R2, R2, 0xfffffffd, RZ, 0xc0, !PT ;  /* 0xfffffffd02027812 */ /* 0x000fc600078ec0ff */
[----:B------:R-:W4:Y:S01]  /*4f4a0*/  LDL.LU R166, [R1+0x7b0] ;  /* 0x0007b00001a67983 */ /* 0x000f220000300800 */
[----:B------:R-:W-:-:S03]  /*4f4b0*/  @P5 LOP3.LUT R2, R2, 0x2, RZ, 0xfc, !PT ;  /* 0x0000000202025812 */ /* 0x000fc600078efcff */
[----:B------:R1:W-:Y:S02]  /*4f4c0*/  @!P2 STG.E.U8 desc[UR22][R56.64+0x49], R19 ;  /* 0x000049133800a986 */ /* 0x0003e4000c101116 */
[----:B-1----:R-:W-:-:S04]  /*4f4d0*/  @!P4 IADD3 R19, P3, P5, R3, R16, R7 ;  /* 0x000000100313c210 */ /* 0x002fc80007d7e007 */
[----:B------:R-:W-:Y:S02]  /*4f4e0*/  @!P4 IADD3.X R22, R4, R27, R6, P3, P5 ;  /* 0x0000001b0416c210 */ /* 0x000fe40001fea406 */
[----:B0-----:R-:W-:-:S05]  /*4f4f0*/  @!P4 IADD3 R20, P3, R19, R20, RZ ;  /* 0x000000141314c210 */ /* 0x001fca0007f7e0ff */
[----:B------:R-:W-:Y:S02]  /*4f500*/  @!P4 IMAD.X R21, R22, 0x1, R21, P3 ;  /* 0x000000011615c824 */ /* 0x000fe400018e0615 */
[----:B--2---:R-:W-:Y:S02]  /*4f510*/  FMUL R19, R163, UR21 ;  /* 0x00000015a3137c20 */ /* 0x004fe40008400000 */
[----:B------:R-:W2:Y:S03]  /*4f520*/  LDL.LU R163, [R1+0x7b4] ;  /* 0x0007b40001a37983 */ /* 0x000ea60000300800 */
[----:B------:R-:W-:-:S05]  /*4f530*/  F2FP.SATFINITE.E4M3.F32.PACK_AB_MERGE_C R19, RZ, R19, RZ ;  /* 0x00000013ff13723e */ /* 0x000fca00048070ff */
[----:B------:R3:W-:Y:S02]  /*4f540*/  @!P4 STG.E.U8 desc[UR22][R20.64+0x48], R19 ;  /* 0x000048131400c986 */ /* 0x0007e4000c101116 */
[----:B---3--:R-:W-:Y:S02]  /*4f550*/  FMUL R19, R162, UR21 ;  /* 0x00000015a2137c20 */ /* 0x008fe40008400000 */
[----:B------:R-:W3:Y:S01]  /*4f560*/  LDL.LU R162, [R1+0x7b8] ;  /* 0x0007b80001a27983 */ /* 0x000ee20000300800 */
[----:B------:R-:W-:Y:S02]  /*4f570*/  LOP3.LUT P2, RZ, R2, 0x4, RZ, 0xc0, !PT ;  /* 0x0000000402ff7812 */ /* 0x000fe4000784c0ff */
[----:B------:R-:W-:-:S11]  /*4f580*/  LOP3.LUT R17, R17, 0xffdfffff, RZ, 0xc0, !PT ;  /* 0xffdfffff11117812 */ /* 0x000fd600078ec0ff */
[----:B------:R-:W-:Y:S02]  /*4f590*/  @P2 LOP3.LUT R17, R17, 0x200000, RZ, 0xfc, !PT ;  /* 0x0020000011112812 */ /* 0x000fe400078efcff */
[C---:B------:R-:W-:Y:S02]  /*4f5a0*/  ISETP.LT.OR P2, PT, R26.reuse, 0x9a, !P1 ;  /* 0x0000009a1a00780c */ /* 0x040fe40004f41670 */
[----:B------:R-:W-:-:S11]  /*4f5b0*/  ISETP.LT.OR P3, PT, R26, 0x4a, !P0 ;  /* 0x0000004a1a00780c */ /* 0x000fd60004761670 */
[----:B------:R-:W0:Y:S02]  /*4f5c0*/  @!P2 LDC.64 R20, c[0x0][0x5c0] ;  /* 0x00017000ff14ab82 */ /* 0x000e240000000a00 */
[----:B------:R-:W-:-:S04]  /*4f5d0*/  @!P3 IADD3 R24, P5, P6, R3, R16, R7 ;  /* 0x000000100318b210 */ /* 0x000fc80007ebe007 */
[----:B------:R-:W-:Y:S02]  /*4f5e0*/  @!P3 IADD3.X R25, R4, R27, R6, P5, P6 ;  /* 0x0000001b0419b210 */ /* 0x000fe40002fec406 */
[----:B------:R-:W1:Y:S01]  /*4f5f0*/  @!P3 LDC.64 R22, c[0x0][0x5c0] ;  /* 0x00017000ff16bb82 */ /* 0x000e620000000a00 */
[----:B0-----:R-:W-:-:S04]  /*4f600*/  @!P2 IADD3 R56, P5, P6, R16, R20, R9 ;  /* 0x000000141038a210 */ /* 0x001fc80007ebe009 */
[----:B------:R-:W-:Y:S02]  /*4f610*/  @!P2 IADD3.X R57, R27, R21, R8, P5, P6 ;  /* 0x000000151b39a210 */ /* 0x000fe40002fec408 */
[----:B------:R-:W-:-:S13]  /*4f620*/  ISETP.LT.OR P5, PT, R26, 0xa1, !P1 ;  /* 0x000000a11a00780c */ /* 0x000fda0004fa1670 */
[----:B------:R-:W0:Y:S01]  /*4f630*/  @!P5 LDC.64 R20, c[0x0][0x5c0] ;  /* 0x00017000ff14db82 */ /* 0x000e220000000a00 */
[----:B-1----:R-:W-:Y:S02]  /*4f640*/  @!P3 IADD3 R22, P4, R24, R22, RZ ;  /* 0x000000161816b210 */ /* 0x002fe40007f9e0ff */
[----:B------:R-:W-:-:S03]  /*4f650*/  F2FP.SATFINITE.E4M3.F32.PACK_AB_MERGE_C R19, RZ, R19, RZ ;  /* 0x00000013ff13723e */ /* 0x000fc600048070ff */
[----:B------:R-:W-:-:S05]  /*4f660*/  @!P3 IMAD.X R23, R25, 0x1, R23, P4 ;  /* 0x000000011917b824 */ /* 0x000fca00020e0617 */
[----:B------:R4:W-:Y:S01]  /*4f670*/  @!P3 STG.E.U8 desc[UR22][R22.64+0x49], R19 ;  /* 0x000049131600b986 */ /* 0x0009e2000c101116 */
[----:B------:R-:W-:Y:S02]  /*4f680*/  LOP3.LUT R5, R5, 0xffffffbf, RZ, 0xc0, !PT ;  /* 0xffffffbf05057812 */ /* 0x000fe400078ec0ff */
[----:B0-----:R-:W-:-:S04]  /*4f690*/  @!P5 IADD3 R24, P3, P4, R16, R20, R9 ;  /* 0x000000141018d210 */ /* 0x001fc80007c7e009 */
[----:B------:R-:W-:Y:S02]  /*4f6a0*/  @!P5 IADD3.X R25, R27, R21, R8, P3, P4 ;  /* 0x000000151b19d210 */ /* 0x000fe40001fe8408 */
[----:B------:R-:W-:-:S03]  /*4f6b0*/  @P5 LOP3.LUT R5, R5, 0x40, RZ, 0xfc, !PT ;  /* 0x0000004005055812 */ /* 0x000fc600078efcff */
[----:B------:R-:W-:Y:S01]  /*4f6c0*/  @!P5 STL.64 [R1+0xb0], R24 ;  /* 0x0000b0180100d387 */ /* 0x000fe20000100a00 */
[----:B------:R-:W-:-:S13]  /*4f6d0*/  ISETP.LT.OR P5, PT, R26, 0xa2, !P1 ;  /* 0x000000a21a00780c */ /* 0x000fda0004fa1670 */
[----:B------:R-:W0:Y:S01]  /*4f6e0*/  @!P5 LDC.64 R20, c[0x0][0x5c0] ;  /* 0x00017000ff14db82 */ /* 0x000e220000000a00 */
[----:B------:R-:W-:Y:S02]  /*4f6f0*/  LOP3.LUT R5, R5, 0xffffff7f, RZ, 0xc0, !PT ;  /* 0xffffff7f05057812 */ /* 0x000fe400078ec0ff */
[----:B------:R-:W-:Y:S02]  /*4f700*/  LOP3.LUT P6, RZ, R2, 0x8, RZ, 0xc0, !PT ;  /* 0x0000000802ff7812 */ /* 0x000fe400078cc0ff */
[----:B------:R-:W-:Y:S01]  /*4f710*/  @P5 LOP3.LUT R5, R5, 0x80, RZ, 0xfc, !PT ;  /* 0x0000008005055812 */ /* 0x000fe200078efcff */
[----:B----4-:R-:W-:Y:S01]  /*4f720*/  FMUL R19, R166, UR21 ;  /* 0x00000015a6137c20 */ /* 0x010fe20008400000 */
[----:B0-----:R-:W-:-:S04]  /*4f730*/  @!P5 IADD3 R22, P3, P4, R16, R20, R9 ;  /* 0x000000141016d210 */ /* 0x001fc80007c7e009 */
[----:B------:R-:W-:-:S05]  /*4f740*/  @!P5 IADD3.X R23, R27, R21, R8, P3, P4 ;  /* 0x000000151b17d210 */ /* 0x000fca0001fe8408 */
[----:B------:R0:W-:Y:S01]  /*4f750*/  @!P5 STL.64 [R1+0xe8], R22 ;  /* 0x0000e8160100d387 */ /* 0x0001e20000100a00 */
[----:B------:R-:W-:Y:S02]  /*4f760*/  ISETP.LT.OR P5, PT, R26, 0xa9, !P1 ;  /* 0x000000a91a00780c */ /* 0x000fe40004fa1670 */
[----:B------:R-:W-:-:S05]  /*4f770*/  F2FP.SATFINITE.E4M3.F32.PACK_AB_MERGE_C R19, RZ, R19, RZ ;  /* 0x00000013ff13723e */ /* 0x000fca00048070ff */
[----:B------:R2:W-:Y:S06]  /*4f780*/  @!P6 STG.E.U8 desc[UR22][R62.64+0x50], R19 ;  /* 0x000050133e00e986 */ /* 0x0005ec000c101116 */
[----:B------:R-:W0:Y:S01]  /*4f790*/  @!P5 LDC.64 R20, c[0x0][0x5c0] ;  /* 0x00017000ff14db82 */ /* 0x000e220000000a00 */
[----:B------:R-:W-:Y:S02]  /*4f7a0*/  LOP3.LUT R0, R0, 0xffff7fff, RZ, 0xc0, !PT ;  /* 0xffff7fff00007812 */ /* 0x000fe400078ec0ff */
[----:B0-----:R-:W-:-:S04]  /*4f7b0*/  @!P5 IADD3 R22, P3, P4, R16, R20, R9 ;  /* 0x000000141016d210 */ /* 0x001fc80007c7e009 */
[----:B------:R-:W-:Y:S02]  /*4f7c0*/  @!P5 IADD3.X R23, R27, R21, R8, P3, P4 ;  /* 0x000000151b17d210 */ /* 0x000fe40001fe8408 */
[----:B------:R-:W-:Y:S01]  /*4f7d0*/  ISETP.LT.OR P4, PT, R26, 0x51, !P0 ;  /* 0x000000511a00780c */ /* 0x000fe20004781670 */
[----:B--2---:R-:W-:-:S12]  /*4f7e0*/  FMUL R19, R163, UR21 ;  /* 0x00000015a3137c20 */ /* 0x004fd80008400000 */
[----:B------:R-:W0:Y:S01]  /*4f7f0*/  @!P4 LDC.64 R20, c[0x0][0x5c0] ;  /* 0x00017000ff14cb82 */ /* 0x000e220000000a00 */
[----:B------:R-:W2:Y:S01]  /*4f800*/  LDL.LU R163, [R1+0x7bc] ;  /* 0x0007bc0001a37983 */ /* 0x000ea20000300800 */
[----:B------:R-:W-:Y:S02]  /*4f810*/  @P2 LOP3.LUT R0, R0, 0x8000, RZ, 0xfc, !PT ;  /* 0x0000800000002812 */ /* 0x000fe400078efcff */
[----:B------:R-:W-:Y:S02]  /*4f820*/  LOP3.LUT P2, RZ, R17, 0x200000, RZ, 0xc0, !PT ;  /* 0x0020000011ff7812 */ /* 0x000fe4000784c0ff */
[----:B------:R-:W-:Y:S02]  /*4f830*/  F2FP.SATFINITE.E4M3.F32.PACK_AB_MERGE_C R19, RZ, R19, RZ ;  /* 0x00000013ff13723e */ /* 0x000fe400048070ff */
[----:B------:R-:W-:Y:S01]  /*4f840*/  LOP3.LUT R2, R2, 0xfffffff7, RZ, 0xc0, !PT ;  /* 0xfffffff702027812 */ /* 0x000fe200078ec0ff */
[----:B------:R-:W-:Y:S03]  /*4f850*/  @!P5 STL.64 [R1+0x128], R22 ;  /* 0x000128160100d387 */ /* 0x000fe60000100a00 */
[----:B------:R-:W-:-:S05]  /*4f860*/  @P5 LOP3.LUT R2, R2, 0x8, RZ, 0xfc, !PT ;  /* 0x0000000802025812 */ /* 0x000fca00078efcff */
[----:B------:R1:W-:Y:S02]  /*4f870*/  @!P2 STG.E.U8 desc[UR22][R34.64+0x51], R19 ;  /* 0x000051132200a986 */ /* 0x0003e4000c101116 */
[----:B-1----:R-:W-:-:S04]  /*4f880*/  @!P4 IADD3 R19, P3, P5, R3, R16, R7 ;  /* 0x000000100313c210 */ /* 0x002fc80007d7e007 */
[----:B------:R-:W-:Y:S02]  /*4f890*/  @!P4 IADD3.X R22, R4, R27, R6, P3, P5 ;  /* 0x0000001b0416c210 */ /* 0x000fe40001fea406 */
[----:B0-----:R-:W-:Y:S01]  /*4f8a0*/  @!P4 IADD3 R20, P3, R19, R20, RZ ;  /* 0x000000141314c210 */ /* 0x001fe20007f7e0ff */
[----:B---3--:R-:W-:Y:S02]  /*4f8b0*/  FMUL R19, R162, UR21 ;  /* 0x00000015a2137c20 */ /* 0x008fe40008400000 */
[----:B------:R-:W3:Y:S01]  /*4f8c0*/  LDL.LU R162, [R1+0x7c0] ;  /* 0x0007c00001a27983 */ /* 0x000ee20000300800 */
[----:B------:R-:W-:Y:S02]  /*4f8d0*/  LOP3.LUT P2, RZ, R0, 0x10000, RZ, 0xc0, !PT ;  /* 0x0001000000ff7812 */ /* 0x000fe4000784c0ff */
[----:B------:R-:W-:Y:S01]  /*4f8e0*/  LOP3.LUT R17, R17, 0xffefffff, RZ, 0xc0, !PT ;  /* 0xffefffff11117812 */ /* 0x000fe200078ec0ff */
[----:B------:R-:W4:Y:S01]  /*4f8f0*/  LDL.LU R166, [R1+0x7c4] ;  /* 0x0007c40001a67983 */ /* 0x000f220000300800 */
[----:B------:R-:W-:Y:S01]  /*4f900*/  @!P4 IMAD.X R21, R22, 0x1, R21, P3 ;  /* 0x000000011615c824 */ /* 0x000fe200018e0615 */
[----:B------:R-:W-:-:S08]  /*4f910*/  F2FP.SATFINITE.E4M3.F32.PACK_AB_MERGE_C R19, RZ, R19, RZ ;  /* 0x00000013ff13723e */ /* 0x000fd000048070ff */
[----:B------:R-:W-:Y:S02]  /*4f920*/  @P2 LOP3.LUT R17, R17, 0x100000, RZ, 0xfc, !PT ;  /* 0x0010000011112812 */ /* 0x000fe400078efcff */
[C---:B------:R-:W-:Y:S01]  /*4f930*/  ISETP.LT.OR P2, PT, R26.reuse, 0xaa, !P1 ;  /* 0x000000aa1a00780c */ /* 0x040fe20004f41670 */
[----:B------:R0:W-:Y:S01]  /*4f940*/  @!P4 STG.E.U8 desc[UR22][R20.64+0x50], R19 ;  /* 0x000050131400c986 */ /* 0x0001e2000c101116 */
[----:B------:R-:W-:-:S11]  /*4f950*/  ISETP.LT.OR P3, PT, R26, 0x52, !P0 ;  /* 0x000000521a00780c */ /* 0x000fd60004761670 */
[----:B0-----:R-:W0:Y:S02]  /*4f960*/  @!P2 LDC.64 R20, c[0x0][0x5c0] ;  /* 0x00017000ff14ab82 */ /* 0x001e240000000a00 */
[----:B------:R-:W-:-:S04]  /*4f970*/  @!P3 IADD3 R24, P5, P6, R3, R16, R7 ;  /* 0x000000100318b210 */ /* 0x000fc80007ebe007 */
[----:B------:R-:W-:Y:S02]  /*4f980*/  @!P3 IADD3.X R25, R4, R27, R6, P5, P6 ;  /* 0x0000001b0419b210 */ /* 0x000fe40002fec406 */
[----:B------:R-:W1:Y:S01]  /*4f990*/  @!P3 LDC.64 R22, c[0x0][0x5c0] ;  /* 0x00017000ff16bb82 */ /* 0x000e620000000a00 */
[----:B0-----:R-:W-:-:S04]  /*4f9a0*/  @!P2 IADD3 R34, P5, P6, R16, R20, R9 ;  /* 0x000000141022a210 */ /* 0x001fc80007ebe009 */
[----:B------:R-:W-:Y:S02]  /*4f9b0*/  @!P2 IADD3.X R35, R27, R21, R8, P5, P6 ;  /* 0x000000151b23a210 */ /* 0x000fe40002fec408 */
[----:B------:R-:W-:-:S13]  /*4f9c0*/  ISETP.LT.OR P5, PT, R26, 0xb1, !P1 ;  /* 0x000000b11a00780c */ /* 0x000fda0004fa1670 */
[----:B------:R-:W0:Y:S01]  /*4f9d0*/  @!P5 LDC.64 R20, c[0x0][0x5c0] ;  /* 0x00017000ff14db82 */ /* 0x000e220000000a00 */
[----:B-1----:R-:W-:-:S05]  /*4f9e0*/  @!P3 IADD3 R22, P4, R24, R22, RZ ;  /* 0x000000161816b210 */ /* 0x002fca0007f9e0ff */
[----:B------:R-:W-:Y:S02]  /*4f9f0*/  @!P3 IMAD.X R23, R25, 0x1, R23, P4 ;  /* 0x000000011917b824 */ /* 0x000fe400020e0617 */
[----:B--2---:R-:W-:Y:S02]  /*4fa00*/  FMUL R19, R163, UR21 ;  /* 0x00000015a3137c20 */ /* 0x004fe40008400000 */
[----:B------:R-:W2:Y:S03]  /*4fa10*/  LDL.LU R163, [R1+0x7c8] ;  /* 0x0007c80001a37983 */ /* 0x000ea60000300800 */
[----:B------:R-:W-:-:S05]  /*4fa20*/  F2FP.SATFINITE.E4M3.F32.PACK_AB_MERGE_C R19, RZ, R19, RZ ;  /* 0x00000013ff13723e */ /* 0x000fca00048070ff */
[----:B------:R3:W-:Y:S01]  /*4fa30*/  @!P3 STG.E.U8 desc[UR22][R22.64+0x51], R19 ;  /* 0x000051131600b986 */ /* 0x0007e2000c101116 */
[----:B0-----:R-:W-:-:S04]  /*4fa40*/  @!P5 IADD3 R24, P3, P4, R16, R20, R9 ;  /* 0x000000141018d210 */ /* 0x001fc80007c7e009 */
[----:B------:R-:W-:-:S05]  /*4fa50*/  @!P5 IADD3.X R25, R27, R21, R8, P3, P4 ;  /* 0x000000151b19d210 */ /* 0x000fca0001fe8408 */
[----:B------:R-:W-:Y:S01]  /*4fa60*/  @!P5 STL.64 [R1+0x140], R24 ;  /* 0x000140180100d387 */ /* 0x000fe20000100a00 */
[----:B---3--:R-:W-:-:S03]  /*4fa70*/  FMUL R19, R162, UR21 ;  /* 0x00000015a2137c20 */ /* 0x008fc60008400000 */
[----:B------:R-:W3:Y:S01]  /*4fa80*/  LDL.LU R162, [R1+0x7cc] ;  /* 0x0007cc0001a27983 */ /* 0x000ee20000300800 */
[----:B------:R-:W-:-:S04]  /*4fa90*/  LOP3.LUT R5, R5, 0xfffffeff, RZ, 0xc0, !PT ;  /* 0xfffffeff05057812 */ /* 0x000fc800078ec0ff */
[----:B------:R-:W-:Y:S02]  /*4faa0*/  @P5 LOP3.LUT R5, R5, 0x100, RZ, 0xfc, !PT ;  /* 0x0000010005055812 */ /* 0x000fe400078efcff */
[----:B------:R-:W-:-:S13]  /*4fab0*/  ISETP.LT.OR P5, PT, R26, 0xb2, !P1 ;  /* 0x000000b21a00780c */ /* 0x000fda0004fa1670 */
[----:B------:R-:W0:Y:S01]  /*4fac0*/  @!P5 LDC.64 R20, c[0x0][0x5c0] ;  /* 0x00017000ff14db82 */ /* 0x000e220000000a00 */
[----:B------:R-:W-:-:S04]  /*4fad0*/  LOP3.LUT R5, R5, 0xfffffdff, RZ, 0xc0, !PT ;  /* 0xfffffdff05057812 */ /* 0x000fc800078ec0ff */
[----:B------:R-:W-:Y:S02]  /*4fae0*/  @P5 LOP3.LUT R5, R5, 0x200, RZ, 0xfc, !PT ;  /* 0x0000020005055812 */ /* 0x000fe400078efcff */
[----:B0-----:R-:W-:-:S04]  /*4faf0*/  @!P5 IADD3 R22, P3, P4, R16, R20, R9 ;  /* 0x000000141016d210 */ /* 0x001fc80007c7e009 */
[----:B------:R-:W-:-:S05]  /*4fb00*/  @!P5 IADD3.X R23, R27, R21, R8, P3, P4 ;  /* 0x000000151b17d210 */ /* 0x000fca0001fe8408 */
[----:B------:R0:W-:Y:S01]  /*4fb10*/  @!P5 STL.64 [R1+0x168], R22 ;  /* 0x000168160100d387 */ /* 0x0001e20000100a00 */
[----:B------:R-:W-:-:S13]  /*4fb20*/  ISETP.LT.OR P5, PT, R26, 0xb9, !P1 ;  /* 0x000000b91a00780c */ /* 0x000fda0004fa1670 */
[----:B------:R-:W0:Y:S01]  /*4fb30*/  @!P5 LDC.64 R20, c[0x0][0x5c0] ;  /* 0x00017000ff14db82 */ /* 0x000e220000000a00 */
[----:B------:R-:W-:-:S04]  /*4fb40*/  LOP3.LUT R2, R2, 0xfffffffb, RZ, 0xc0, !PT ;  /* 0xfffffffb02027812 */ /* 0x000fc800078ec0ff */
[----:B------:R-:W-:-:S04]  /*4fb50*/  @P2 LOP3.LUT R2, R2, 0x4, RZ, 0xfc, !PT ;  /* 0x0000000402022812 */ /* 0x000fc800078efcff */
[----:B------:R-:W-:Y:S02]  /*4fb60*/  LOP3.LUT P6, RZ, R2, 0x10, RZ, 0xc0, !PT ;  /* 0x0000001002ff7812 */ /* 0x000fe400078cc0ff */
[----:B0-----:R-:W-:-:S04]  /*4fb70*/  @!P5 IADD3 R22, P3, P4, R16, R20, R9 ;  /* 0x000000141016d210 */ /* 0x001fc80007c7e009 */
[----:B------:R-:W-:Y:S02]  /*4fb80*/  @!P5 IADD3.X R23, R27, R21, R8, P3, P4 ;  /* 0x000000151b17d210 */ /* 0x000fe40001fe8408 */
[----:B------:R-:W-:Y:S02]  /*4fb90*/  ISETP.LT.OR P4, PT, R26, 0x59, !P0 ;  /* 0x000000591a00780c */ /* 0x000fe40004781670 */
[----:B------:R-:W-:Y:S02]  /*4fba0*/  F2FP.SATFINITE.E4M3.F32.PACK_AB_MERGE_C R19, RZ, R19, RZ ;  /* 0x00000013ff13723e */ /* 0x000fe400048070ff */
[----:B------:R-:W-:-:S09]  /*4fbb0*/  LOP3.LUT P2, RZ, R17, 0x100000, RZ, 0xc0, !PT ;  /* 0x0010000011ff7812 */ /* 0x000fd2000784c0ff */
[----:B------:R-:W0:Y:S01]  /*4fbc0*/  @!P4 LDC.64 R20, c[0x0][0x5c0] ;  /* 0x00017000ff14cb82 */ /* 0x000e220000000a00 */
[----:B------:R4:W-:Y:S01]  /*4fbd0*/  @!P6 STG.E.U8 desc[UR22][R98.64+0x58], R19 ;  /* 0x000058136200e986 */ /* 0x0009e2000c101116 */
[----:B------:R-:W-:-:S03]  /*4fbe0*/  LOP3.LUT R2, R2, 0xffffffef, RZ, 0xc0, !PT ;  /* 0xffffffef02027812 */ /* 0x000fc600078ec0ff */
[----:B------:R-:W-:Y:S01]  /*4fbf0*/  @!P5 STL.64 [R1+0x1a0], R22 ;  /* 0x0001a0160100d387 */ /* 0x000fe20000100a00 */
[----:B----4-:R-:W-:-:S03]  /*4fc00*/  FMUL R19, R166, UR21 ;  /* 0x00000015a6137c20 */ /* 0x010fc60008400000 */
[----:B------:R-:W4:Y:S02]  /*4fc10*/  LDL.LU R166, [R1+0x7d0] ;  /* 0x0007d00001a67983 */ /* 0x000f240000300800 */
[----:B------:R-:W-:Y:S02]  /*4fc20*/  F2FP.SATFINITE.E4M3.F32.PACK_AB_MERGE_C R19, RZ, R19, RZ ;  /* 0x00000013ff13723e */ /* 0x000fe400048070ff */
[----:B------:R-:W-:-:S03]  /*4fc30*/  @P5 LOP3.LUT R2, R2, 0x10, RZ, 0xfc, !PT ;  /* 0x0000001002025812 */ /* 0x000fc600078efcff */
[----:B------:R1:W-:Y:S02]  /*4fc40*/  @!P2 STG.E.U8 desc[UR22][R60.64+0x59], R19 ;  /* 0x000059133c00a986 */ /* 0x0003e4000c101116 */
[----:B-1----:R-:W-:-:S04]  /*4fc50*/  @!P4 IADD3 R19, P3, P5, R3, R16, R7 ;  /* 0x000000100313c210 */ /* 0x002fc80007d7e007 */
[----:B------:R-:W-:Y:S02]  /*4fc60*/  @!P4 IADD3.X R22, R4, R27, R6, P3, P5 ;  /* 0x0000001b0416c210 */ /* 0x000fe40001fea406 */
[----:B0-----:R-:W-:Y:S02]  /*4fc70*/  @!P4 IADD3 R20, P3, R19, R20, RZ ;  /* 0x000000141314c210 */ /* 0x001fe40007f7e0ff */
[----:B------:R-:W-:-:S03]  /*4fc80*/  ISETP.LT.OR P1, PT, R26, 0xba, !P1 ;  /* 0x000000ba1a00780c */ /* 0x000fc60004f21670 */
[----:B------:R-:W-:Y:S01]  /*4fc90*/  @!P4 IMAD.X R21, R22, 0x1, R21, P3 ;  /* 0x000000011615c824 */ /* 0x000fe200018e0615 */
[----:B------:R-:W-:-:S13]  /*4fca0*/  ISETP.LT.OR P3, PT, R26, 0x5a, !P0 ;  /* 0x0000005a1a00780c */ /* 0x000fda0004761670 */
[----:B------:R-:W-:Y:S01]  /*4fcb0*/  @!P3 IADD3 R24, P5, P6, R3, R16, R7 ;  /* 0x000000100318b210 */ /* 0x000fe20007ebe007 */
[----:B------:R-:W0:Y:S03]  /*4fcc0*/  @!P3 LDC.64 R22, c[0x0][0x5c0] ;  /* 0x00017000ff16bb82 */ /* 0x000e260000000a00 */
[----:B------:R-:W-:Y:S01]  /*4fcd0*/  @!P3 IADD3.X R25, R4, R27, R6, P5, P6 ;  /* 0x0000001b0419b210 */ /* 0x000fe20002fec406 */
[----:B--2---:R-:W-:Y:S02]  /*4fce0*/  FMUL R19, R163, UR21 ;  /* 0x00000015a3137c20 */ /* 0x004fe40008400000 */
[----:B------:R-:W2:Y:S03]  /*4fcf0*/  LDL.LU R163, [R1+0x7d4] ;  /* 0x0007d40001a37983 */ /* 0x000ea60000300800 */
[----:B------:R-:W-:-:S05]  /*4fd00*/  F2FP.SATFINITE.E4M3.F32.PACK_AB_MERGE_C R19, RZ, R19, RZ ;  /* 0x00000013ff13723e */ /* 0x000fca00048070ff */
[----:B------:R1:W-:Y:S02]  /*4fd10*/  @!P4 STG.E.U8 desc[UR22][R20.64+0x58], R19 ;  /* 0x000058131400c986 */ /* 0x0003e4000c101116 */
[----:B-1----:R-:W1:Y:S02]  /*4fd20*/  @!P1 LDC.64 R20, c[0x0][0x5c0] ;  /* 0x00017000ff149b82 */ /* 0x002e640000000a00 */
[----:B-1----:R-:W-:-:S04]  /*4fd30*/  @!P1 IADD3 R60, P5, P6, R16, R20, R9 ;  /* 0x00000014103c9210 */ /* 0x002fc80007ebe009 */
[----:B------:R-:W-:-:S05]  /*4fd40*/  @!P1 IADD3.X R61, R27, R21, R8, P5, P6 ;  /* 0x000000151b3d9210 */ /* 0x000fca0002fec408 */
[----:B------:R-:W-:Y:S01]  /*4fd50*/  @!P1 STL.64 [R1+0x180], R60 ;  /* 0x0001803c01009387 */ /* 0x000fe20000100a00 */
[----:B---3--:R-:W-:-:S03]  /*4fd60*/  FMUL R19, R162, UR21 ;  /* 0x00000015a2137c20 */ /* 0x008fc60008400000 */
[----:B------:R-:W3:Y:S01]  /*4fd70*/  LDL.LU R162, [R1+0x7d8] ;  /* 0x0007d80001a27983 */ /* 0x000ee20000300800 */
[C---:B------:R-:W-:Y:S02]  /*4fd80*/  LOP3.LUT P2, RZ, R0.reuse, 0x80, RZ, 0xc0, !PT ;  /* 0x0000008000ff7812 */ /* 0x040fe4000784c0ff */
[----:B------:R-:W-:-:S04]  /*4fd90*/  LOP3.LUT R0, R0, 0xfffeffff, RZ, 0xc0, !PT ;  /* 0xfffeffff00007812 */ /* 0x000fc800078ec0ff */
[----:B------:R-:W-:Y:S02]  /*4fda0*/  @P1 LOP3.LUT R0, R0, 0x10000, RZ, 0xfc, !PT ;  /* 0x0001000000001812 */ /* 0x000fe400078efcff */
[----:B------:R-:W-:-:S04]  /*4fdb0*/  LOP3.LUT P1, RZ, R17, 0x80000, RZ, 0xc0, !PT ;  /* 0x0008000011ff7812 */ /* 0x000fc8000782c0ff */
[----:B------:R-:W-:-:S13]  /*4fdc0*/  ISETP.LT.OR P5, PT, R26, 0xc1, !P1 ;  /* 0x000000c11a00780c */ /* 0x000fda0004fa1670 */
[----:B------:R-:W1:Y:S01]  /*4fdd0*/  @!P5 LDC.64 R20, c[0x0][0x5c0] ;  /* 0x00017000ff14db82 */ /* 0x000e620000000a00 */
[----:B0-----:R-:W-:Y:S02]  /*4fde0*/  @!P3 IADD3 R22, P4, R24, R22, RZ ;  /* 0x000000161816b210 */ /* 0x001fe40007f9e0ff */
[----:B------:R-:W-:-:S03]  /*4fdf0*/  F2FP.SATFINITE.E4M3.F32.PACK_AB_MERGE_C R19, RZ, R19, RZ ;  /* 0x00000013ff13723e */ /* 0x000fc600048070ff */
[----:B------:R-:W-:-:S05]  /*4fe00*/  @!P3 IMAD.X R23, R25, 0x1, R23, P4 ;  /* 0x000000011917b824 */ /* 0x000fca00020e0617 */
[----:B------:R0:W-:Y:S01]  /*4fe10*/  @!P3 STG.E.U8 desc[UR22][R22.64+0x59], R19 ;  /* 0x000059131600b986 */ /* 0x0001e2000c101116 */
[----:B------:R-:W-:Y:S02]  /*4fe20*/  LOP3.LUT R5, R5, 0xfffffbff, RZ, 0xc0, !PT ;  /* 0xfffffbff05057812 */ /* 0x000fe400078ec0ff */
[----:B-1----:R-:W-:-:S04]  /*4fe30*/  @!P5 IADD3 R24, P3, P4, R16, R20, R3 ;  /* 0x000000141018d210 */ /* 0x002fc80007c7e003 */
[----:B------:R-:W-:Y:S02]  /*4fe40*/  @!P5 IADD3.X R25, R27, R21, R4, P3, P4 ;  /* 0x000000151b19d210 */ /* 0x000fe40001fe8404 */
[----:B------:R-:W-:-:S03]  /*4fe50*/  @P5 LOP3.LUT R5, R5, 0x400, RZ, 0xfc, !PT ;  /* 0x0000040005055812 */ /* 0x000fc600078efcff */
[----:B------:R-:W-:Y:S01]  /*4fe60*/  @!P5 STL.64 [R1+0x1b0], R24 ;  /* 0x0001b0180100d387 */ /* 0x000fe20000100a00 */
[----:B------:R-:W-:-:S13]  /*4fe70*/  ISETP.LT.OR P5, PT, R26, 0xc2, !P1 ;  /* 0x000000c21a00780c */ /* 0x000fda0004fa1670 */
[----:B------:R-:W0:Y:S01]  /*4fe80*/  @!P5 LDC.64 R20, c[0x0][0x5c0] ;  /* 0x00017000ff14db82 */ /* 0x000e220000000a00 */
[----:B------:R-:W-:Y:S02]  /*4fe90*/  LOP3.LUT R5, R5, 0xfffff7ff, RZ, 0xc0, !PT ;  /* 0xfffff7ff05057812 */ /* 0x000fe400078ec0ff */
[----:B------:R-:W-:Y:S02]  /*4fea0*/  LOP3.LUT P6, RZ, R2, 0x20, RZ, 0xc0, !PT ;  /* 0x0000002002ff7812 */ /* 0x000fe400078cc0ff */
[----:B------:R-:W-:Y:S02]  /*4feb0*/  @P5 LOP3.LUT R5, R5, 0x800, RZ, 0xfc, !PT ;  /* 0x0000080005055812 */ /* 0x000fe400078efcff */
[----:B0-----:R-:W-:-:S04]  /*4fec0*/  @!P5 IADD3 R22, P3, P4, R16, R20, R3 ;  /* 0x000000141016d210 */ /* 0x001fc80007c7e003 */
[----:B------:R-:W-:-:S05]  /*4fed0*/  @!P5 IADD3.X R23, R27, R21, R4, P3, P4 ;  /* 0x000000151b17d210 */ /* 0x000fca0001fe8404 */
[----:B------:R0:W-:Y:S01]  /*4fee0*/  @!P5 STL.64 [R1+0x1a8], R22 ;  /* 0x0001a8160100d387 */ /* 0x0001e20000100a00 */
[----:B------:R-:W-:-:S13]  /*4fef0*/  ISETP.LT.OR P5, PT, R26, 0xc9, !P1 ;  /* 0x000000c91a00780c */ /* 0x000fda0004fa1670 */
[----:B------:R-:W0:Y:S01]  /*4ff00*/  @!P5 LDC.64 R20, c[0x0][0x5c0] ;  /* 0x00017000ff14db82 */ /* 0x000e220000000a00 */
[----:B----4-:R-:W-:-:S05]  /*4ff10*/  FMUL R19, R166, UR21 ;  /* 0x00000015a6137c20 */ /* 0x010fca0008400000 */
[----:B------:R-:W-:-:S05]  /*4ff20*/  F2FP.SATFINITE.E4M3.F32.PACK_AB_MERGE_C R19, RZ, R19, RZ ;  /* 0x00000013ff13723e */ /* 0x000fca00048070ff */
[----:B------:R2:W-:Y:S01]  /*4ff30*/  @!P6 STG.E.U8 desc[UR22][R100.64+0x60], R19 ;  /* 0x000060136400e986 */ /* 0x0005e2000c101116 */
[----:B0-----:R-:W-:-:S04]  /*4ff40*/  @!P5 IADD3 R22, P3, P4, R16, R20, R3 ;  /* 0x000000141016d210 */ /* 0x001fc80007c7e003 */
[----:B------:R-:W-:Y:S02]  /*4ff50*/  @!P5 IADD3.X R23, R27, R21, R4, P3, P4 ;  /* 0x000000151b17d210 */ /* 0x000fe40001fe8404 */
[----:B------:R-:W-:-:S13]  /*4ff60*/  ISETP.LT.OR P4, PT, R26, 0x61, !P0 ;  /* 0x000000611a00780c */ /* 0x000fda0004781670 */
[----:B------:R-:W0:Y:S01]  /*4ff70*/  @!P4 LDC.64 R20, c[0x0][0x5c0] ;  /* 0x00017000ff14cb82 */ /* 0x000e220000000a00 */
[----:B------:R-:W-:-:S04]  /*4ff80*/  LOP3.LUT R2, R2, 0xffffffdf, RZ, 0xc0, !PT ;  /* 0xffffffdf02027812 */ /* 0x000fc800078ec0ff */
[----:B------:R-:W-:Y:S01]  /*4ff90*/  @P5 LOP3.LUT R2, R2, 0x20, RZ, 0xfc, !PT ;  /* 0x0000002002025812 */ /* 0x000fe200078efcff */
[----:B--2---:R-:W-:Y:S02]  /*4ffa0*/  FMUL R19, R163, UR21 ;  /* 0x00000015a3137c20 */ /* 0x004fe40008400000 */
[----:B------:R-:W2:Y:S03]  /*4ffb0*/  LDL.LU R163, [R1+0x7dc] ;  /* 0x0007dc0001a37983 */ /* 0x000ea60000300800 */
[----:B------:R-:W-:Y:S01]  /*4ffc0*/  F2FP.SATFINITE.E4M3.F32.PACK_AB_MERGE_C R19, RZ, R19, RZ ;  /* 0x00000013ff13723e */ /* 0x000fe200048070ff */
[----:B------:R-:W-:Y:S04]  /*4ffd0*/  @!P5 STL.64 [R1+0x1b8], R22 ;  /* 0x0001b8160100d387 */ /* 0x000fe80000100a00 */
[----:B------:R-:W4:Y:S04]  /*4ffe0*/  LDL.LU R166, [R1+0x7e0] ;  /* 0x0007e00001a67983 */ /* 0x000f280000300800 */
        /* <DEDUP_REMOVED lines=8> */
[----:B------:R-:W-:Y:S01]  /*50070*/  @!P4 IMAD.X R21, R22, 0x1, R21, P3 ;  /* 0x000000011615c824 */ /* 0x000fe200018e0615 */
[----:B------:R-:W-:-:S09]  /*50080*/  F2FP.SATFINITE.E4M3.F32.PACK_AB_MERGE_C R19, RZ, R19, RZ ;  /* 0x00000013ff13723e */ /* 0x000fd200048070ff */
        /* <DEDUP_REMOVED lines=12> */
[----:B-1----:R-:W-:Y:S01]  /*50150*/  @!P3 IADD3 R22, P4, R24, R22, RZ ;  /* 0x000000161816b210 */ /* 0x002fe20007f9e0ff */
[----:B------:R-:W-:Y:S04]  /*50160*/  @!P2 STL.64 [R1+0x178], R44 ;  /* 0x0001782c0100a387 */ /* 0x000fe80000100a00 */
[----:B------:R-:W-:Y:S01]  /*50170*/  @!P3 IMAD.X R23, R25, 0x1, R23, P4 ;  /* 0x000000011917b824 */ /* 0x000fe200020e0617 */
[----:B------:R-:W-:-:S04]  /*50180*/  LOP3.LUT R5, R5, 0xffffefff, RZ, 0xc0, !PT ;  /* 0xffffefff05057812 */ /* 0x000fc800078ec0ff */
[----:B------:R-:W-:Y:S02]  /*50190*/  @P5 LOP3.LUT R5, R5, 0x1000, RZ, 0xfc, !PT ;  /* 0x0000100005055812 */ /* 0x000fe400078efcff */
[----:B------:R-:W-:Y:S01]  /*501a0*/  LOP3.LUT P6, RZ, R2, 0x40, RZ, 0xc0, !PT ;  /* 0x0000004002ff7812 */ /* 0x000fe200078cc0ff */
[----:B--2---:R-:W-:Y:S02]  /*501b0*/  FMUL R19, R163, UR21 ;  /* 0x00000015a3137c20 */ /* 0x004fe40008400000 */
[----:B------:R-:W2:Y:S03]  /*501c0*/  LDL.LU R163, [R1+0x7e8] ;  /* 0x0007e80001a37983 */ /* 0x000ea60000300800 */
[----:B------:R-:W-:-:S05]  /*501d0*/  F2FP.SATFINITE.E4M3.F32.PACK_AB_MERGE_C R19, RZ, R19, RZ ;  /* 0x00000013ff13723e */ /* 0x000fca00048070ff */
[----:B------:R4:W-:Y:S01]  /*501e0*/  @!P3 STG.E.U8 desc[UR22][R22.64+0x61], R19 ;  /* 0x000061131600b986 */ /* 0x0009e2000c101116 */
[----:B0-----:R-:W-:-:S04]  /*501f0*/  @!P5 IADD3 R24, P3, P4, R16, R20, R3 ;  /* 0x000000141018d210 */ /* 0x001fc80007c7e003 */
[----:B------:R-:W-:-:S05]  /*50200*/  @!P5 IADD3.X R25, R27, R21, R4, P3, P4 ;  /* 0x000000151b19d210 */ /* 0x000fca0001fe8404 */
[----:B------:R-:W-:Y:S01]  /*50210*/  @!P5 STL.64 [R1+0x190], R24 ;  /* 0x000190180100d387 */ /* 0x000fe20000100a00 */
[----:B------:R-:W-:-:S13]  /*50220*/  ISETP.LT.OR P5, PT, R26, 0xd2, !P1 ;  /* 0x000000d21a00780c */ /* 0x000fda0004fa1670 */
[----:B------:R-:W0:Y:S01]  /*50230*/  @!P5 LDC.64 R20, c[0x0][0x5c0] ;  /* 0x00017000ff14db82 */ /* 0x000e220000000a00 */
[----:B----4-:R-:W-:-:S05]  /*50240*/  FMUL R19, R166, UR21 ;  /* 0x00000015a6137c20 */ /* 0x010fca0008400000 */
[----:B------:R-:W-:-:S05]  /*50250*/  F2FP.SATFINITE.E4M3.F32.PACK_AB_MERGE_C R19, RZ, R19, RZ ;  /* 0x00000013ff13723e */ /* 0x000fca00048070ff */
[----:B------:R3:W-:Y:S01]  /*50260*/  @!P6 STG.E.U8 desc[UR22][R102.64+0x68], R19 ;  /* 0x000068136600e986 */ /* 0x0007e2000c101116 */
[----:B0-----:R-:W-:-:S04]  /*50270*/  @!P5 IADD3 R22, P3, P4, R16, R20, R3 ;  /* 0x000000141016d210 */ /* 0x001fc80007c7e003 */
[----:B------:R-:W-:-:S05]  /*50280*/  @!P5 IADD3.X R23, R27, R21, R4, P3, P4 ;  /* 0x000000151b17d210 */ /* 0x000fca0001fe8404 */
[----:B------:R0:W-:Y:S01]  /*50290*/  @!P5 STL.64 [R1+0x188], R22 ;  /* 0x000188160100d387 */ /* 0x0001e20000100a00 */
[----:B---3--:R-:W-:-:S03]  /*502a0*/  FMUL R19, R162, UR21 ;  /* 0x00000015a2137c20 */ /* 0x008fc60008400000 */
[----:B------:R-:W3:Y:S01]  /*502b0*/  LDL.LU R162, [R1+0x7ec] ;  /* 0x0007ec0001a27983 */ /* 0x000ee20000300800 */
[----:B------:R-:W-:-:S04]  /*502c0*/  LOP3.LUT R5, R5, 0xffffdfff, RZ, 0xc0, !PT ;  /* 0xffffdfff05057812 */ /* 0x000fc800078ec0ff */
[----:B------:R-:W-:Y:S02]  /*502d0*/  @P5 LOP3.LUT R5, R5, 0x2000, RZ, 0xfc, !PT ;  /* 0x0000200005055812 */ /* 0x000fe400078efcff */
        /* <DEDUP_REMOVED lines=17> */
[----:B0-----:R-:W-:Y:S02]  /*503f0*/  @!P4 IADD3 R20, P3, R19, R20, RZ ;  /* 0x000000141314c210 */ /* 0x001fe40007f7e0ff */
[----:B------:R-:W-:Y:S02]  /*50400*/  LOP3.LUT P2, RZ, R0, 0x40, RZ, 0xc0, !PT ;  /* 0x0000004000ff7812 */ /* 0x000fe4000784c0ff */
[----:B------:R-:W-:Y:S01]  /*50410*/  LOP3.LUT R17, R17, 0xfffdffff, RZ, 0xc0, !PT ;  /* 0xfffdffff11117812 */ /* 0x000fe200078ec0ff */
[----:B------:R-:W-:-:S10]  /*50420*/  @!P4 IMAD.X R21, R22, 0x1, R21, P3 ;  /* 0x000000011615c824 */ /* 0x000fd400018e0615 */
[----:B------:R-:W-:Y:S02]  /*50430*/  @P2 LOP3.LUT R17, R17, 0x20000, RZ, 0xfc, !PT ;  /* 0x0002000011112812 */ /* 0x000fe400078efcff */
[C---:B------:R-:W-:Y:S02]  /*50440*/  ISETP.LT.OR P2, PT, R26.reuse, 0xda, !P1 ;  /* 0x000000da1a00780c */ /* 0x040fe40004f41670 */
        /* <DEDUP_REMOVED lines=197> */
[----:B------:R-:W-:Y:S01]  /*510a0*/  @!P3 IMAD.X R23, R25, 0x1, R23, P4 ;  /* 0x000000011917b824 */ /* 0x000fe200020e0617 */
[----:B------:R-:W-:Y:S01]  /*510b0*/  LOP3.LUT R12, R12, 0xfffff7ff, RZ, 0xc0, !PT ;  /* 0xfffff7ff0c0c7812 */ /* 0x000fe200078ec0ff */
[----:B------:R-:W-:Y:S03]  /*510c0*/  @!P2 STL.64 [R1+0xd0], R28 ;  /* 0x0000d01c0100a387 */ /* 0x000fe60000100a00 */
        /* <DEDUP_REMOVED lines=26> */
[----:B------:R-:W-:Y:S02]  /*51270*/  @!P5 IADD3.X R23, R27, R21, R4, P3, P4 ;  /* 0x000000151b17d210 */ /* 0x000fe40001fe8404 */
[----:B------:R-:W-:Y:S02]  /*51280*/  ISETP.LT.OR P4, PT, R26, 0x89, !P0 ;  /* 0x000000891a00780c */ /* 0x000fe40004781670 */
[----:B------:R-:W-:Y:S02]  /*51290*/  LOP3.LUT P2, RZ, R17, 0x4000, RZ, 0xc0, !PT ;  /* 0x0000400011ff7812 */ /* 0x000fe4000784c0ff */
[----:B------:R-:W-:-:S09]  /*512a0*/  F2FP.SATFINITE.E4M3.F32.PACK_AB_MERGE_C R19, RZ, R19, RZ ;  /* 0x00000013ff13723e */ /* 0x000fd200048070ff */
[----:B------:R-:W0:Y:S01]  /*512b0*/  @!P4 LDC.64 R20, c[0x0][0x5c0] ;  /* 0x00017000ff14cb82 */ /* 0x000e220000000a00 */
[----:B------:R-:W-:Y:S01]  /*512c0*/  LOP3.LUT R2, R2, 0xfffffbff, RZ, 0xc0, !PT ;  /* 0xfffffbff02027812 */ /* 0x000fe200078ec0ff */
[----:B------:R-:W-:Y:S04]  /*512d0*/  @!P5 STL.64 [R1+0xf8], R22 ;  /* 0x0000f8160100d387 */ /* 0x000fe80000100a00 */
[----:B------:R1:W-:Y:S01]  /*512e0*/  @!P2 STG.E.U8 desc[UR22][R76.64+0x89], R19 ;  /* 0x000089134c00a986 */ /* 0x0003e2000c101116 */
[----:B------:R-:W-:-:S03]  /*512f0*/  LOP3.LUT P2, RZ, R0, 0x8, RZ, 0xc0, !PT ;  /* 0x0000000800ff7812 */ /* 0x000fc6000784c0ff */
[----:B------:R-:W4:Y:S01]  /*51300*/  LDL.LU R166, [R1+0x830] ;  /* 0x0008300001a67983 */ /* 0x000f220000300800 */
[----:B------:R-:W-:Y:S02]  /*51310*/  @P5 LOP3.LUT R2, R2, 0x400, RZ, 0xfc, !PT ;  /* 0x0000040002025812 */ /* 0x000fe400078efcff */
[----:B------:R-:W-:Y:S02]  /*51320*/  LOP3.LUT R17, R17, 0xffffdfff, RZ, 0xc0, !PT ;  /* 0xffffdfff11117812 */ /* 0x000fe400078ec0ff */
[----:B-1----:R-:W-:-:S04]  /*51330*/  @!P4 IADD3 R19, P3, P5, R3, R16, R7 ;  /* 0x000000100313c210 */ /* 0x002fc80007d7e007 */
[----:B------:R-:W-:Y:S02]  /*51340*/  @!P4 IADD3.X R22, R4, R27, R6, P3, P5 ;  /* 0x0000001b0416c210 */ /* 0x000fe40001fea406 */
[----:B0-----:R-:W-:Y:S02]  /*51350*/  @!P4 IADD3 R20, P3, R19, R20, RZ ;  /* 0x000000141314c210 */ /* 0x001fe40007f7e0ff */
[----:B------:R-:W-:Y:S02]  /*51360*/  @P2 LOP3.LUT R17, R17, 0x2000, RZ, 0xfc, !PT ;  /* 0x0000200011112812 */ /* 0x000fe400078efcff */
[----:B------:R-:W-:Y:S01]  /*51370*/  ISETP.LT.OR P2, PT, R26, 0x11a, !P1 ;  /* 0x0000011a1a00780c */ /* 0x000fe20004f41670 */
        /* <DEDUP_REMOVED lines=28> */
[----:B------:R-:W-:-:S04]  /*51540*/  LOP3.LUT R12, R12, 0xfff7ffff, RZ, 0xc0, !PT ;  /* 0xfff7ffff0c0c7812 */ /* 0x000fc800078ec0ff */
[----:B------:R-:W-:Y:S02]  /*51550*/  @P5 LOP3.LUT R12, R12, 0x80000, RZ, 0xfc, !PT ;  /* 0x000800000c0c5812 */ /* 0x000fe400078efcff */
[----:B0-----:R-:W-:-:S04]  /*51560*/  @!P5 IADD3 R22, P3, P4, R16, R20, R3 ;  /* 0x000000141016d210 */ /* 0x001fc80007c7e003 */
[----:B------:R-:W-:-:S05]  /*51570*/  @!P5 IADD3.X R23, R27, R21, R4, P3, P4 ;  /* 0x000000151b17d210 */ /* 0x000fca0001fe8404 */
[----:B------:R0:W-:Y:S01]  /*51580*/  @!P5 STL.64 [R1+0x80], R22 ;  /* 0x000080160100d387 */ /* 0x0001e20000100a00 */
[----:B------:R-:W-:Y:S02]  /*51590*/  ISETP.LT.OR P5, PT, R26, 0x129, !P1 ;  /* 0x000001291a00780c */ /* 0x000fe40004fa1670 */
[----:B------:R-:W-:Y:S01]  /*515a0*/  LOP3.LUT P6, RZ, R2, 0x800, RZ, 0xc0, !PT ;  /* 0x0000080002ff7812 */ /* 0x000fe200078cc0ff */
[----:B----4-:R-:W-:-:S10]  /*515b0*/  FMUL R19, R166, UR21 ;  /* 0x00000015a6137c20 */ /* 0x010fd40008400000 */
[----:B------:R-:W0:Y:S01]  /*515c0*/  @!P5 LDC.64 R20, c[0x0][0x5c0] ;  /* 0x00017000ff14db82 */ /* 0x000e220000000a00 */
[----:B------:R-:W-:-:S05]  /*515d0*/  F2FP.SATFINITE.E4M3.F32.PACK_AB_MERGE_C R19, RZ, R19, RZ ;  /* 0x00000013ff13723e */ /* 0x000fca00048070ff */
[----:B------:R2:W-:Y:S01]  /*515e0*/  @!P6 STG.E.U8 desc[UR22][R112.64+0x90], R19 ;  /* 0x000090137000e986 */ /* 0x0005e2000c101116 */
[----:B0-----:R-:W-:-:S04]  /*515f0*/  @!P5 IADD3 R22, P3, P4, R16, R20, R3 ;  /* 0x000000141016d210 */ /* 0x001fc80007c7e003 */
[----:B------:R-:W-:Y:S02]  /*51600*/  @!P5 IADD3.X R23, R27, R21, R4, P3, P4 ;  /* 0x000000151b17d210 */ /* 0x000fe40001fe8404 */
[----:B------:R-:W-:Y:S02]  /*51610*/  ISETP.LT.OR P4, PT, R26, 0x91, !P0 ;  /* 0x000000911a00780c */ /* 0x000fe40004781670 */
[----:B------:R-:W-:-:S04]  /*51620*/  LOP3.LUT R0, R0, 0xfff7ffff, RZ, 0xc0, !PT ;  /* 0xfff7ffff00007812 */ /* 0x000fc800078ec0ff */
[----:B------:R-:W-:Y:S02]  /*51630*/  @P2 LOP3.LUT R0, R0, 0x80000, RZ, 0xfc, !PT ;  /* 0x0008000000002812 */ /* 0x000fe400078efcff */
[----:B------:R-:W-:-:S05]  /*51640*/  LOP3.LUT P2, RZ, R17, 0x2000, RZ, 0xc0, !PT ;  /* 0x0000200011ff7812 */ /* 0x000fca000784c0ff */
        /* <DEDUP_REMOVED lines=35> */
[----:B------:R-:W-:Y:S02]  /*51880*/  @P5 LOP3.LUT R12, R12, 0x2000000, RZ, 0xfc, !PT ;  /* 0x020000000c0c5812 */ /* 0x000fe400078efcff */
[----:B------:R-:W-:Y:S02]  /*51890*/  LOP3.LUT P6, RZ, R2, 0x1000, RZ, 0xc0, !PT ;  /* 0x0000100002ff7812 */ /* 0x000fe400078cc0ff */
[----:B------:R-:W-:Y:S01]  /*518a0*/  LOP3.LUT R12, R12, 0xf7ffffff, RZ, 0xc0, !PT ;  /* 0xf7ffffff0c0c7812 */ /* 0x000fe200078ec0ff */
[----:B--2---:R-:W-:Y:S02]  /*518b0*/  FMUL R19, R163, UR21 ;  /* 0x00000015a3137c20 */ /* 0x004fe40008400000 */
[----:B------:R-:W2:Y:S03]  /*518c0*/  LDL.LU R163, [R1+0x848] ;  /* 0x0008480001a37983 */ /* 0x000ea60000300800 */
[----:B------:R-:W-:-:S05]  /*518d0*/  F2FP.SATFINITE.E4M3.F32.PACK_AB_MERGE_C R19, RZ, R19, RZ ;  /* 0x00000013ff13723e */ /* 0x000fca00048070ff */
[----:B------:R4:W-:Y:S01]  /*518e0*/  @!P3 STG.E.U8 desc[UR22][R22.64+0x91], R19 ;  /* 0x000091131600b986 */ /* 0x0009e2000c101116 */
[----:B0-----:R-:W-:-:S04]  /*518f0*/  @!P5 IADD3 R236, P3, P4, R16, R20, R3 ;  /* 0x0000001410ecd210 */ /* 0x001fc80007c7e003 */
[----:B------:R-:W-:Y:S02]  /*51900*/  @!P5 IADD3.X R237, R27, R21, R4, P3, P4 ;  /* 0x000000151bedd210 */ /* 0x000fe40001fe8404 */
[----:B------:R-:W-:-:S13]  /*51910*/  ISETP.LT.OR P5, PT, R26, 0x132, !P1 ;  /* 0x000001321a00780c */ /* 0x000fda0004fa1670 */
[----:B------:R-:W0:Y:S01]  /*51920*/  @!P5 LDC.64 R20, c[0x0][0x5c0] ;  /* 0x00017000ff14db82 */ /* 0x000e220000000a00 */
[----:B----4-:R-:W-:-:S05]  /*51930*/  FMUL R19, R166, UR21 ;  /* 0x00000015a6137c20 */ /* 0x010fca0008400000 */
[----:B------:R-:W-:-:S05]  /*51940*/  F2FP.SATFINITE.E4M3.F32.PACK_AB_MERGE_C R19, RZ, R19, RZ ;  /* 0x00000013ff13723e */ /* 0x000fca00048070ff */
[----:B------:R3:W-:Y:S01]  /*51950*/  @!P6 STG.E.U8 desc[UR22][R114.64+0x98], R19 ;  /* 0x000098137200e986 */ /* 0x0007e2000c101116 */
[----:B------:R-:W-:Y:S02]  /*51960*/  @P5 LOP3.LUT R12, R12, 0x8000000, RZ, 0xfc, !PT ;  /* 0x080000000c0c5812 */ /* 0x000fe400078efcff */
[----:B0-----:R-:W-:-:S04]  /*51970*/  @!P5 IADD3 R234, P3, P4, R16, R20, R3 ;  /* 0x0000001410ead210 */ /* 0x001fc80007c7e003 */
[----:B------:R-:W-:Y:S02]  /*51980*/  @!P5 IADD3.X R235, R27, R21, R4, P3, P4 ;  /* 0x000000151bebd210 */ /* 0x000fe40001fe8404 */
[----:B------:R-:W-:Y:S01]  /*51990*/  ISETP.LT.OR P5, PT, R26, 0x139, !P1 ;  /* 0x000001391a00780c */ /* 0x000fe20004fa1670 */
[----:B---3--:R-:W-:Y:S02]  /*519a0*/  FMUL R19, R162, UR21 ;  /* 0x00000015a2137c20 */ /* 0x008fe40008400000 */
[----:B------:R-:W3:Y:S10]  /*519b0*/  LDL.LU R162, [R1+0x84c] ;  /* 0x00084c0001a27983 */ /* 0x000ef40000300800 */
[----:B------:R-:W0:Y:S02]  /*519c0*/  @!P5 LDC.64 R20, c[0x0][0x5c0] ;  /* 0x00017000ff14db82 */ /* 0x000e240000000a00 */
[----:B0-----:R-:W-:-:S04]  /*519d0*/  @!P5 IADD3 R22, P3, P4, R16, R20, R3 ;  /* 0x000000141016d210 */ /* 0x001fc80007c7e003 */
[----:B------:R-:W-:-:S05]  /*519e0*/  @!P5 IADD3.X R23, R27, R21, R4, P3, P4 ;  /* 0x000000151b17d210 */ /* 0x000fca0001fe8404 */
[----:B------:R-:W-:Y:S04]  /*519f0*/  @!P5 STL.64 [R1+0x30], R22 ;  /* 0x000030160100d387 */ /* 0x000fe80000100a00 */
[----:B------:R-:W4:Y:S01]  /*51a00*/  LDL.LU R166, [R1+0x850] ;  /* 0x0008500001a67983 */ /* 0x000f220000300800 */
        /* <DEDUP_REMOVED lines=9> */
[----:B0-----:R-:W-:-:S05]  /*51aa0*/  @!P4 IADD3 R20, P3, R19, R20, RZ ;  /* 0x000000141314c210 */ /* 0x001fca0007f7e0ff */
[----:B------:R-:W-:Y:S01]  /*51ab0*/  @!P4 IMAD.X R21, R22, 0x1, R21, P3 ;  /* 0x000000011615c824 */ /* 0x000fe200018e0615 */
[----:B------:R-:W-:-:S13]  /*51ac0*/  ISETP.LT.OR P3, PT, R26, 0x9a, !P0 ;  /* 0x0000009a1a00780c */ /* 0x000fda0004761670 */
[----:B------:R-:W0:Y:S01]  /*51ad0*/  @!P3 LDC.64 R22, c[0x0][0x5c0] ;  /* 0x00017000ff16bb82 */ /* 0x000e220000000a00 */
[----:B------:R-:W-:-:S04]  /*51ae0*/  @!P3 IADD3 R24, P5, P6, R3, R16, R7 ;  /* 0x000000100318b210 */ /* 0x000fc80007ebe007 */
[----:B------:R-:W-:Y:S02]  /*51af0*/  @!P3 IADD3.X R25, R4, R27, R6, P5, P6 ;  /* 0x0000001b0419b210 */ /* 0x000fe40002fec406 */
[----:B------:R-:W-:Y:S02]  /*51b00*/  LOP3.LUT P2, RZ, R0, 0x400, RZ, 0xc0, !PT ;  /* 0x0000040000ff7812 */ /* 0x000fe4000784c0ff */
[----:B------:R-:W-:-:S11]  /*51b10*/  LOP3.LUT R17, R17, 0xfffff7ff, RZ, 0xc0, !PT ;  /* 0xfffff7ff11117812 */ /* 0x000fd600078ec0ff */
[----:B------:R-:W-:Y:S02]  /*51b20*/  @P2 LOP3.LUT R17, R17, 0x800, RZ, 0xfc, !PT ;  /* 0x0000080011112812 */ /* 0x000fe400078efcff */
[----:B------:R-:W-:Y:S01]  /*51b30*/  ISETP.LT.OR P2, PT, R26, 0x13a, !P1 ;  /* 0x0000013a1a00780c */ /* 0x000fe20004f41670 */
[----:B--2---:R-:W-:Y:S02]  /*51b40*/  FMUL R19, R163, UR21 ;  /* 0x00000015a3137c20 */ /* 0x004fe40008400000 */
[----:B------:R-:W2:Y:S03]  /*51b50*/  LDL.LU R163, [R1+0x854] ;  /* 0x0008540001a37983 */ /* 0x000ea60000300800 */
[----:B------:R-:W-:-:S05]  /*51b60*/  F2FP.SATFINITE.E4M3.F32.PACK_AB_MERGE_C R19, RZ, R19, RZ ;  /* 0x00000013ff13723e */ /* 0x000fca00048070ff */
[----:B------:R1:W-:Y:S01]  /*51b70*/  @!P4 STG.E.U8 desc[UR22][R20.64+0x98], R19 ;  /* 0x000098131400c986 */ /* 0x0003e2000c101116 */
[----:B0-----:R-:W-:-:S05]  /*51b80*/  @!P3 IADD3 R22, P4, R24, R22, RZ ;  /* 0x000000161816b210 */ /* 0x001fca0007f9e0ff */
[----:B------:R-:W-:Y:S01]  /*51b90*/  @!P3 IMAD.X R23, R25, 0x1, R23, P4 ;  /* 0x000000011917b824 */ /* 0x000fe200020e0617 */
[----:B-1----:R-:W0:Y:S01]  /*51ba0*/  @!P2 LDC.64 R20, c[0x0][0x5c0] ;  /* 0x00017000ff14ab82 */ /* 0x002e220000000a00 */
[----:B---3--:R-:W-:Y:S02]  /*51bb0*/  FMUL R19, R162, UR21 ;  /* 0x00000015a2137c20 */ /* 0x008fe40008400000 */
[----:B------:R-:W3:Y:S04]  /*51bc0*/  LDL.LU R162, [R1+0x858] ;  /* 0x0008580001a27983 */ /* 0x000ee80000300800 */
[----:B------:R-:W3:Y:S04]  /*51bd0*/  LDL.LU R167, [R1+0x85c] ;  /* 0x00085c0001a77983 */ /* 0x000ee80000300800 */
[----:B------:R-:W3:Y:S01]  /*51be0*/  LDL.LU R168, [R1+0x860] ;  /* 0x0008600001a87983 */ /* 0x000ee20000300800 */
[----:B------:R-:W-:-:S05]  /*51bf0*/  F2FP.SATFINITE.E4M3.F32.PACK_AB_MERGE_C R19, RZ, R19, RZ ;  /* 0x00000013ff13723e */ /* 0x000fca00048070ff */
[----:B------:R4:W-:Y:S02]  /*51c00*/  @!P3 STG.E.U8 desc[UR22][R22.64+0x99], R19 ;  /* 0x000099131600b986 */ /* 0x0009e4000c101116 */
[----:B----4-:R-:W-:Y:S02]  /*51c10*/  FMUL R19, R166, UR21 ;  /* 0x00000015a6137c20 */ /* 0x010fe40008400000 */
[----:B------:R-:W4:Y:S01]  /*51c20*/  LDL.LU R166, [R1+0x864] ;  /* 0x0008640001a67983 */ /* 0x000f220000300800 */
        /* <DEDUP_REMOVED lines=17> */
[----:B------:R-:W-:Y:S02]  /*51d40*/  LOP3.LUT R0, R0, 0xffefffff, RZ, 0xc0, !PT ;  /* 0xffefffff00007812 */ /* 0x000fe400078ec0ff */
[----:B0-----:R-:W-:-:S04]  /*51d50*/  @!P5 IADD3 R220, P3, P4, R16, R20, R3 ;  /* 0x0000001410dcd210 */ /* 0x001fc80007c7e003 */
[----:B------:R-:W-:Y:S02]  /*51d60*/  @!P5 IADD3.X R221, R27, R21, R4, P3, P4 ;  /* 0x000000151bddd210 */ /* 0x000fe40001fe8404 */
[----:B------:R-:W-:Y:S02]  /*51d70*/  ISETP.LT.OR P4, PT, R26, 0xa1, !P0 ;  /* 0x000000a11a00780c */ /* 0x000fe40004781670 */
[----:B------:R-:W-:Y:S02]  /*51d80*/  F2FP.SATFINITE.E4M3.F32.PACK_AB_MERGE_C R19, RZ, R19, RZ ;  /* 0x00000013ff13723e */ /* 0x000fe400048070ff */
[----:B------:R-:W-:Y:S02]  /*51d90*/  @P2 LOP3.LUT R0, R0, 0x100000, RZ, 0xfc, !PT ;  /* 0x0010000000002812 */ /* 0x000fe400078efcff */
[----:B------:R-:W-:-:S07]  /*51da0*/  LOP3.LUT P2, RZ, R17, 0x800, RZ, 0xc0, !PT ;  /* 0x0000080011ff7812 */ /* 0x000fce000784c0ff */
[----:B------:R-:W0:Y:S01]  /*51db0*/  @!P4 LDC.64 R20, c[0x0][0x5c0] ;  /* 0x00017000ff14cb82 */ /* 0x000e220000000a00 */
[----:B------:R2:W-:Y:S01]  /*51dc0*/  @!P6 STG.E.U8 desc[UR22][R116.64+0xa0], R19 ;  /* 0x0000a0137400e986 */ /* 0x0005e2000c101116 */
[----:B------:R-:W-:-:S04]  /*51dd0*/  LOP3.LUT R13, R13, 0xffffffef, RZ, 0xc0, !PT ;  /* 0xffffffef0d0d7812 */ /* 0x000fc800078ec0ff */
[----:B------:R-:W-:Y:S02]  /*51de0*/  @P5 LOP3.LUT R13, R13, 0x10, RZ, 0xfc, !PT ;  /* 0x000000100d0d5812 */ /* 0x000fe400078efcff */
[----:B------:R-:W-:Y:S01]  /*51df0*/  LOP3.LUT R17, R17, 0xfffffbff, RZ, 0xc0, !PT ;  /* 0xfffffbff11117812 */ /* 0x000fe200078ec0ff */
[----:B--2---:R-:W-:-:S05]  /*51e00*/  FMUL R19, R163, UR21 ;  /* 0x00000015a3137c20 */ /* 0x004fca0008400000 */
[----:B------:R-:W-:-:S05]  /*51e10*/  F2FP.SATFINITE.E4M3.F32.PACK_AB_MERGE_C R19, RZ, R19, RZ ;  /* 0x00000013ff13723e */ /* 0x000fca00048070ff */
[----:B------:R1:W-:Y:S01]  /*51e20*/  @!P2 STG.E.U8 desc[UR22][R48.64+0xa1], R19 ;  /* 0x0000a1133000a986 */ /* 0x0003e2000c101116 */
[----:B------:R-:W-:Y:S02]  /*51e30*/  LOP3.LUT P2, RZ, R0, 0x200000, RZ, 0xc0, !PT ;  /* 0x0020000000ff7812 */ /* 0x000fe4000784c0ff */
[----:B-1----:R-:W-:-:S04]  /*51e40*/  @!P4 IADD3 R19, P3, P5, R3, R16, R7 ;  /* 0x000000100313c210 */ /* 0x002fc80007d7e007 */
[----:B------:R-:W-:Y:S02]  /*51e50*/  @!P4 IADD3.X R22, R4, R27, R6, P3, P5 ;  /* 0x0000001b0416c210 */ /* 0x000fe40001fea406 */
[----:B0-----:R-:W-:-:S05]  /*51e60*/  @!P4 IADD3 R20, P3, R19, R20, RZ ;  /* 0x000000141314c210 */ /* 0x001fca0007f7e0ff */
[----:B------:R-:W-:Y:S01]  /*51e70*/  @P2 LOP3.LUT R17, R17, 0x400, RZ, 0xfc, !PT ;  /* 0x0000040011112812 */ /* 0x000fe200078efcff */
[----:B------:R-:W-:Y:S01]  /*51e80*/  @!P4 IMAD.X R21, R22, 0x1, R21, P3 ;  /* 0x000000011615c824 */ /* 0x000fe200018e0615 */
[C---:B------:R-:W-:Y:S02]  /*51e90*/  ISETP.LT.OR P3, PT, R26.reuse, 0xa2, !P0 ;  /* 0x000000a21a00780c */ /* 0x040fe40004761670 */
[----:B------:R-:W-:-:S11]  /*51ea0*/  ISETP.LT.OR P2, PT, R26, 0x14a, !P1 ;  /* 0x0000014a1a00780c */ /* 0x000fd60004f41670 */
[----:B------:R-:W0:Y:S01]  /*51eb0*/  @!P3 LDC.64 R22, c[0x0][0x5c0] ;  /* 0x00017000ff16bb82 */ /* 0x000e220000000a00 */
[----:B---3--:R-:W-:-:S05]  /*51ec0*/  FMUL R19, R162, UR21 ;  /* 0x00000015a2137c20 */ /* 0x008fca0008400000 */
[----:B------:R-:W-:-:S05]  /*51ed0*/  F2FP.SATFINITE.E4M3.F32.PACK_AB_MERGE_C R19, RZ, R19, RZ ;  /* 0x00000013ff13723e */ /* 0x000fca00048070ff */
[----:B------:R1:W-:Y:S02]  /*51ee0*/  @!P4 STG.E.U8 desc[UR22][R20.64+0xa0], R19 ;  /* 0x0000a0131400c986 */ /* 0x0003e4000c101116 */
[----:B-1----:R-:W1:Y:S01]  /*51ef0*/  @!P2 LDC.64 R20, c[0x0][0x5c0] ;  /* 0x00017000ff14ab82 */ /* 0x002e620000000a00 */
[----:B------:R-:W-:Y:S02]  /*51f00*/  FMUL R19, R167, UR21 ;  /* 0x00000015a7137c20 */ /* 0x000fe40008400000 */
[----:B------:R-:W2:Y:S01]  /*51f10*/  LDL.LU R167, [R1+0x868] ;  /* 0x0008680001a77983 */ /* 0x000ea20000300800 */
[----:B------:R-:W-:-:S04]  /*51f20*/  @!P3 IADD3 R24, P5, P6, R3, R16, R7 ;  /* 0x000000100318b210 */ /* 0x000fc80007ebe007 */
[----:B------:R-:W-:Y:S02]  /*51f30*/  @!P3 IADD3.X R25, R4, R27, R6, P5, P6 ;  /* 0x0000001b0419b210 */ /* 0x000fe40002fec406 */
[----:B0-----:R-:W-:Y:S02]  /*51f40*/  @!P3 IADD3 R22, P4, R24, R22, RZ ;  /* 0x000000161816b210 */ /* 0x001fe40007f9e0ff */
[----:B------:R-:W-:-:S03]  /*51f50*/  F2FP.SATFINITE.E4M3.F32.PACK_AB_MERGE_C R19, RZ, R19, RZ ;  /* 0x00000013ff13723e */ /* 0x000fc600048070ff */
[----:B------:R-:W-:Y:S01]  /*51f60*/  @!P3 IMAD.X R23, R25, 0x1, R23, P4 ;  /* 0x000000011917b824 */ /* 0x000fe200020e0617 */
[----:B-1----:R-:W-:-:S04]  /*51f70*/  @!P2 IADD3 R162, P5, P6, R16, R20, R3 ;  /* 0x0000001410a2a210 */ /* 0x002fc80007ebe003 */
[----:B------:R0:W-:Y:S01]  /*51f80*/  @!P3 STG.E.U8 desc[UR22][R22.64+0xa1], R19 ;  /* 0x0000a1131600b986 */ /* 0x0001e2000c101116 */
[----:B------:R-:W-:Y:S02]  /*51f90*/  @!P2 IADD3.X R163, R27, R21, R4, P5, P6 ;  /* 0x000000151ba3a210 */ /* 0x000fe40002fec404 */
[----:B------:R-:W-:Y:S01]  /*51fa0*/  LOP3.LUT P6, RZ, R2, 0x4000, RZ, 0xc0, !PT ;  /* 0x0000400002ff7812 */ /* 0x000fe200078cc0ff */
[----:B0-----:R-:W-:-:S05]  /*51fb0*/  FMUL R19, R168, UR21 ;  /* 0x00000015a8137c20 */ /* 0x001fca0008400000 */
[----:B------:R-:W-:-:S07]  /*51fc0*/  F2FP.SATFINITE.E4M3.F32.PACK_AB_MERGE_C R19, RZ, R19, RZ ;  /* 0x00000013ff13723e */ /* 0x000fce00048070ff */
[----:B------:R4:W-:Y:S02]  /*51fd0*/  @!P6 STG.E.U8 desc[UR22][R118.64+0xa8], R19 ;  /* 0x0000a8137600e986 */ /* 0x0009e4000c101116 */
[----:B----4-:R-:W-:Y:S02]  /*51fe0*/  FMUL R19, R166, UR21 ;  /* 0x00000015a6137c20 */ /* 0x010fe40008400000 */
        /* <DEDUP_REMOVED lines=29> */
[----:B------:R-:W-:Y:S02]  /*521c0*/  @!P4 IMAD.X R21, R22, 0x1, R21, P3 ;  /* 0x000000011615c824 */ /* 0x000fe400018e0615 */
[----:B--2---:R-:W-:Y:S02]  /*521d0*/  FMUL R19, R167, UR21 ;  /* 0x00000015a7137c20 */ /* 0x004fe40008400000 */
[----:B------:R-:W2:Y:S04]  /*521e0*/  LDL.LU R167, [R1+0x870] ;  /* 0x0008700001a77983 */ /* 0x000ea80000300800 */
[----:B------:R-:W4:Y:S01]  /*521f0*/  LDL.LU R170, [R1+0x874] ;  /* 0x0008740001aa7983 */ /* 0x000f220000300800 */
        /* <DEDUP_REMOVED lines=18> */
[----:B------:R-:W-:Y:S02]  /*52320*/  LOP3.LUT R13, R13, 0xfffff7ff, RZ, 0xc0, !PT ;  /* 0xfffff7ff0d0d7812 */ /* 0x000fe400078ec0ff */
[----:B------:R-:W-:Y:S01]  /*52330*/  F2FP.SATFINITE.E4M3.F32.PACK_AB_MERGE_C R19, RZ, R19, RZ ;  /* 0x00000013ff13723e */ /* 0x000fe200048070ff */
[----:B------:R-:W-:Y:S01]  /*52340*/  @!P3 IMAD.X R23, R25, 0x1, R23, P4 ;  /* 0x000000011917b824 */ /* 0x000fe200020e0617 */
[----:B------:R-:W-:-:S04]  /*52350*/  @P2 LOP3.LUT R13, R13, 0x800, RZ, 0xfc, !PT ;  /* 0x000008000d0d2812 */ /* 0x000fc800078efcff */
[----:B------:R2:W-:Y:S01]  /*52360*/  @!P3 STG.E.U8 desc[UR22][R22.64+0xa9], R19 ;  /* 0x0000a9131600b986 */ /* 0x0005e2000c101116 */
        /* <DEDUP_REMOVED lines=16> */
[----:B------:R-:W-:-:S11]  /*52470*/  LOP3.LUT P2, RZ, R17, 0x200, RZ, 0xc0, !PT ;  /* 0x0000020011ff7812 */ /* 0x000fd6000784c0ff */
[----:B------:R-:W0:Y:S01]  /*52480*/  @!P4 LDC.64 R20, c[0x0][0x5c0] ;  /* 0x00017000ff14cb82 */ /* 0x000e220000000a00 */
[----:B------:R-:W-:-:S04]  /*52490*/  LOP3.LUT R13, R13, 0xffefffff, RZ, 0xc0, !PT ;  /* 0xffefffff0d0d7812 */ /* 0x000fc800078ec0ff */
[----:B------:R-:W-:Y:S01]  /*524a0*/  @P5 LOP3.LUT R13, R13, 0x100000, RZ, 0xfc, !PT ;  /* 0x001000000d0d5812 */ /* 0x000fe200078efcff */
[----:B--2---:R-:W-:Y:S02]  /*524b0*/  FMUL R19, R167, UR21 ;  /* 0x00000015a7137c20 */ /* 0x004fe40008400000 */
[----:B------:R-:W2:Y:S03]  /*524c0*/  LDL.LU R167, [R1+0x87c] ;  /* 0x00087c0001a77983 */ /* 0x000ea60000300800 */
[----:B------:R-:W-:-:S05]  /*524d0*/  F2FP.SATFINITE.E4M3.F32.PACK_AB_MERGE_C R19, RZ, R19, RZ ;  /* 0x00000013ff13723e */ /* 0x000fca00048070ff */
[----:B------:R4:W-:Y:S02]  /*524e0*/  @!P6 STG.E.U8 desc[UR22][R120.64+0xb0], R19 ;  /* 0x0000b0137800e986 */ /* 0x0009e4000c101116 */
[----:B----4-:R-:W-:Y:S02]  /*524f0*/  FMUL R19, R170, UR21 ;  /* 0x00000015aa137c20 */ /* 0x010fe40008400000 */
[----:B------:R-:W4:Y:S03]  /*52500*/  LDL.LU R170, [R1+0x880] ;  /* 0x0008800001aa7983 */ /* 0x000f260000300800 */
[----:B------:R-:W-:-:S05]  /*52510*/  F2FP.SATFINITE.E4M3.F32.PACK_AB_MERGE_C R19, RZ, R19, RZ ;  /* 0x00000013ff13723e */ /* 0x000fca00048070ff */
[----:B------:R1:W-:Y:S02]  /*52520*/  @!P2 STG.E.U8 desc[UR22][R42.64+0xb1], R19 ;  /* 0x0000b1132a00a986 */ /* 0x0003e4000c101116 */
[----:B-1----:R-:W-:-:S04]  /*52530*/  @!P4 IADD3 R19, P3, P5, R3, R16, R7 ;  /* 0x000000100313c210 */ /* 0x002fc80007d7e007 */
[----:B------:R-:W-:Y:S02]  /*52540*/  @!P4 IADD3.X R22, R4, R27, R6, P3, P5 ;  /* 0x0000001b0416c210 */ /* 0x000fe40001fea406 */
[----:B0-----:R-:W-:Y:S01]  /*52550*/  @!P4 IADD3 R20, P3, R19, R20, RZ ;  /* 0x000000141314c210 */ /* 0x001fe20007f7e0ff */
[----:B---3--:R-:W-:Y:S02]  /*52560*/  FMUL R19, R166, UR21 ;  /* 0x00000015a6137c20 */ /* 0x008fe40008400000 */
[----:B------:R-:W3:Y:S02]  /*52570*/  LDL.LU R166, [R1+0x884] ;  /* 0x0008840001a67983 */ /* 0x000ee40000300800 */
[----:B------:R-:W-:Y:S01]  /*52580*/  @!P4 IMAD.X R21, R22, 0x1, R21, P3 ;  /* 0x000000011615c824 */ /* 0x000fe200018e0615 */
[C---:B------:R-:W-:Y:S02]  /*52590*/  ISETP.LT.OR P3, PT, R26.reuse, 0xb2, !P0 ;  /* 0x000000b21a00780c */ /* 0x040fe40004761670 */
[----:B------:R-:W-:-:S02]  /*525a0*/  ISETP.LT.OR P2, PT, R26, 0x16a, !P1 ;  /* 0x0000016a1a00780c */ /* 0x000fc40004f41670 */
[----:B------:R-:W-:-:S05]  /*525b0*/  F2FP.SATFINITE.E4M3.F32.PACK_AB_MERGE_C R19, RZ, R19, RZ ;  /* 0x00000013ff13723e */ /* 0x000fca00048070ff */
[----:B------:R0:W-:Y:S04]  /*525c0*/  @!P4 STG.E.U8 desc[UR22][R20.64+0xb0], R19 ;  /* 0x0000b0131400c986 */ /* 0x0001e8000c101116 */
[----:B------:R-:W1:Y:S08]  /*525d0*/  @!P3 LDC.64 R22, c[0x0][0x5c0] ;  /* 0x00017000ff16bb82 */ /* 0x000e700000000a00 */
        /* <DEDUP_REMOVED lines=10> */
[----:B------:R-:W-:-:S04]  /*52680*/  LOP3.LUT R13, R13, 0xfff7ffff, RZ, 0xc0, !PT ;  /* 0xfff7ffff0d0d7812 */ /* 0x000fc800078ec0ff */
[----:B------:R-:W-:-:S04]  /*52690*/  @P2 LOP3.LUT R13, R13, 0x80000, RZ, 0xfc, !PT ;  /* 0x000800000d0d2812 */ /* 0x000fc800078efcff */
[----:B------:R-:W-:-:S04]  /*526a0*/  LOP3.LUT R13, R13, 0xffdfffff, RZ, 0xc0, !PT ;  /* 0xffdfffff0d0d7812 */ /* 0x000fc800078ec0ff */
[----:B------:R-:W-:-:S04]  /*526b0*/  @P5 LOP3.LUT R13, R13, 0x200000, RZ, 0xfc, !PT ;  /* 0x002000000d0d5812 */ /* 0x000fc800078efcff */
[----:B------:R-:W-:Y:S01]  /*526c0*/  LOP3.LUT R13, R13, 0xffbfffff, RZ, 0xc0, !PT ;  /* 0xffbfffff0d0d7812 */ /* 0x000fe200078ec0ff */
[----:B--2---:R-:W-:Y:S02]  /*526d0*/  FMUL R19, R167, UR21 ;  /* 0x00000015a7137c20 */ /* 0x004fe40008400000 */
[----:B------:R-:W2:Y:S03]  /*526e0*/  LDL.LU R167, [R1+0x888] ;  /* 0x0008880001a77983 */ /* 0x000ea60000300800 */
[----:B------:R-:W-:-:S05]  /*526f0*/  F2FP.SATFINITE.E4M3.F32.PACK_AB_MERGE_C R19, RZ, R19, RZ ;  /* 0x00000013ff13723e */ /* 0x000fca00048070ff */
[----:B------:R4:W-:Y:S02]  /*52700*/  @!P3 STG.E.U8 desc[UR22][R22.64+0xb1], R19 ;  /* 0x0000b1131600b986 */ /* 0x0009e4000c101116 */
[----:B----4-:R-:W-:-:S05]  /*52710*/  FMUL R19, R170, UR21 ;  /* 0x00000015aa137c20 */ /* 0x010fca0008400000 */
[----:B------:R-:W-:-:S05]  /*52720*/  F2FP.SATFINITE.E4M3.F32.PACK_AB_MERGE_C R19, RZ, R19, RZ ;  /* 0x00000013ff13723e */ /* 0x000fca00048070ff */
[----:B------:R3:W-:Y:S02]  /*52730*/  @!P6 STG.E.U8 desc[UR22][R122.64+0xb8], R19 ;  /* 0x0000b8137a00e986 */ /* 0x0007e4000c101116 */
[----:B---3--:R-:W-:Y:S02]  /*52740*/  FMUL R19, R166, UR21 ;  /* 0x00000015a6137c20 */ /* 0x008fe40008400000 */
[----:B------:R-:W3:Y:S04]  /*52750*/  LDL.LU R166, [R1+0x88c] ;  /* 0x00088c0001a67983 */ /* 0x000ee80000300800 */
[----:B------:R-:W4:Y:S01]  /*52760*/  LDL.LU R179, [R1+0x890] ;  /* 0x0008900001b37983 */ /* 0x000f220000300800 */
[----:B0-----:R-:W-:-:S04]  /*52770*/  @!P5 IADD3 R196, P3, P4, R16, R20, R3 ;  /* 0x0000001410c4d210 */ /* 0x001fc80007c7e003 */
[----:B------:R-:W-:Y:S02]  /*52780*/  @!P5 IADD3.X R197, R27, R21, R4, P3, P4 ;  /* 0x000000151bc5d210 */ /* 0x000fe40001fe8404 */
[----:B------:R-:W-:-:S13]  /*52790*/  ISETP.LT.OR P5, PT, R26, 0x172, !P1 ;  /* 0x000001721a00780c */ /* 0x000fda0004fa1670 */
[----:B------:R-:W0:Y:S01]  /*527a0*/  @!P5 LDC.64 R20, c[0x0][0x5c0] ;  /* 0x00017000ff14db82 */ /* 0x000e220000000a00 */
[----:B------:R-:W-:Y:S02]  /*527b0*/  @P5 LOP3.LUT R13, R13, 0x400000, RZ, 0xfc, !PT ;  /* 0x004000000d0d5812 */ /* 0x000fe400078efcff */
[----:B0-----:R-:W-:-:S04]  /*527c0*/  @!P5 IADD3 R210, P3, P4, R16, R20, R3 ;  /* 0x0000001410d2d210 */ /* 0x001fc80007c7e003 */
[----:B------:R-:W-:Y:S02]  /*527d0*/  @!P5 IADD3.X R211, R27, R21, R4, P3, P4 ;  /* 0x000000151bd3d210 */ /* 0x000fe40001fe8404 */
[----:B------:R-:W-:-:S13]  /*527e0*/  ISETP.LT.OR P5, PT, R26, 0x179, !P1 ;  /* 0x000001791a00780c */ /* 0x000fda0004fa1670 */
        /* <DEDUP_REMOVED lines=12> */
[----:B------:R-:W-:Y:S02]  /*528b0*/  ISETP.LT.OR P2, PT, R26, 0x17a, !P1 ;  /* 0x0000017a1a00780c */ /* 0x000fe40004f41670 */
[----:B-1----:R-:W-:-:S04]  /*528c0*/  @!P3 IADD3 R19, P4, P5, R3, R16, R7 ;  /* 0x000000100313b210 */ /* 0x002fc80007d9e007 */
[----:B------:R-:W-:Y:S02]  /*528d0*/  @!P3 IADD3.X R22, R4, R27, R6, P4, P5 ;  /* 0x0000001b0416b210 */ /* 0x000fe400027ea406 */
[----:B0-----:R-:W-:-:S05]  /*528e0*/  @!P3 IADD3 R20, P4, R19, R20, RZ ;  /* 0x000000141314b210 */ /* 0x001fca0007f9e0ff */
[----:B------:R-:W-:Y:S01]  /*528f0*/  @!P3 IMAD.X R21, R22, 0x1, R21, P4 ;  /* 0x000000011615b824 */ /* 0x000fe200020e0615 */
[----:B------:R-:W-:-:S13]  /*52900*/  ISETP.LT.OR P4, PT, R26, 0xba, !P0 ;  /* 0x000000ba1a00780c */ /* 0x000fda0004781670 */
[----:B------:R-:W0:Y:S01]  /*52910*/  @!P4 LDC.64 R22, c[0x0][0x5c0] ;  /* 0x00017000ff16cb82 */ /* 0x000e220000000a00 */
[----:B------:R-:W-:Y:S02]  /*52920*/  @!P4 IADD3 R24, P5, P6, R3, R16, R7 ;  /* 0x000000100318c210 */ /* 0x000fe40007ebe007 */
[----:B------:R-:W-:Y:S02]  /*52930*/  LOP3.LUT R13, R13, 0xfffbffff, RZ, 0xc0, !PT ;  /* 0xfffbffff0d0d7812 */ /* 0x000fe400078ec0ff */
[----:B------:R-:W-:Y:S02]  /*52940*/  @!P4 IADD3.X R25, R4, R27, R6, P5, P6 ;  /* 0x0000001b0419c210 */ /* 0x000fe40002fec406 */
[----:B------:R-:W-:Y:S02]  /*52950*/  @P2 LOP3.LUT R13, R13, 0x40000, RZ, 0xfc, !PT ;  /* 0x000400000d0d2812 */ /* 0x000fe400078efcff */
[----:B0-----:R-:W-:-:S05]  /*52960*/  @!P4 IADD3 R22, P1, R24, R22, RZ ;  /* 0x000000161816c210 */ /* 0x001fca0007f3e0ff */
[----:B------:R-:W-:Y:S02]  /*52970*/  @!P4 IMAD.X R23, R25, 0x1, R23, P1 ;  /* 0x000000011917c824 */ /* 0x000fe400008e0617 */
[----:B--2---:R-:W-:-:S05]  /*52980*/  FMUL R19, R167, UR21 ;  /* 0x00000015a7137c20 */ /* 0x004fca0008400000 */
[----:B------:R-:W-:-:S05]  /*52990*/  F2FP.SATFINITE.E4M3.F32.PACK_AB_MERGE_C R19, RZ, R19, RZ ;  /* 0x00000013ff13723e */ /* 0x000fca00048070ff */
[----:B------:R0:W-:Y:S02]  /*529a0*/  @!P3 STG.E.U8 desc[UR22][R20.64+0xb8], R19 ;  /* 0x0000b8131400b986 */ /* 0x0001e4000c101116 */
[----:B0-----:R-:W0:Y:S02]  /*529b0*/  @!P2 LDC.64 R20, c[0x0][0x5c0] ;  /* 0x00017000ff14ab82 */ /* 0x001e240000000a00 */
[----:B0-----:R-:W-:-:S04]  /*529c0*/  @!P2 IADD3 R184, P3, P5, R16, R20, R3 ;  /* 0x0000001410b8a210 */ /* 0x001fc80007d7e003 */
[----:B------:R-:W-:Y:S02]  /*529d0*/  @!P2 IADD3.X R185, R27, R21, R4, P3, P5 ;  /* 0x000000151bb9a210 */ /* 0x000fe40001fea404 */
[----:B------:R-:W-:Y:S01]  /*529e0*/  LOP3.LUT P2, RZ, R17, 0x80, RZ, 0xc0, !PT ;  /* 0x0000008011ff7812 */ /* 0x000fe2000784c0ff */
[----:B---3--:R-:W-:-:S03]  /*529f0*/  FMUL R19, R166, UR21 ;  /* 0x00000015a6137c20 */ /* 0x008fc60008400000 */
[----:B------:R-:W-:Y:S02]  /*52a00*/  ISETP.LT.OR P5, PT, R26, 0xc1, !P2 ;  /* 0x000000c11a00780c */ /* 0x000fe400057a1670 */
[----:B------:R-:W-:-:S05]  /*52a10*/  F2FP.SATFINITE.E4M3.F32.PACK_AB_MERGE_C R19, RZ, R19, RZ ;  /* 0x00000013ff13723e */ /* 0x000fca00048070ff */
[----:B------:R4:W-:Y:S06]  /*52a20*/  @!P4 STG.E.U8 desc[UR22][R22.64+0xb9], R19 ;  /* 0x0000b9131600c986 */ /* 0x0009ec000c101116 */
[----:B------:R-:W0:Y:S01]  /*52a30*/  @!P5 LDC.64 R20, c[0x0][0x5c0] ;  /* 0x00017000ff14db82 */ /* 0x000e220000000a00 */
[----:B----4-:R-:W-:Y:S02]  /*52a40*/  FMUL R19, R179, UR21 ;  /* 0x00000015b3137c20 */ /* 0x010fe40008400000 */
[----:B------:R-:W2:Y:S01]  /*52a50*/  LDL.LU R179, [R1+0x898] ;  /* 0x0008980001b37983 */ /* 0x000ea20000300800 */
[----:B------:R-:W-:-:S02]  /*52a60*/  ISETP.LT.OR P4, PT, R26, 0xc2, !P2 ;  /* 0x000000c21a00780c */ /* 0x000fc40005781670 */
        /* <DEDUP_REMOVED lines=10> */
[----:B------:R-:W0:Y:S01]  /*52b10*/  @!P4 LDC.64 R20, c[0x0][0x5c0] ;  /* 0x00017000ff14cb82 */ /* 0x000e220000000a00 */
[----:B------:R-:W-:Y:S02]  /*52b20*/  LOP3.LUT P6, RZ, R2, 0x20000, RZ, 0xc0, !PT ;  /* 0x0002000002ff7812 */ /* 0x000fe400078cc0ff */
[----:B------:R-:W-:-:S11]  /*52b30*/  F2FP.SATFINITE.E4M3.F32.PACK_AB_MERGE_C R19, RZ, R19, RZ ;  /* 0x00000013ff13723e */ /* 0x000fd600048070ff */
[----:B------:R1:W-:Y:S01]  /*52b40*/  @!P6 STG.E.U8 desc[UR22][R72.64], R19 ;  /* 0x000000134800e986 */ /* 0x0003e2000c101116 */
[----:B0-----:R-:W-:-:S04]  /*52b50*/  @!P4 IADD3 R208, P1, P3, R16, R20, R7 ;  /* 0x0000001410d0c210 */ /* 0x001fc80007b3e007 */
[----:B------:R-:W-:Y:S01]  /*52b60*/  @!P4 IADD3.X R209, R27, R21, R6, P1, P3 ;  /* 0x000000151bd1c210 */ /* 0x000fe20000fe6406 */
[----:B-1----:R-:W-:-:S04]  /*52b70*/  FMUL R19, R178, UR21 ;  /* 0x00000015b2137c20 */ /* 0x002fc80008400000 */
[----:B------:R-:W-:Y:S04]  /*52b80*/  STL [R1+0x10e0], R209 ;  /* 0x0010e0d101007387 */ /* 0x000fe80000100800 */
[----:B------:R-:W3:Y:S01]  /*52b90*/  LDL.LU R178, [R1+0x89c] ;  /* 0x00089c0001b27983 */ /* 0x000ee20000300800 */
[----:B------:R-:W-:Y:S02]  /*52ba0*/  ISETP.GE.AND P1, PT, R15, 0x109, PT ;  /* 0x000001090f00780c */ /* 0x000fe40003f26270 */
[----:B------:R-:W-:Y:S01]  /*52bb0*/  LOP3.LUT R18, R18, 0xfffeffff, RZ, 0xc0, !PT ;  /* 0xfffeffff12127812 */ /* 0x000fe200078ec0ff */
[----:B------:R-:W4:Y:S01]  /*52bc0*/  LDL.LU R195, [R1+0x8a0] ;  /* 0x0008a00001c37983 */ /* 0x000f220000300800 */
[----:B------:R-:W-:Y:S02]  /*52bd0*/  ISETP.LT.OR P3, PT, R26, 0x1, !P1 ;  /* 0x000000011a00780c */ /* 0x000fe40004f61670 */
[----:B------:R-:W-:Y:S01]  /*52be0*/  @P0 LOP3.LUT R18, R18, 0x10000, RZ, 0xfc, !PT ;  /* 0x0001000012120812 */ /* 0x000fe200078efcff */
[----:B------:R-:W4:Y:S01]  /*52bf0*/  LDL.LU R194, [R1+0x8a4] ;  /* 0x0008a40001c27983 */ /* 0x000f220000300800 */
[----:B------:R-:W-:-:S02]  /*52c00*/  LOP3.LUT P0, RZ, R2, 0x40000, RZ, 0xc0, !PT ;  /* 0x0004000002ff7812 */ /* 0x000fc4000780c0ff */
[----:B------:R-:W-:-:S07]  /*52c10*/  F2FP.SATFINITE.E4M3.F32.PACK_AB_MERGE_C R19, RZ, R19, RZ ;  /* 0x00000013ff13723e */ /* 0x000fce00048070ff */
[----:B------:R-:W0:Y:S01]  /*52c20*/  @!P3 LDC.64 R22, c[0x0][0x5c0] ;  /* 0x00017000ff16bb82 */ /* 0x000e220000000a00 */
[----:B------:R-:W-:-:S03]  /*52c30*/  LOP3.LUT R13, R13, 0xffffdfff, RZ, 0xc0, !PT ;  /* 0xffffdfff0d0d7812 */ /* 0x000fc600078ec0ff */
[----:B------:R2:W-:Y:S01]  /*52c40*/  @!P0 STG.E.U8 desc[UR22][R124.64+0x1], R19 ;  /* 0x000001137c008986 */ /* 0x0005e2000c101116 */
[----:B------:R-:W-:Y:S02]  /*52c50*/  ISETP.LT.OR P0, PT, R26, 0xca, !P2 ;  /* 0x000000ca1a00780c */ /* 0x000fe40005701670 */
[----:B------:R-:W-:Y:S02]  /*52c60*/  @P4 LOP3.LUT R13, R13, 0x2000, RZ, 0xfc, !PT ;  /* 0x000020000d0d4812 */ /* 0x000fe400078efcff */
[----:B------:R-:W-:-:S04]  /*52c70*/  @!P3 IADD3 R20, P4, P5, R3, R16, R9 ;  /* 0x000000100314b210 */ /* 0x000fc80007d9e009 */
[----:B------:R-:W-:Y:S02]  /*52c80*/  @!P3 IADD3.X R24, R4, R27, R8, P4, P5 ;  /* 0x0000001b0418b210 */ /* 0x000fe400027ea408 */
[----:B0-----:R-:W-:-:S03]  /*52c90*/  @!P3 IADD3 R22, P4, R20, R22, RZ ;  /* 0x000000161416b210 */ /* 0x001fc60007f9e0ff */
[----:B------:R-:W0:Y:S02]  /*52ca0*/  @!P0 LDC.64 R20, c[0x0][0x5c0] ;  /* 0x00017000ff148b82 */ /* 0x000e240000000a00 */
[----:B------:R-:W-:Y:S01]  /*52cb0*/  @!P3 IMAD.X R23, R24, 0x1, R23, P4 ;  /* 0x000000011817b824 */ /* 0x000fe200020e0617 */
[----:B------:R-:W-:Y:S02]  /*52cc0*/  LOP3.LUT R17, R17, 0xffffffbf, RZ, 0xc0, !PT ;  /* 0xffffffbf11117812 */ /* 0x000fe400078ec0ff */
[----:B0-----:R-:W-:-:S04]  /*52cd0*/  @!P0 IADD3 R182, P5, P6, R16, R20, R7 ;  /* 0x0000001410b68210 */ /* 0x001fc80007ebe007 */
[----:B------:R-:W-:Y:S02]  /*52ce0*/  @!P0 IADD3.X R183, R27, R21, R6, P5, P6 ;  /* 0x000000151bb78210 */ /* 0x000fe40002fec406 */
[----:B------:R-:W-:-:S13]  /*52cf0*/  LOP3.LUT P6, RZ, R2, 0x80000, RZ, 0xc0, !PT ;  /* 0x0008000002ff7812 */ /* 0x000fda00078cc0ff */
[----:B------:R-:W-:Y:S02]  /*52d00*/  @P6 LOP3.LUT R17, R17, 0x40, RZ, 0xfc, !PT ;  /* 0x0000004011116812 */ /* 0x000fe400078efcff */
[----:B------:R-:W-:Y:S01]  /*52d10*/  ISETP.LT.OR P6, PT, R26, 0xd1, !P2 ;  /* 0x000000d11a00780c */ /* 0x000fe200057c1670 */
[----:B--2---:R-:W-:-:S05]  /*52d20*/  FMUL R19, R179, UR21 ;  /* 0x00000015b3137c20 */ /* 0x004fca0008400000 */
[----:B------:R-:W-:-:S05]  /*52d30*/  F2FP.SATFINITE.E4M3.F32.PACK_AB_MERGE_C R19, RZ, R19, RZ ;  /* 0x00000013ff13723e */ /* 0x000fca00048070ff */
[----:B------:R0:W-:Y:S01]  /*52d40*/  @!P3 STG.E.U8 desc[UR22][R22.64], R19 ;  /* 0x000000131600b986 */ /* 0x0001e2000c101116 */
[----:B------:R-:W-:-:S13]  /*52d50*/  ISETP.LT.OR P3, PT, R26, 0x2, !P1 ;  /* 0x000000021a00780c */ /* 0x000fda0004f61670 */
[----:B------:R-:W1:Y:S01]  /*52d60*/  @!P3 LDC.64 R20, c[0x0][0x5c0] ;  /* 0x00017000ff14bb82 */ /* 0x000e620000000a00 */
[----:B0-----:R-:W-:-:S04]  /*52d70*/  @!P3 IADD3 R22, P4, P5, R3, R16, R9 ;  /* 0x000000100316b210 */ /* 0x001fc80007d9e009 */
[----:B------:R-:W-:Y:S02]  /*52d80*/  @!P3 IADD3.X R19, R4, R27, R8, P4, P5 ;  /* 0x0000001b0413b210 */ /* 0x000fe400027ea408 */
[----:B-1----:R-:W-:-:S05]  /*52d90*/  @!P3 IADD3 R22, P4, R22, R20, RZ ;  /* 0x000000141616b210 */ /* 0x002fca0007f9e0ff */
[----:B------:R-:W-:Y:S02]  /*52da0*/  @!P3 IMAD.X R23, R19, 0x1, R21, P4 ;  /* 0x000000011317b824 */ /* 0x000fe400020e0615 */
[----:B------:R-:W0:Y:S02]  /*52db0*/  @!P6 LDC.64 R20, c[0x0][0x5c0] ;  /* 0x00017000ff14eb82 */ /* 0x000e240000000a00 */
[----:B0-----:R-:W-:-:S04]  /*52dc0*/  @!P6 IADD3 R188, P4, P5, R16, R20, R7 ;  /* 0x0000001410bce210 */ /* 0x001fc80007d9e007 */
[----:B------:R-:W-:Y:S02]  /*52dd0*/  @!P6 IADD3.X R189, R27, R21, R6, P4, P5 ;  /* 0x000000151bbde210 */ /* 0x000fe400027ea406 */
[----:B------:R-:W-:-:S13]  /*52de0*/  ISETP.LT.OR P5, PT, R26, 0xd2, !P2 ;  /* 0x000000d21a00780c */ /* 0x000fda00057a1670 */
[----:B------:R-:W0:Y:S01]  /*52df0*/  @!P5 LDC.64 R20, c[0x0][0x5c0] ;  /* 0x00017000ff14db82 */ /* 0x000e220000000a00 */
[----:B---3--:R-:W-:-:S05]  /*52e00*/  FMUL R19, R178, UR21 ;  /* 0x00000015b2137c20 */ /* 0x008fca0008400000 */
[----:B------:R-:W-:-:S05]  /*52e10*/  F2FP.SATFINITE.E4M3.F32.PACK_AB_MERGE_C R19, RZ, R19, RZ ;  /* 0x00000013ff13723e */ /* 0x000fca00048070ff */
[----:B------:R4:W-:Y:S04]  /*52e20*/  @!P3 STG.E.U8 desc[UR22][R22.64+0x1], R19 ;  /* 0x000001131600b986 */ /* 0x0009e8000c101116 */
[----:B------:R-:W-:Y:S01]  /*52e30*/  STL [R1+0x10dc], R188 ;  /* 0x0010dcbc01007387 */ /* 0x000fe20000100800 */
[----:B0-----:R-:W-:-:S04]  /*52e40*/  @!P5 IADD3 R178, P3, P4, R16, R20, R7 ;  /* 0x0000001410b2d210 */ /* 0x001fc80007c7e007 */
[----:B------:R-:W-:Y:S01]  /*52e50*/  @!P5 IADD3.X R179, R27, R21, R6, P3, P4 ;  /* 0x000000151bb3d210 */ /* 0x000fe20001fe8406 */
[----:B------:R-:W-:Y:S04]  /*52e60*/  STL [R1+0x10d8], R189 ;  /* 0x0010d8bd01007387 */ /* 0x000fe80000100800 */
[----:B------:R-:W-:Y:S04]  /*52e70*/  STL [R1+0x10d4], R179 ;  /* 0x0010d4b301007387 */ /* 0x000fe80000100800 */
[----:B------:R-:W2:Y:S01]  /*52e80*/  LDL.LU R204, [R1+0x8a8] ;  /* 0x0008a80001cc7983 */ /* 0x000ea20000300800 */
[----:B------:R-:W-:-:S04]  /*52e90*/  LOP3.LUT R13, R13, 0xfffffbff, RZ, 0xc0, !PT ;  /* 0xfffffbff0d0d7812 */ /* 0x000fc800078ec0ff */
[----:B------:R-:W-:-:S04]  /*52ea0*/  @P0 LOP3.LUT R13, R13, 0x400, RZ, 0xfc, !PT ;  /* 0x000004000d0d0812 */ /* 0x000fc800078efcff */
[----:B------:R-:W-:-:S04]  /*52eb0*/  LOP3.LUT R13, R13, 0xfffffeff, RZ, 0xc0, !PT ;  /* 0xfffffeff0d0d7812 */ /* 0x000fc800078ec0ff */
[----:B------:R-:W-:-:S04]  /*52ec0*/  @P6 LOP3.LUT R13, R13, 0x100, RZ, 0xfc, !PT ;  /* 0x000001000d0d6812 */ /* 0x000fc800078efcff */
[----:B------:R-:W-:-:S04]  /*52ed0*/  LOP3.LUT R13, R13, 0xffffffbf, RZ, 0xc0, !PT ;  /* 0xffffffbf0d0d7812 */ /* 0x000fc800078ec0ff */
[----:B------:R-:W-:Y:S02]  /*52ee0*/  @P5 LOP3.LUT R13, R13, 0x40, RZ, 0xfc, !PT ;  /* 0x000000400d0d5812 */ /* 0x000fe400078efcff */
[----:B------:R-:W-:-:S13]  /*52ef0*/  ISETP.LT.OR P5, PT, R26, 0xd9, !P2 ;  /* 0x000000d91a00780c */ /* 0x000fda00057a1670 */
[----:B------:R-:W0:Y:S02]  /*52f00*/  @!P5 LDC.64 R20, c[0x0][0x5c0] ;  /* 0x00017000ff14db82 */ /* 0x000e240000000a00 */
[----:B0-----:R-:W-:-:S04]  /*52f10*/  @!P5 IADD3 R216, P3, P4, R16, R20, R7 ;  /* 0x0000001410d8d210 */ /* 0x001fc80007c7e007 */
[----:B------:R-:W-:Y:S01]  /*52f20*/  @!P5 IADD3.X R217, R27, R21, R6, P3, P4 ;  /* 0x000000151bd9d210 */ /* 0x000fe20001fe8406 */
[----:B------:R-:W-:Y:S04]  /*52f30*/  STL [R1+0x10cc], R216 ;  /* 0x0010ccd801007387 */ /* 0x000fe80000100800 */
[----:B------:R-:W-:Y:S04]  /*52f40*/  STL [R1+0x10c8], R217 ;  /* 0x0010c8d901007387 */ /* 0x000fe80000100800 */
[----:B------:R-:W3:Y:S04]  /*52f50*/  LDL.LU R212, [R1+0x8ac] ;  /* 0x0008ac0001d47983 */ /* 0x000ee80000300800 */
[----:B------:R-:W3:Y:S01]  /*52f60*/  LDL.LU R205, [R1+0x8b0] ;  /* 0x0008b00001cd7983 */ /* 0x000ee20000300800 */
[----:B------:R-:W-:-:S02]  /*52f70*/  LOP3.LUT P6, RZ, R17, 0x40, RZ, 0xc0, !PT ;  /* 0x0000004011ff7812 */ /* 0x000fc400078cc0ff */
[----:B------:R-:W-:Y:S01]  /*52f80*/  ISETP.LT.OR P3, PT, R26, 0x9, !P1 ;  /* 0x000000091a00780c */ /* 0x000fe20004f61670 */
[----:B----4-:R-:W-:Y:S01]  /*52f90*/  FMUL R19, R195, UR21 ;  /* 0x00000015c3137c20 */ /* 0x010fe20008400000 */
[----:B------:R-:W-:-:S04]  /*52fa0*/  LOP3.LUT P0, RZ, R0, 0x800000, RZ, 0xc0, !PT ;  /* 0x0080000000ff7812 */ /* 0x000fc8000780c0ff */
[----:B------:R-:W-:-:S05]  /*52fb0*/  F2FP.SATFINITE.E4M3.F32.PACK_AB_MERGE_C R19, RZ, R19, RZ ;  /* 0x00000013ff13723e */ /* 0x000fca00048070ff */
[----:B------:R0:W-:Y:S02]  /*52fc0*/  @!P6 STG.E.U8 desc[UR22][R128.64+0x8], R19 ;  /* 0x000008138000e986 */ /* 0x0001e4000c101116 */
[----:B------:R-:W1:Y:S01]  /*52fd0*/  @!P3 LDC.64 R22, c[0x0][0x5c0] ;  /* 0x00017000ff16bb82 */ /* 0x000e620000000a00 */
[----:B0-----:R-:W-:-:S05]  /*52fe0*/  FMUL R19, R194, UR21 ;  /* 0x00000015c2137c20 */ /* 0x001fca0008400000 */
[----:B------:R-:W-:Y:S02]  /*52ff0*/  F2FP.SATFINITE.E4M3.F32.PACK_AB_MERGE_C R19, RZ, R19, RZ ;  /* 0x00000013ff13723e */ /* 0x000fe400048070ff */
[----:B------:R-:W-:-:S03]  /*53000*/  LOP3.LUT R13, R13, 0xffffffdf, RZ, 0xc0, !PT ;  /* 0xffffffdf0d0d7812 */ /* 0x000fc600078ec0ff */
[----:B------:R2:W-:Y:S01]  /*53010*/  @!P0 STG.E.U8 desc[UR22][R70.64+0x9], R19 ;  /* 0x0000091346008986 */ /* 0x0005e2000c101116 */
[----:B------:R-:W-:Y:S02]  /*53020*/  ISETP.LT.OR P0, PT, R26, 0xda, !P2 ;  /* 0x000000da1a00780c */ /* 0x000fe40005701670 */
[----:B------:R-:W-:Y:S02]  /*53030*/  @P5 LOP3.LUT R13, R13, 0x20, RZ, 0xfc, !PT ;  /* 0x000000200d0d5812 */ /* 0x000fe400078efcff */
[----:B------:R-:W-:-:S04]  /*53040*/  @!P3 IADD3 R20, P4, P5, R3, R16, R9 ;  /* 0x000000100314b210 */ /* 0x000fc80007d9e009 */
[----:B------:R-:W-:Y:S02]  /*53050*/  @!P3 IADD3.X R24, R4, R27, R8, P4, P5 ;  /* 0x0000001b0418b210 */ /* 0x000fe400027ea408 */
[----:B-1----:R-:W-:-:S03]  /*53060*/  @!P3 IADD3 R22, P4, R20, R22, RZ ;  /* 0x000000161416b210 */ /* 0x002fc60007f9e0ff */
[----:B------:R-:W0:Y:S02]  /*53070*/  @!P0 LDC.64 R20, c[0x0][0x5c0] ;  /* 0x00017000ff148b82 */ /* 0x000e240000000a00 */
[----:B0-----:R-:W-:-:S04]  /*53080*/  @!P0 IADD3 R194, P5, P6, R16, R20, R7 ;  /* 0x0000001410c28210 */ /* 0x001fc80007ebe007 */
[----:B------:R-:W-:Y:S01]  /*53090*/  @!P0 IADD3.X R195, R27, R21, R6, P5, P6 ;  /* 0x000000151bc38210 */ /* 0x000fe20002fec406 */
[----:B------:R-:W-:Y:S04]  /*530a0*/  STL [R1+0x10d0], R194 ;  /* 0x0010d0c201007387 */ /* 0x000fe80000100800 */
[----:B------:R-:W-:Y:S01]  /*530b0*/  STL [R1+0x10c4], R195 ;  /* 0x0010c4c301007387 */ /* 0x000fe20000100800 */
[----:B------:R-:W-:Y:S01]  /*530c0*/  @!P3 IMAD.X R23, R24, 0x1, R23, P4 ;  /* 0x000000011817b824 */ /* 0x000fe200020e0617 */
        /* <DEDUP_REMOVED lines=23> */
[----:B0-----:R-:W-:-:S03]  /*53240*/  @!P5 IADD3 R128, P3, P4, R16, R20, R7 ;  /* 0x000000141080d210 */ /* 0x001fc60007c7e007 */
[----:B------:R-:W-:Y:S01]  /*53250*/  STL [R1+0x10b4], R207 ;  /* 0x0010b4cf01007387 */ /* 0x000fe20000100800 */
[----:B------:R-:W-:-:S03]  /*53260*/  @!P5 IADD3.X R129, R27, R21, R6, P3, P4 ;  /* 0x000000151b81d210 */ /* 0x000fc60001fe8406 */
[----:B------:R-:W-:Y:S01]  /*53270*/  STL [R1+0x10c0], R128 ;  /* 0x0010c08001007387 */ /* 0x000fe20000100800 */
[----:B-1----:R-:W-:-:S03]  /*53280*/  FMUL R19, R205, UR21 ;  /* 0x00000015cd137c20 */ /* 0x002fc60008400000 */
[----:B------:R-:W-:Y:S04]  /*53290*/  STL [R1+0x10bc], R129 ;  /* 0x0010bc8101007387 */ /* 0x000fe80000100800 */
[----:B------:R-:W3:Y:S01]  /*532a0*/  LDL.LU R205, [R1+0x8b8] ;  /* 0x0008b80001cd7983 */ /* 0x000ee20000300800 */
[----:B------:R-:W-:-:S04]  /*532b0*/  LOP3.LUT R12, R12, 0x7fffffff, RZ, 0xc0, !PT ;  /* 0x7fffffff0c0c7812 */ /* 0x000fc800078ec0ff */
[----:B------:R-:W-:Y:S02]  /*532c0*/  @P5 LOP3.LUT R12, R12, 0x80000000, RZ, 0xfc, !PT ;  /* 0x800000000c0c5812 */ /* 0x000fe400078efcff */
[----:B------:R-:W-:Y:S02]  /*532d0*/  ISETP.LT.OR P5, PT, R26, 0xe9, !P2 ;  /* 0x000000e91a00780c */ /* 0x000fe400057a1670 */
[----:B------:R-:W-:-:S11]  /*532e0*/  LOP3.LUT R13, R13, 0xfffffff7, RZ, 0xc0, !PT ;  /* 0xfffffff70d0d7812 */ /* 0x000fd600078ec0ff */
[----:B------:R-:W0:Y:S01]  /*532f0*/  @!P5 LDC.64 R20, c[0x0][0x5c0] ;  /* 0x00017000ff14db82 */ /* 0x000e220000000a00 */
[----:B------:R-:W-:-:S04]  /*53300*/  @P0 LOP3.LUT R13, R13, 0x8, RZ, 0xfc, !PT ;  /* 0x000000080d0d0812 */ /* 0x000fc800078efcff */
[----:B------:R-:W-:-:S04]  /*53310*/  LOP3.LUT R13, R13, 0xfffffffd, RZ, 0xc0, !PT ;  /* 0xfffffffd0d0d7812 */ /* 0x000fc800078ec0ff */
[----:B------:R-:W-:Y:S02]  /*53320*/  @P6 LOP3.LUT R13, R13, 0x2, RZ, 0xfc, !PT ;  /* 0x000000020d0d6812 */ /* 0x000fe400078efcff */
[----:B------:R-:W-:Y:S02]  /*53330*/  LOP3.LUT P6, RZ, R17, 0x20, RZ, 0xc0, !PT ;  /* 0x0000002011ff7812 */ /* 0x000fe400078cc0ff */
[----:B------:R-:W-:Y:S02]  /*53340*/  F2FP.SATFINITE.E4M3.F32.PACK_AB_MERGE_C R19, RZ, R19, RZ ;  /* 0x00000013ff13723e */ /* 0x000fe400048070ff */
[----:B0-----:R-:W-:-:S04]  /*53350*/  @!P5 IADD3 R226, P3, P4, R16, R20, R7 ;  /* 0x0000001410e2d210 */ /* 0x001fc80007c7e007 */
[----:B------:R-:W-:-:S05]  /*53360*/  @!P5 IADD3.X R227, R27, R21, R6, P3, P4 ;  /* 0x000000151be3d210 */ /* 0x000fca0001fe8406 */
[----:B------:R2:W-:Y:S04]  /*53370*/  @!P6 STG.E.U8 desc[UR22][R126.64+0x10], R19 ;  /* 0x000010137e00e986 */ /* 0x0005e8000c101116 */
[----:B------:R-:W-:Y:S04]  /*53380*/  STL [R1+0x10ac], R226 ;  /* 0x0010ace201007387 */ /* 0x000fe80000100800 */
[----:B------:R-:W-:Y:S01]  /*53390*/  STL [R1+0x10a8], R227 ;  /* 0x0010a8e301007387 */ /* 0x000fe20000100800 */
[----:B--2---:R-:W-:-:S03]  /*533a0*/  FMUL R19, R204, UR21 ;  /* 0x00000015cc137c20 */ /* 0x004fc60008400000 */
[----:B------:R-:W2:Y:S01]  /*533b0*/  LDL.LU R204, [R1+0x8bc] ;  /* 0x0008bc0001cc7983 */ /* 0x000ea20000300800 */
[----:B------:R-:W-:Y:S02]  /*533c0*/  ISETP.LT.OR P3, PT, R26, 0x11, !P1 ;  /* 0x000000111a00780c */ /* 0x000fe40004f61670 */
[----:B------:R-:W-:Y:S01]  /*533d0*/  LOP3.LUT P0, RZ, R2, 0x200000, RZ, 0xc0, !PT ;  /* 0x0020000002ff7812 */ /* 0x000fe2000780c0ff */
[----:B------:R-:W4:Y:S01]  /*533e0*/  LDL.LU R223, [R1+0x8c0] ;  /* 0x0008c00001df7983 */ /* 0x000f220000300800 */
[----:B------:R-:W-:-:S09]  /*533f0*/  F2FP.SATFINITE.E4M3.F32.PACK_AB_MERGE_C R19, RZ, R19, RZ ;  /* 0x00000013ff13723e */ /* 0x000fd200048070ff */
[----:B------:R-:W0:Y:S02]  /*53400*/  @!P3 LDC.64 R22, c[0x0][0x5c0] ;  /* 0x00017000ff16bb82 */ /* 0x000e240000000a00 */
[----:B------:R3:W-:Y:S01]  /*53410*/  @!P0 STG.E.U8 desc[UR22][R130.64+0x11], R19 ;  /* 0x0000111382008986 */ /* 0x0007e2000c101116 */
[----:B------:R-:W-:Y:S02]  /*53420*/  ISETP.LT.OR P0, PT, R26, 0xea, !P2 ;  /* 0x000000ea1a00780c */ /* 0x000fe40005701670 */
[----:B------:R-:W-:-:S04]  /*53430*/  LOP3.LUT R12, R12, 0xbfffffff, RZ, 0xc0, !PT ;  /* 0xbfffffff0c0c7812 */ /* 0x000fc800078ec0ff */
[----:B------:R-:W-:Y:S02]  /*53440*/  @P5 LOP3.LUT R12, R12, 0x40000000, RZ, 0xfc, !PT ;  /* 0x400000000c0c5812 */ /* 0x000fe400078efcff */
[----:B------:R-:W-:-:S04]  /*53450*/  @!P3 IADD3 R20, P4, P5, R3, R16, R9 ;  /* 0x000000100314b210 */ /* 0x000fc80007d9e009 */
[----:B------:R-:W-:Y:S02]  /*53460*/  @!P3 IADD3.X R24, R4, R27, R8, P4, P5 ;  /* 0x0000001b0418b210 */ /* 0x000fe400027ea408 */
[----:B0-----:R-:W-:Y:S02]  /*53470*/  @!P3 IADD3 R22, P4, R20, R22, RZ ;  /* 0x000000161416b210 */ /* 0x001fe40007f9e0ff */
[----:B------:R-:W0:Y:S03]  /*53480*/  @!P0 LDC.64 R20, c[0x0][0x5c0] ;  /* 0x00017000ff148b82 */ /* 0x000e260000000a00 */
[----:B------:R-:W-:Y:S01]  /*53490*/  @!P3 IMAD.X R23, R24, 0x1, R23, P4 ;  /* 0x000000011817b824 */ /* 0x000fe200020e0617 */
[----:B------:R-:W-:Y:S02]  /*534a0*/  LOP3.LUT R17, R17, 0xffffffef, RZ, 0xc0, !PT ;  /* 0xffffffef11117812 */ /* 0x000fe400078ec0ff */
[----:B0-----:R-:W-:-:S04]  /*534b0*/  @!P0 IADD3 R212, P5, P6, R16, R20, R7 ;  /* 0x0000001410d48210 */ /* 0x001fc80007ebe007 */
[----:B------:R-:W-:Y:S02]  /*534c0*/  @!P0 IADD3.X R213, R27, R21, R6, P5, P6 ;  /* 0x000000151bd58210 */ /* 0x000fe40002fec406 */
[----:B------:R-:W-:-:S13]  /*534d0*/  LOP3.LUT P6, RZ, R0, 0x1000000, RZ, 0xc0, !PT ;  /* 0x0100000000ff7812 */ /* 0x000fda00078cc0ff */
[----:B------:R-:W-:Y:S02]  /*534e0*/  @P6 LOP3.LUT R17, R17, 0x10, RZ, 0xfc, !PT ;  /* 0x0000001011116812 */ /* 0x000fe400078efcff */
[----:B------:R-:W-:Y:S01]  /*534f0*/  ISETP.LT.OR P6, PT, R26, 0xf1, !P2 ;  /* 0x000000f11a00780c */ /* 0x000fe200057c1670 */
[----:B---3--:R-:W-:-:S05]  /*53500*/  FMUL R19, R205, UR21 ;  /* 0x00000015cd137c20 */ /* 0x008fca0008400000 */
        /* <DEDUP_REMOVED lines=8> */
[----:B------:R-:W0:Y:S01]  /*53590*/  @!P6 LDC.64 R20, c[0x0][0x5c0] ;  /* 0x00017000ff14eb82 */ /* 0x000e220000000a00 */
[----:B------:R-:W-:Y:S01]  /*535a0*/  STL [R1+0x10b0], R212 ;  /* 0x0010b0d401007387 */ /* 0x000fe20000100800 */
[----:B0-----:R-:W-:-:S04]  /*535b0*/  @!P6 IADD3 R214, P4, P5, R16, R20, R7 ;  /* 0x0000001410d6e210 */ /* 0x001fc80007d9e007 */
[----:B------:R-:W-:Y:S02]  /*535c0*/  @!P6 IADD3.X R215, R27, R21, R6, P4, P5 ;  /* 0x000000151bd7e210 */ /* 0x000fe400027ea406 */
[----:B------:R-:W-:Y:S01]  /*535d0*/  ISETP.LT.OR P5, PT, R26, 0xf2, !P2 ;  /* 0x000000f21a00780c */ /* 0x000fe200057a1670 */
[----:B------:R-:W-:Y:S04]  /*535e0*/  STL [R1+0x10a4], R213 ;  /* 0x0010a4d501007387 */ /* 0x000fe80000100800 */
[----:B------:R-:W3:Y:S08]  /*535f0*/  LDL.LU R222, [R1+0x8c4] ;  /* 0x0008c40001de7983 */ /* 0x000ef00000300800 */
[----:B------:R-:W0:Y:S01]  /*53600*/  @!P5 LDC.64 R20, c[0x0][0x5c0] ;  /* 0x00017000ff14db82 */ /* 0x000e220000000a00 */
[----:B------:R-:W-:Y:S04]  /*53610*/  STL [R1+0x1098], R214 ;  /* 0x001098d601007387 */ /* 0x000fe80000100800 */
[----:B------:R-:W-:Y:S01]  /*53620*/  STL [R1+0x1094], R215 ;  /* 0x001094d701007387 */ /* 0x000fe20000100800 */
[----:B------:R-:W-:Y:S01]  /*53630*/  LOP3.LUT R12, R12, 0xefffffff, RZ, 0xc0, !PT ;  /* 0xefffffff0c0c7812 */ /* 0x000fe200078ec0ff */
[----:B--2---:R-:W-:-:S05]  /*53640*/  FMUL R19, R204, UR21 ;  /* 0x00000015cc137c20 */ /* 0x004fca0008400000 */
[----:B------:R-:W-:-:S05]  /*53650*/  F2FP.SATFINITE.E4M3.F32.PACK_AB_MERGE_C R19, RZ, R19, RZ ;  /* 0x00000013ff13723e */ /* 0x000fca00048070ff */
[----:B------:R1:W-:Y:S01]  /*53660*/  @!P3 STG.E.U8 desc[UR22][R22.64+0x11], R19 ;  /* 0x000011131600b986 */ /* 0x0003e2000c101116 */
[----:B0-----:R-:W-:-:S04]  /*53670*/  @!P5 IADD3 R204, P3, P4, R16, R20, R7 ;  /* 0x0000001410ccd210 */ /* 0x001fc80007c7e007 */
[----:B------:R-:W-:Y:S01]  /*53680*/  @!P5 IADD3.X R205, R27, R21, R6, P3, P4 ;  /* 0x000000151bcdd210 */ /* 0x000fe20001fe8406 */
[----:B------:R-:W-:Y:S04]  /*53690*/  STL [R1+0x10a0], R204 ;  /* 0x0010a0cc01007387 */ /* 0x000fe80000100800 */
[----:B------:R-:W-:Y:S04]  /*536a0*/  STL [R1+0x109c], R205 ;  /* 0x00109ccd01007387 */ /* 0x000fe80000100800 */
[----:B------:R-:W2:Y:S01]  /*536b0*/  LDL.LU R224, [R1+0x8c8] ;  /* 0x0008c80001e07983 */ /* 0x000ea20000300800 */
[----:B------:R-:W-:-:S04]  /*536c0*/  @P0 LOP3.LUT R12, R12, 0x10000000, RZ, 0xfc, !PT ;  /* 0x100000000c0c0812 */ /* 0x000fc800078efcff */
[----:B------:R-:W-:-:S04]  /*536d0*/  LOP3.LUT R12, R12, 0xfbffffff, RZ, 0xc0, !PT ;  /* 0xfbffffff0c0c7812 */ /* 0x000fc800078ec0ff */
[----:B------:R-:W-:-:S04]  /*536e0*/  @P6 LOP3.LUT R12, R12, 0x4000000, RZ, 0xfc, !PT ;  /* 0x040000000c0c6812 */ /* 0x000fc800078efcff */
[----:B------:R-:W-:-:S04]  /*536f0*/  LOP3.LUT R12, R12, 0xfeffffff, RZ, 0xc0, !PT ;  /* 0xfeffffff0c0c7812 */ /* 0x000fc800078ec0ff */
[----:B------:R-:W-:Y:S02]  /*53700*/  @P5 LOP3.LUT R12, R12, 0x1000000, RZ, 0xfc, !PT ;  /* 0x010000000c0c5812 */ /* 0x000fe400078efcff */
[----:B------:R-:W-:-:S13]  /*53710*/  ISETP.LT.OR P5, PT, R26, 0xf9, !P2 ;  /* 0x000000f91a00780c */ /* 0x000fda00057a1670 */
[----:B------:R-:W1:Y:S02]  /*53720*/  @!P5 LDC.64 R20, c[0x0][0x5c0] ;  /* 0x00017000ff14db82 */ /* 0x000e640000000a00 */
[----:B-1----:R-:W-:-:S04]  /*53730*/  @!P5 IADD3 R22, P3, P4, R16, R20, R7 ;  /* 0x000000141016d210 */ /* 0x002fc80007c7e007 */
[----:B------:R-:W-:-:S05]  /*53740*/  @!P5 IADD3.X R23, R27, R21, R6, P3, P4 ;  /* 0x000000151b17d210 */ /* 0x000fca0001fe8406 */
[----:B------:R0:W-:Y:S04]  /*53750*/  @!P5 STL.64 [R1+0x8], R22 ;  /* 0x000008160100d387 */ /* 0x0001e80000100a00 */
[----:B------:R-:W2:Y:S01]  /*53760*/  LDL.LU R14, [R1+0x8cc] ;  /* 0x0008cc00010e7983 */ /* 0x000ea20000300800 */
[----:B------:R-:W-:Y:S02]  /*53770*/  LOP3.LUT P6, RZ, R17, 0x10, RZ, 0xc0, !PT ;  /* 0x0000001011ff7812 */ /* 0x000fe400078cc0ff */
[----:B------:R-:W-:Y:S01]  /*53780*/  ISETP.LT.OR P3, PT, R26, 0x19, !P1 ;  /* 0x000000191a00780c */ /* 0x000fe20004f61670 */
[----:B----4-:R-:W-:Y:S01]  /*53790*/  FMUL R19, R223, UR21 ;  /* 0x00000015df137c20 */ /* 0x010fe20008400000 */
[----:B------:R-:W-:Y:S01]  /*537a0*/  LOP3.LUT P0, RZ, R0, 0x2, RZ, 0xc0, !PT ;  /* 0x0000000200ff7812 */ /* 0x000fe2000780c0ff */
[----:B------:R-:W4:Y:S03]  /*537b0*/  LDL.LU R233, [R1+0x8d0] ;  /* 0x0008d00001e97983 */ /* 0x000f260000300800 */
[----:B------:R-:W-:-:S05]  /*537c0*/  F2FP.SATFINITE.E4M3.F32.PACK_AB_MERGE_C R19, RZ, R19, RZ ;  /* 0x00000013ff13723e */ /* 0x000fca00048070ff */
[----:B------:R3:W-:Y:S02]  /*537d0*/  @!P6 STG.E.U8 desc[UR22][R132.64+0x18], R19 ;  /* 0x000018138400e986 */ /* 0x0007e4000c101116 */
[----:B0-----:R-:W0:Y:S01]  /*537e0*/  @!P3 LDC.64 R22, c[0x0][0x5c0] ;  /* 0x00017000ff16bb82 */ /* 0x001e220000000a00 */
[----:B------:R-:W-:-:S04]  /*537f0*/  LOP3.LUT R12, R12, 0xff7fffff, RZ, 0xc0, !PT ;  /* 0xff7fffff0c0c7812 */ /* 0x000fc800078ec0ff */
[----:B------:R-:W-:Y:S02]  /*53800*/  @P5 LOP3.LUT R12, R12, 0x800000, RZ, 0xfc, !PT ;  /* 0x008000000c0c5812 */ /* 0x000fe400078efcff */
[----:B------:R-:W-:-:S04]  /*53810*/  @!P3 IADD3 R20, P4, P5, R3, R16, R9 ;  /* 0x000000100314b210 */ /* 0x000fc80007d9e009 */
[----:B------:R-:W-:Y:S02]  /*53820*/  @!P3 IADD3.X R24, R4, R27, R8, P4, P5 ;  /* 0x0000001b0418b210 */ /* 0x000fe400027ea408 */
[----:B0-----:R-:W-:-:S05]  /*53830*/  @!P3 IADD3 R22, P4, R20, R22, RZ ;  /* 0x000000161416b210 */ /* 0x001fca0007f9e0ff */
[----:B------:R-:W-:Y:S01]  /*53840*/  @!P3 IMAD.X R23, R24, 0x1, R23, P4 ;  /* 0x000000011817b824 */ /* 0x000fe200020e0617 */
[----:B------:R-:W-:Y:S01]  /*53850*/  LOP3.LUT R17, R17, 0xfffffff7, RZ, 0xc0, !PT ;  /* 0xfffffff711117812 */ /* 0x000fe200078ec0ff */
[----:B---3--:R-:W-:-:S05]  /*53860*/  FMUL R19, R222, UR21 ;  /* 0x00000015de137c20 */ /* 0x008fca0008400000 */
[----:B------:R-:W-:-:S05]  /*53870*/  F2FP.SATFINITE.E4M3.F32.PACK_AB_MERGE_C R19, RZ, R19, RZ ;  /* 0x00000013ff13723e */ /* 0x000fca00048070ff */
[----:B------:R2:W-:Y:S01]  /*53880*/  @!P0 STG.E.U8 desc[UR22][R46.64+0x19], R19 ;  /* 0x000019132e008986 */ /* 0x0005e2000c101116 */
[----:B------:R-:W-:-:S13]  /*53890*/  ISETP.LT.OR P0, PT, R26, 0xfa, !P2 ;  /* 0x000000fa1a00780c */ /* 0x000fda0005701670 */
[----:B------:R-:W0:Y:S02]  /*538a0*/  @!P0 LDC.64 R20, c[0x0][0x5c0] ;  /* 0x00017000ff148b82 */ /* 0x000e240000000a00 */
[----:B0-----:R-:W-:-:S04]  /*538b0*/  @!P0 IADD3 R222, P5, P6, R16, R20, R7 ;  /* 0x0000001410de8210 */ /* 0x001fc80007ebe007 */
[----:B------:R-:W-:Y:S02]  /*538c0*/  @!P0 IADD3.X R223, R27, R21, R6, P5, P6 ;  /* 0x000000151bdf8210 */ /* 0x000fe40002fec406 */
[----:B------:R-:W-:Y:S01]  /*538d0*/  LOP3.LUT P6, RZ, R2, 0x400000, RZ, 0xc0, !PT ;  /* 0x0040000002ff7812 */ /* 0x000fe200078cc0ff */
[----:B--2---:R-:W-:-:S05]  /*538e0*/  FMUL R19, R224, UR21 ;  /* 0x00000015e0137c20 */ /* 0x004fca0008400000 */
[----:B------:R-:W-:-:S05]  /*538f0*/  F2FP.SATFINITE.E4M3.F32.PACK_AB_MERGE_C R19, RZ, R19, RZ ;  /* 0x00000013ff13723e */ /* 0x000fca00048070ff */
[----:B------:R0:W-:Y:S01]  /*53900*/  @!P3 STG.E.U8 desc[UR22][R22.64+0x18], R19 ;  /* 0x000018131600b986 */ /* 0x0001e2000c101116 */
[----:B------:R-:W-:-:S13]  /*53910*/  ISETP.LT.OR P3, PT, R26, 0x1a, !P1 ;  /* 0x0000001a1a00780c */ /* 0x000fda0004f61670 */
[----:B------:R-:W1:Y:S01]  /*53920*/  @!P3 LDC.64 R20, c[0x0][0x5c0] ;  /* 0x00017000ff14bb82 */ /* 0x000e620000000a00 */
[----:B------:R-:W-:Y:S02]  /*53930*/  @P6 LOP3.LUT R17, R17, 0x8, RZ, 0xfc, !PT ;  /* 0x0000000811116812 */ /* 0x000fe400078efcff */
[----:B------:R-:W-:Y:S02]  /*53940*/  ISETP.LT.OR P6, PT, R26, 0x101, !P2 ;  /* 0x000001011a00780c */ /* 0x000fe400057c1670 */
[----:B0-----:R-:W-:-:S04]  /*53950*/  @!P3 IADD3 R22, P4, P5, R3, R16, R9 ;  /* 0x000000100316b210 */ /* 0x001fc80007d9e009 */
[----:B------:R-:W-:Y:S02]  /*53960*/  @!P3 IADD3.X R19, R4, R27, R8, P4, P5 ;  /* 0x0000001b0413b210 */ /* 0x000fe400027ea408 */
[----:B-1----:R-:W-:-:S05]  /*53970*/  @!P3 IADD3 R22, P4, R22, R20, RZ ;  /* 0x000000141616b210 */ /* 0x002fca0007f9e0ff */
[----:B------:R-:W-:Y:S02]  /*53980*/  @!P3 IMAD.X R23, R19, 0x1, R21, P4 ;  /* 0x000000011317b824 */ /* 0x000fe400020e0615 */
[----:B------:R-:W0:Y:S01]  /*53990*/  @!P6 LDC.64 R20, c[0x0][0x5c0] ;  /* 0x00017000ff14eb82 */ /* 0x000e220000000a00 */
[----:B------:R-:W-:Y:S04]  /*539a0*/  STL [R1+0x1088], R222 ;  /* 0x001088de01007387 */ /* 0x000fe80000100800 */
[----:B------:R-:W-:Y:S04]  /*539b0*/  STL [R1+0x1084], R223 ;  /* 0x001084df01007387 */ /* 0x000fe80000100800 */
[----:B------:R-:W2:Y:S01]  /*539c0*/  LDL.LU R232, [R1+0x8d4] ;  /* 0x0008d40001e87983 */ /* 0x000ea20000300800 */
[----:B0-----:R-:W-:-:S04]  /*539d0*/  @!P6 IADD3 R224, P4, P5, R16, R20, R7 ;  /* 0x0000001410e0e210 */ /* 0x001fc80007d9e007 */
[----:B------:R-:W-:Y:S02]  /*539e0*/  @!P6 IADD3.X R225, R27, R21, R6, P4, P5 ;  /* 0x000000151be1e210 */ /* 0x000fe400027ea406 */
[----:B------:R-:W-:-:S13]  /*539f0*/  ISETP.LT.OR P5, PT, R26, 0x102, !P2 ;  /* 0x000001021a00780c */ /* 0x000fda00057a1670 */
[----:B------:R-:W0:Y:S01]  /*53a00*/  @!P5 LDC.64 R20, c[0x0][0x5c0] ;  /* 0x00017000ff14db82 */ /* 0x000e220000000a00 */
[----:B------:R-:W-:-:S05]  /*53a10*/  FMUL R19, R14, UR21 ;  /* 0x000000150e137c20 */ /* 0x000fca0008400000 */
[----:B------:R-:W-:-:S05]  /*53a20*/  F2FP.SATFINITE.E4M3.F32.PACK_AB_MERGE_C R19, RZ, R19, RZ ;  /* 0x00000013ff13723e */ /* 0x000fca00048070ff */
[----:B------:R1:W-:Y:S04]  /*53a30*/  @!P3 STG.E.U8 desc[UR22][R22.64+0x19], R19 ;  /* 0x000019131600b986 */ /* 0x0003e8000c101116 */
[----:B------:R-:W-:Y:S01]  /*53a40*/  STL [R1+0x1078], R224 ;  /* 0x001078e001007387 */ /* 0x000fe20000100800 */
[----:B0-----:R-:W-:-:S03]  /*53a50*/  @!P5 IADD3 R132, P3, P4, R16, R20, R7 ;  /* 0x000000141084d210 */ /* 0x001fc60007c7e007 */
[----:B------:R-:W-:Y:S01]  /*53a60*/  STL [R1+0x1074], R225 ;  /* 0x001074e101007387 */ /* 0x000fe20000100800 */
[----:B------:R-:W-:-:S03]  /*53a70*/  @!P5 IADD3.X R133, R27, R21, R6, P3, P4 ;  /* 0x000000151b85d210 */ /* 0x000fc60001fe8406 */
[----:B------:R-:W-:Y:S04]  /*53a80*/  STL [R1+0x1080], R132 ;  /* 0x0010808401007387 */ /* 0x000fe80000100800 */
[----:B------:R-:W-:Y:S04]  /*53a90*/  STL [R1+0x107c], R133 ;  /* 0x00107c8501007387 */ /* 0x000fe80000100800 */
[----:B------:R-:W3:Y:S01]  /*53aa0*/  LDL.LU R91, [R1+0x8d8] ;  /* 0x0008d800015b7983 */ /* 0x000ee20000300800 */
[----:B------:R-:W-:-:S04]  /*53ab0*/  LOP3.LUT R12, R12, 0xffefffff, RZ, 0xc0, !PT ;  /* 0xffefffff0c0c7812 */ /* 0x000fc800078ec0ff */
        /* <DEDUP_REMOVED lines=10> */
[----:B------:R-:W3:Y:S01]  /*53b60*/  LDL.LU R14, [R1+0x8dc] ;  /* 0x0008dc00010e7983 */ /* 0x000ee20000300800 */
        /* <DEDUP_REMOVED lines=13> */
[----:B------:R-:W-:Y:S02]  /*53c40*/  @!P3 IMAD.X R23, R24, 0x1, R23, P4 ;  /* 0x000000011817b824 */ /* 0x000fe400020e0617 */
[----:B--2---:R-:W-:-:S05]  /*53c50*/  FMUL R19, R232, UR21 ;  /* 0x00000015e8137c20 */ /* 0x004fca0008400000 */
[----:B------:R-:W-:-:S05]  /*53c60*/  F2FP.SATFINITE.E4M3.F32.PACK_AB_MERGE_C R19, RZ, R19, RZ ;  /* 0x00000013ff13723e */ /* 0x000fca00048070ff */
[----:B------:R3:W-:Y:S01]  /*53c70*/  @!P0 STG.E.U8 desc[UR22][R134.64+0x21], R19 ;  /* 0x0000211386008986 */ /* 0x0007e2000c101116 */
[----:B------:R-:W-:-:S13]  /*53c80*/  ISETP.LT.OR P0, PT, R26, 0x10a, !P2 ;  /* 0x0000010a1a00780c */ /* 0x000fda0005701670 */
[----:B------:R-:W0:Y:S02]  /*53c90*/  @!P0 LDC.64 R20, c[0x0][0x5c0] ;  /* 0x00017000ff148b82 */ /* 0x000e240000000a00 */
[----:B0-----:R-:W-:-:S04]  /*53ca0*/  @!P0 IADD3 R232, P5, P6, R16, R20, R7 ;  /* 0x0000001410e88210 */ /* 0x001fc80007ebe007 */
[----:B------:R-:W-:Y:S01]  /*53cb0*/  @!P0 IADD3.X R233, R27, R21, R6, P5, P6 ;  /* 0x000000151be98210 */ /* 0x000fe20002fec406 */
[----:B------:R-:W-:Y:S04]  /*53cc0*/  STL [R1+0x1068], R232 ;  /* 0x001068e801007387 */ /* 0x000fe80000100800 */
[----:B------:R-:W-:Y:S01]  /*53cd0*/  STL [R1+0x1064], R233 ;  /* 0x001064e901007387 */ /* 0x000fe20000100800 */
[----:B---3--:R-:W-:-:S03]  /*53ce0*/  FMUL R19, R91, UR21 ;  /* 0x000000155b137c20 */ /* 0x008fc60008400000 */
[----:B------:R-:W2:Y:S02]  /*53cf0*/  LDL.LU R91, [R1+0x8e4] ;  /* 0x0008e400015b7983 */ /* 0x000ea40000300800 */
[----:B------:R-:W-:-:S05]  /*53d00*/  F2FP.SATFINITE.E4M3.F32.PACK_AB_MERGE_C R19, RZ, R19, RZ ;  /* 0x00000013ff13723e */ /* 0x000fca00048070ff */
[----:B------:R0:W-:Y:S01]  /*53d10*/  @!P3 STG.E.U8 desc[UR22][R22.64+0x20], R19 ;  /* 0x000020131600b986 */ /* 0x0001e2000c101116 */
[----:B------:R-:W-:Y:S02]  /*53d20*/  ISETP.LT.OR P3, PT, R26, 0x22, !P1 ;  /* 0x000000221a00780c */ /* 0x000fe40004f61670 */
[----:B------:R-:W-:-:S11]  /*53d30*/  LOP3.LUT P6, RZ, R0, 0x4000000, RZ, 0xc0, !PT ;  /* 0x0400000000ff7812 */ /* 0x000fd600078cc0ff */
[----:B------:R-:W1:Y:S01]  /*53d40*/  @!P3 LDC.64 R20, c[0x0][0x5c0] ;  /* 0x00017000ff14bb82 */ /* 0x000e620000000a00 */
[----:B------:R-:W-:-:S04]  /*53d50*/  LOP3.LUT R17, R17, 0xfffffffb, RZ, 0xc0, !PT ;  /* 0xfffffffb11117812 */ /* 0x000fc800078ec0ff */
[----:B------:R-:W-:Y:S02]  /*53d60*/  @P6 LOP3.LUT R17, R17, 0x4, RZ, 0xfc, !PT ;  /* 0x0000000411116812 */ /* 0x000fe400078efcff */
[----:B------:R-:W-:Y:S02]  /*53d70*/  ISETP.LT.OR P6, PT, R26, 0x111, !P2 ;  /* 0x000001111a00780c */ /* 0x000fe400057c1670 */
[----:B0-----:R-:W-:-:S04]  /*53d80*/  @!P3 IADD3 R22, P4, P5, R3, R16, R9 ;  /* 0x000000100316b210 */ /* 0x001fc80007d9e009 */
[----:B------:R-:W-:Y:S02]  /*53d90*/  @!P3 IADD3.X R19, R4, R27, R8, P4, P5 ;  /* 0x0000001b0413b210 */ /* 0x000fe400027ea408 */
[----:B-1----:R-:W-:-:S05]  /*53da0*/  @!P3 IADD3 R22, P4, R22, R20, RZ ;  /* 0x000000141616b210 */ /* 0x002fca0007f9e0ff */
[----:B------:R-:W-:Y:S02]  /*53db0*/  @!P3 IMAD.X R23, R19, 0x1, R21, P4 ;  /* 0x000000011317b824 */ /* 0x000fe400020e0615 */
[----:B------:R-:W0:Y:S02]  /*53dc0*/  @!P6 LDC.64 R20, c[0x0][0x5c0] ;  /* 0x00017000ff14eb82 */ /* 0x000e240000000a00 */
[----:B0-----:R-:W-:-:S04]  /*53dd0*/  @!P6 IADD3 R24, P4, P5, R16, R20, R7 ;  /* 0x000000141018e210 */ /* 0x001fc80007d9e007 */
[----:B------:R-:W-:Y:S01]  /*53de0*/  @!P6 IADD3.X R25, R27, R21, R6, P4, P5 ;  /* 0x000000151b19e210 */ /* 0x000fe200027ea406 */
[----:B------:R-:W-:-:S04]  /*53df0*/  FMUL R19, R14, UR21 ;  /* 0x000000150e137c20 */ /* 0x000fc80008400000 */
[----:B------:R-:W-:Y:S04]  /*53e00*/  @!P6 STL.64 [R1], R24 ;  /* 0x000000180100e387 */ /* 0x000fe80000100a00 */
[----:B------:R-:W3:Y:S01]  /*53e10*/  LDL.LU R14, [R1+0x8e8] ;  /* 0x0008e800010e7983 */ /* 0x000ee20000300800 */
[----:B------:R-:W-:Y:S02]  /*53e20*/  ISETP.LT.OR P5, PT, R26, 0x112, !P2 ;  /* 0x000001121a00780c */ /* 0x000fe400057a1670 */
[----:B------:R-:W-:-:S11]  /*53e30*/  LOP3.LUT R12, R12, 0xffffbfff, RZ, 0xc0, !PT ;  /* 0xffffbfff0c0c7812 */ /* 0x000fd600078ec0ff */
[----:B------:R-:W0:Y:S01]  /*53e40*/  @!P5 LDC.64 R20, c[0x0][0x5c0] ;  /* 0x00017000ff14db82 */ /* 0x000e220000000a00 */
[----:B------:R-:W-:Y:S02]  /*53e50*/  @P0 LOP3.LUT R12, R12, 0x4000, RZ, 0xfc, !PT ;  /* 0x000040000c0c0812 */ /* 0x000fe400078efcff */
[----:B------:R-:W-:Y:S02]  /*53e60*/  F2FP.SATFINITE.E4M3.F32.PACK_AB_MERGE_C R19, RZ, R19, RZ ;  /* 0x00000013ff13723e */ /* 0x000fe400048070ff */
[----:B------:R-:W-:-:S04]  /*53e70*/  LOP3.LUT R12, R12, 0xffffefff, RZ, 0xc0, !PT ;  /* 0xffffefff0c0c7812 */ /* 0x000fc800078ec0ff */
[----:B------:R-:W-:Y:S01]  /*53e80*/  @P6 LOP3.LUT R12, R12, 0x1000, RZ, 0xfc, !PT ;  /* 0x000010000c0c6812 */ /* 0x000fe200078efcff */
[----:B------:R4:W-:Y:S03]  /*53e90*/  @!P3 STG.E.U8 desc[UR22][R22.64+0x21], R19 ;  /* 0x000021131600b986 */ /* 0x0009e6000c101116 */
[----:B------:R-:W-:-:S04]  /*53ea0*/  LOP3.LUT R12, R12, 0xfffffbff, RZ, 0xc0, !PT ;  /* 0xfffffbff0c0c7812 */ /* 0x000fc800078ec0ff */
[----:B------:R-:W-:Y:S02]  /*53eb0*/  @P5 LOP3.LUT R12, R12, 0x400, RZ, 0xfc, !PT ;  /* 0x000004000c0c5812 */ /* 0x000fe400078efcff */
[----:B0-----:R-:W-:-:S04]  /*53ec0*/  @!P5 IADD3 R134, P3, P4, R16, R20, R7 ;  /* 0x000000141086d210 */ /* 0x001fc80007c7e007 */
[----:B------:R-:W-:Y:S02]  /*53ed0*/  @!P5 IADD3.X R135, R27, R21, R6, P3, P4 ;  /* 0x000000151b87d210 */ /* 0x000fe40001fe8406 */
[----:B------:R-:W-:-:S13]  /*53ee0*/  ISETP.LT.OR P5, PT, R26, 0x119, !P2 ;  /* 0x000001191a00780c */ /* 0x000fda00057a1670 */
[----:B------:R-:W0:Y:S01]  /*53ef0*/  @!P5 LDC.64 R20, c[0x0][0x5c0] ;  /* 0x00017000ff14db82 */ /* 0x000e220000000a00 */
[----:B------:R-:W-:Y:S01]  /*53f00*/  LOP3.LUT P6, RZ, R17, 0x4, RZ, 0xc0, !PT ;  /* 0x0000000411ff7812 */ /* 0x000fe200078cc0ff */
[----:B----4-:R-:W-:Y:S01]  /*53f10*/  FMUL R19, R90, UR21 ;  /* 0x000000155a137c20 */ /* 0x010fe20008400000 */
[----:B------:R-:W-:Y:S04]  /*53f20*/  STL [R1+0x1058], R134 ;  /* 0x0010588601007387 */ /* 0x000fe80000100800 */
[----:B------:R-:W-:Y:S01]  /*53f30*/  F2FP.SATFINITE.E4M3.F32.PACK_AB_MERGE_C R19, RZ, R19, RZ ;  /* 0x00000013ff13723e */ /* 0x000fe200048070ff */
[----:B------:R-:W-:Y:S06]  /*53f40*/  STL [R1+0x1054], R135 ;  /* 0x0010548701007387 */ /* 0x000fec0000100800 */
[----:B------:R-:W-:Y:S01]  /*53f50*/  @!P6 STG.E.U8 desc[UR22][R136.64+0x28], R19 ;  /* 0x000028138800e986 */ /* 0x000fe2000c101116 */
[----:B0-----:R-:W-:-:S04]  /*53f60*/  @!P5 IADD3 R22, P3, P4, R16, R20, R7 ;  /* 0x000000141016d210 */ /* 0x001fc80007c7e007 */
[----:B------:R-:W-:-:S05]  /*53f70*/  @!P5 IADD3.X R23, R27, R21, R6, P3, P4 ;  /* 0x000000151b17d210 */ /* 0x000fca0001fe8406 */
[----:B------:R0:W-:Y:S01]  /*53f80*/  @!P5 STL.64 [R1+0x58], R22 ;  /* 0x000058160100d387 */ /* 0x0001e20000100a00 */
[----:B------:R-:W-:Y:S02]  /*53f90*/  ISETP.LT.OR P3, PT, R26, 0x29, !P1 ;  /* 0x000000291a00780c */ /* 0x000fe40004f61670 */
[----:B------:R-:W-:-:S11]  /*53fa0*/  LOP3.LUT P0, RZ, R0, 0x2000000, RZ, 0xc0, !PT ;  /* 0x0200000000ff7812 */ /* 0x000fd6000780c0ff */
[----:B0-----:R-:W0:Y:S01]  /*53fb0*/  @!P3 LDC.64 R22, c[0x0][0x5c0] ;  /* 0x00017000ff16bb82 */ /* 0x001e220000000a00 */
[----:B------:R-:W-:-:S04]  /*53fc0*/  LOP3.LUT R12, R12, 0xfffffdff, RZ, 0xc0, !PT ;  /* 0xfffffdff0c0c7812 */ /* 0x000fc800078ec0ff */
[----:B------:R-:W-:Y:S02]  /*53fd0*/  @P5 LOP3.LUT R12, R12, 0x200, RZ, 0xfc, !PT ;  /* 0x000002000c0c5812 */ /* 0x000fe400078efcff */
[----:B------:R-:W-:-:S04]  /*53fe0*/  @!P3 IADD3 R20, P4, P5, R3, R16, R9 ;  /* 0x000000100314b210 */ /* 0x000fc80007d9e009 */
[----:B------:R-:W-:Y:S01]  /*53ff0*/  @!P3 IADD3.X R24, R4, R27, R8, P4, P5 ;  /* 0x0000001b0418b210 */ /* 0x000fe200027ea408 */
[----:B--2---:R-:W-:Y:S02]  /*54000*/  FMUL R19, R91, UR21 ;  /* 0x000000155b137c20 */ /* 0x004fe40008400000 */
[----:B------:R-:W2:Y:S03]  /*54010*/  LDL.LU R91, [R1+0x8ec] ;  /* 0x0008ec00015b7983 */ /* 0x000ea60000300800 */
[----:B------:R-:W-:Y:S01]  /*54020*/  F2FP.SATFINITE.E4M3.F32.PACK_AB_MERGE_C R19, RZ, R19, RZ ;  /* 0x00000013ff13723e */ /* 0x000fe200048070ff */
[----:B------:R-:W4:Y:S04]  /*54030*/  LDL.LU R90, [R1+0x8f0] ;  /* 0x0008f000015a7983 */ /* 0x000f280000300800 */
[----:B------:R3:W-:Y:S01]  /*54040*/  @!P0 STG.E.U8 desc[UR22][R30.64+0x29], R19 ;  /* 0x000029131e008986 */ /* 0x0007e2000c101116 */
[----:B------:R-:W-:-:S02]  /*54050*/  ISETP.LT.OR P0, PT, R26, 0x11a, !P2 ;  /* 0x0000011a1a00780c */ /* 0x000fc40005701670 */
[----:B0-----:R-:W-:-:S11]  /*54060*/  @!P3 IADD3 R22, P4, R20, R22, RZ ;  /* 0x000000161416b210 */ /* 0x001fd60007f9e0ff */
[----:B------:R-:W0:Y:S02]  /*54070*/  @!P0 LDC.64 R20, c[0x0][0x5c0] ;  /* 0x00017000ff148b82 */ /* 0x000e240000000a00 */
[----:B0-----:R-:W-:-:S04]  /*54080*/  @!P0 IADD3 R28, P5, P6, R16, R20, R7 ;  /* 0x00000014101c8210 */ /* 0x001fc80007ebe007 */
[----:B------:R-:W-:-:S05]  /*54090*/  @!P0 IADD3.X R29, R27, R21, R6, P5, P6 ;  /* 0x000000151b1d8210 */ /* 0x000fca0002fec406 */
[----:B------:R-:W-:Y:S01]  /*540a0*/  @!P0 STL.64 [R1+0x18], R28 ;  /* 0x0000181c01008387 */ /* 0x000fe20000100a00 */
[----:B---3--:R-:W-:-:S03]  /*540b0*/  FMUL R19, R14, UR21 ;  /* 0x000000150e137c20 */ /* 0x008fc60008400000 */
[----:B------:R-:W3:Y:S01]  /*540c0*/  LDL.LU R14, [R1+0x8f4] ;  /* 0x0008f400010e7983 */ /* 0x000ee20000300800 */
[----:B------:R-:W-:Y:S01]  /*540d0*/  @!P3 IMAD.X R23, R24, 0x1, R23, P4 ;  /* 0x000000011817b824 */ /* 0x000fe200020e0617 */
        /* <DEDUP_REMOVED lines=14> */
[----:B------:R-:W-:-:S05]  /*541c0*/  @!P6 IADD3.X R25, R27, R21, R6, P4, P5 ;  /* 0x000000151b19e210 */ /* 0x000fca00027ea406 */
[----:B------:R-:W-:Y:S01]  /*541d0*/  @!P6 STL.64 [R1+0x20], R24 ;  /* 0x000020180100e387 */ /* 0x000fe20000100a00 */
[----:B------:R-:W-:Y:S02]  /*541e0*/  ISETP.LT.OR P5, PT, R26, 0x122, !P2 ;  /* 0x000001221a00780c */ /* 0x000fe400057a1670 */
[----:B------:R-:W-:-:S11]  /*541f0*/  LOP3.LUT R12, R12, 0xfffffeff, RZ, 0xc0, !PT ;  /* 0xfffffeff0c0c7812 */ /* 0x000fd600078ec0ff */
[----:B------:R-:W0:Y:S01]  /*54200*/  @!P5 LDC.64 R20, c[0x0][0x5c0] ;  /* 0x00017000ff14db82 */ /* 0x000e220000000a00 */
[----:B------:R-:W-:-:S04]  /*54210*/  @P0 LOP3.LUT R12, R12, 0x100, RZ, 0xfc, !PT ;  /* 0x000001000c0c0812 */ /* 0x000fc800078efcff */
[----:B------:R-:W-:-:S04]  /*54220*/  LOP3.LUT R12, R12, 0xffffffbf, RZ, 0xc0, !PT ;  /* 0xffffffbf0c0c7812 */ /* 0x000fc800078ec0ff */
[----:B------:R-:W-:-:S04]  /*54230*/  @P6 LOP3.LUT R12, R12, 0x40, RZ, 0xfc, !PT ;  /* 0x000000400c0c6812 */ /* 0x000fc800078efcff */
[----:B------:R-:W-:-:S04]  /*54240*/  LOP3.LUT R12, R12, 0xffffffef, RZ, 0xc0, !PT ;  /* 0xffffffef0c0c7812 */ /* 0x000fc800078ec0ff */
[----:B------:R-:W-:Y:S01]  /*54250*/  @P5 LOP3.LUT R12, R12, 0x10, RZ, 0xfc, !PT ;  /* 0x000000100c0c5812 */ /* 0x000fe200078efcff */
        /* <DEDUP_REMOVED lines=13> */
[----:B------:R3:W-:Y:S01]  /*54330*/  @!P6 STG.E.U8 desc[UR22][R80.64+0x30], R19 ;  /* 0x000030135000e986 */ /* 0x0007e2000c101116 */
[----:B0-----:R-:W-:-:S04]  /*54340*/  @!P5 IADD3 R22, P3, P4, R16, R20, R7 ;  /* 0x000000141016d210 */ /* 0x001fc80007c7e007 */
[----:B------:R-:W-:-:S05]  /*54350*/  @!P5 IADD3.X R23, R27, R21, R6, P3, P4 ;  /* 0x000000151b17d210 */ /* 0x000fca0001fe8406 */
[----:B------:R0:W-:Y:S01]  /*54360*/  @!P5 STL.64 [R1+0x98], R22 ;  /* 0x000098160100d387 */ /* 0x0001e20000100a00 */
[----:B---3--:R-:W-:-:S03]  /*54370*/  FMUL R19, R14, UR21 ;  /* 0x000000150e137c20 */ /* 0x008fc60008400000 */
[----:B------:R-:W3:Y:S01]  /*54380*/  LDL.LU R14, [R1+0x8fc] ;  /* 0x0008fc00010e7983 */ /* 0x000ee20000300800 */
[----:B------:R-:W-:Y:S02]  /*54390*/  ISETP.LT.OR P3, PT, R26, 0x31, !P1 ;  /* 0x000000311a00780c */ /* 0x000fe40004f61670 */
[----:B------:R-:W-:Y:S01]  /*543a0*/  LOP3.LUT P0, RZ, R2, 0x2000000, RZ, 0xc0, !PT ;  /* 0x0200000002ff7812 */ /* 0x000fe2000780c0ff */
[----:B------:R-:W4:Y:S01]  /*543b0*/  LDL.LU R90, [R1+0x900] ;  /* 0x00090000015a7983 */ /* 0x000f220000300800 */
[----:B------:R-:W-:-:S09]  /*543c0*/  F2FP.SATFINITE.E4M3.F32.PACK_AB_MERGE_C R19, RZ, R19, RZ ;  /* 0x00000013ff13723e */ /* 0x000fd200048070ff */
[----:B0-----:R-:W0:Y:S02]  /*543d0*/  @!P3 LDC.64 R22, c[0x0][0x5c0] ;  /* 0x00017000ff16bb82 */ /* 0x001e240000000a00 */
[----:B------:R2:W-:Y:S01]  /*543e0*/  @!P0 STG.E.U8 desc[UR22][R138.64+0x31], R19 ;  /* 0x000031138a008986 */ /* 0x0005e2000c101116 */
[----:B------:R-:W-:Y:S02]  /*543f0*/  ISETP.LT.OR P0, PT, R26, 0x12a, !P2 ;  /* 0x0000012a1a00780c */ /* 0x000fe40005701670 */
[----:B------:R-:W-:-:S04]  /*54400*/  LOP3.LUT R12, R12, 0xfffffff7, RZ, 0xc0, !PT ;  /* 0xfffffff70c0c7812 */ /* 0x000fc800078ec0ff */
[----:B------:R-:W-:Y:S02]  /*54410*/  @P5 LOP3.LUT R12, R12, 0x8, RZ, 0xfc, !PT ;  /* 0x000000080c0c5812 */ /* 0x000fe400078efcff */
[----:B------:R-:W-:-:S04]  /*54420*/  @!P3 IADD3 R20, P4, P5, R3, R16, R9 ;  /* 0x000000100314b210 */ /* 0x000fc80007d9e009 */
[----:B------:R-:W-:Y:S02]  /*54430*/  @!P3 IADD3.X R24, R4, R27, R8, P4, P5 ;  /* 0x0000001b0418b210 */ /* 0x000fe400027ea408 */
[----:B0-----:R-:W-:Y:S02]  /*54440*/  @!P3 IADD3 R22, P4, R20, R22, RZ ;  /* 0x000000161416b210 */ /* 0x001fe40007f9e0ff */
[----:B------:R-:W0:Y:S02]  /*54450*/  @!P0 LDC.64 R20, c[0x0][0x5c0] ;  /* 0x00017000ff148b82 */ /* 0x000e240000000a00 */
[----:B0-----:R-:W-:-:S04]  /*54460*/  @!P0 IADD3 R28, P5, P6, R16, R20, R7 ;  /* 0x00000014101c8210 */ /* 0x001fc80007ebe007 */
[----:B------:R-:W-:-:S05]  /*54470*/  @!P0 IADD3.X R29, R27, R21, R6, P5, P6 ;  /* 0x000000151b1d8210 */ /* 0x000fca0002fec406 */
[----:B------:R-:W-:Y:S01]  /*54480*/  @!P0 STL.64 [R1+0x40], R28 ;  /* 0x0000401c01008387 */ /* 0x000fe20000100a00 */
[----:B------:R-:W-:Y:S01]  /*54490*/  @!P3 IMAD.X R23, R24, 0x1, R23, P4 ;  /* 0x000000011817b824 */ /* 0x000fe200020e0617 */
[----:B------:R-:W-:Y:S02]  /*544a0*/  LOP3.LUT P6, RZ, R0, 0x8000000, RZ, 0xc0, !PT ;  /* 0x0800000000ff7812 */ /* 0x000fe400078cc0ff */
[----:B------:R-:W-:-:S11]  /*544b0*/  LOP3.LUT R17, R17, 0xfffffffe, RZ, 0xc0, !PT ;  /* 0xfffffffe11117812 */ /* 0x000fd600078ec0ff */
[----:B------:R-:W-:Y:S02]  /*544c0*/  @P6 LOP3.LUT R17, R17, 0x1, RZ, 0xfc, !PT ;  /* 0x0000000111116812 */ /* 0x000fe400078efcff */
[----:B------:R-:W-:Y:S02]  /*544d0*/  ISETP.LT.OR P6, PT, R26, 0x131, !P2 ;  /* 0x000001311a00780c */ /* 0x000fe400057c1670 */
[----:B------:R-:W-:Y:S01]  /*544e0*/  LOP3.LUT R12, R12, 0xfffffffb, RZ, 0xc0, !PT ;  /* 0xfffffffb0c0c7812 */ /* 0x000fe200078ec0ff */
        /* <DEDUP_REMOVED lines=11> */
[----:B------:R-:W-:-:S04]  /*545a0*/  @P0 LOP3.LUT R12, R12, 0x4, RZ, 0xfc, !PT ;  /* 0x000000040c0c0812 */ /* 0x000fc800078efcff */
[----:B------:R-:W-:-:S04]  /*545b0*/  LOP3.LUT R12, R12, 0xfffffffe, RZ, 0xc0, !PT ;  /* 0xfffffffe0c0c7812 */ /* 0x000fc800078ec0ff */
[----:B------:R-:W-:Y:S02]  /*545c0*/  @P6 LOP3.LUT R12, R12, 0x1, RZ, 0xfc, !PT ;  /* 0x000000010c0c6812 */ /* 0x000fe400078efcff */
[----:B0-----:R-:W-:-:S04]  /*545d0*/  @!P6 IADD3 R24, P4, P5, R16, R20, R7 ;  /* 0x000000141018e210 */ /* 0x001fc80007d9e007 */
[----:B------:R-:W-:-:S05]  /*545e0*/  @!P6 IADD3.X R25, R27, R21, R6, P4, P5 ;  /* 0x000000151b19e210 */ /* 0x000fca00027ea406 */
[----:B------:R-:W-:Y:S01]  /*545f0*/  @!P6 STL.64 [R1+0x50], R24 ;  /* 0x000050180100e387 */ /* 0x000fe20000100a00 */
[----:B------:R-:W-:Y:S01]  /*54600*/  LOP3.LUT P6, RZ, R17, 0x1, RZ, 0xc0, !PT ;  /* 0x0000000111ff7812 */ /* 0x000fe200078cc0ff */
[----:B---3--:R-:W-:Y:S02]  /*54610*/  FMUL R17, R14, UR21 ;  /* 0x000000150e117c20 */ /* 0x008fe40008400000 */
[----:B------:R-:W3:Y:S01]  /*54620*/  LDL.LU R14, [R1+0x908] ;  /* 0x00090800010e7983 */ /* 0x000ee20000300800 */
[----:B------:R-:W-:-:S13]  /*54630*/  ISETP.LT.OR P5, PT, R26, 0x132, !P2 ;  /* 0x000001321a00780c */ /* 0x000fda00057a1670 */
[----:B------:R-:W0:Y:S01]  /*54640*/  @!P5 LDC.64 R20, c[0x0][0x5c0] ;  /* 0x00017000ff14db82 */ /* 0x000e220000000a00 */
[----:B------:R-:W-:Y:S02]  /*54650*/  F2FP.SATFINITE.E4M3.F32.PACK_AB_MERGE_C R17, RZ, R17, RZ ;  /* 0x00000011ff11723e */ /* 0x000fe400048070ff */
[----:B------:R-:W-:-:S03]  /*54660*/  LOP3.LUT R11, R11, 0xbfffffff, RZ, 0xc0, !PT ;  /* 0xbfffffff0b0b7812 */ /* 0x000fc600078ec0ff */
[----:B------:R4:W-:Y:S01]  /*54670*/  @!P3 STG.E.U8 desc[UR22][R22.64+0x31], R17 ;  /* 0x000031111600b986 */ /* 0x0009e2000c101116 */
[----:B------:R-:W-:Y:S02]  /*54680*/  @P5 LOP3.LUT R11, R11, 0x40000000, RZ, 0xfc, !PT ;  /* 0x400000000b0b5812 */ /* 0x000fe400078efcff */
[----:B0-----:R-:W-:-:S04]  /*54690*/  @!P5 IADD3 R138, P3, P4, R16, R20, R7 ;  /* 0x00000014108ad210 */ /* 0x001fc80007c7e007 */
[----:B------:R-:W-:Y:S02]  /*546a0*/  @!P5 IADD3.X R139, R27, R21, R6, P3, P4 ;  /* 0x000000151b8bd210 */ /* 0x000fe40001fe8406 */
[----:B------:R-:W-:-:S13]  /*546b0*/  ISETP.LT.OR P5, PT, R26, 0x139, !P2 ;  /* 0x000001391a00780c */ /* 0x000fda00057a1670 */
[----:B------:R-:W0:Y:S01]  /*546c0*/  @!P5 LDC.64 R20, c[0x0][0x5c0] ;  /* 0x00017000ff14db82 */ /* 0x000e220000000a00 */
[----:B----4-:R-:W-:Y:S01]  /*546d0*/  FMUL R17, R90, UR21 ;  /* 0x000000155a117c20 */ /* 0x010fe20008400000 */
[----:B------:R-:W-:Y:S04]  /*546e0*/  STL [R1+0x1018], R138 ;  /* 0x0010188a01007387 */ /* 0x000fe80000100800 */
[----:B------:R-:W-:Y:S01]  /*546f0*/  F2FP.SATFINITE.E4M3.F32.PACK_AB_MERGE_C R17, RZ, R17, RZ ;  /* 0x00000011ff11723e */ /* 0x000fe200048070ff */
[----:B------:R-:W-:Y:S04]  /*54700*/  STL [R1+0x1014], R139 ;  /* 0x0010148b01007387 */ /* 0x000fe80000100800 */
[----:B------:R2:W-:Y:S01]  /*54710*/  @!P6 STG.E.U8 desc[UR22][R140.64+0x38], R17 ;  /* 0x000038118c00e986 */ /* 0x0005e2000c101116 */
[----:B0-----:R-:W-:-:S04]  /*54720*/  @!P5 IADD3 R22, P3, P4, R16, R20, R7 ;  /* 0x000000141016d210 */ /* 0x001fc80007c7e007 */
[----:B------:R-:W-:-:S05]  /*54730*/  @!P5 IADD3.X R23, R27, R21, R6, P3, P4 ;  /* 0x000000151b17d210 */ /* 0x000fca0001fe8406 */
[----:B------:R0:W-:Y:S01]  /*54740*/  @!P5 STL.64 [R1+0xa8], R22 ;  /* 0x0000a8160100d387 */ /* 0x0001e20000100a00 */
[----:B------:R-:W-:Y:S02]  /*54750*/  LOP3.LUT P0, RZ, R0, 0x800, RZ, 0xc0, !PT ;  /* 0x0000080000ff7812 */ /* 0x000fe4000780c0ff */
[----:B------:R-:W-:Y:S02]  /*54760*/  ISETP.LT.OR P3, PT, R26, 0x39, !P1 ;  /* 0x000000391a00780c */ /* 0x000fe40004f61670 */
[----:B------:R-:W-:Y:S01]  /*54770*/  LOP3.LUT R11, R11, 0xdfffffff, RZ, 0xc0, !PT ;  /* 0xdfffffff0b0b7812 */ /* 0x000fe200078ec0ff */
[----:B--2---:R-:W-:-:S10]  /*54780*/  FMUL R17, R91, UR21 ;  /* 0x000000155b117c20 */ /* 0x004fd40008400000 */
[----:B0-----:R-:W0:Y:S01]  /*54790*/  @!P3 LDC.64 R22, c[0x0][0x5c0] ;  /* 0x00017000ff16bb82 */ /* 0x001e220000000a00 */
[----:B------:R-:W2:Y:S01]  /*547a0*/  LDL.LU R91, [R1+0x90c] ;  /* 0x00090c00015b7983 */ /* 0x000ea20000300800 */
[----:B------:R-:W-:-:S03]  /*547b0*/  F2FP.SATFINITE.E4M3.F32.PACK_AB_MERGE_C R17, RZ, R17, RZ ;  /* 0x00000011ff11723e */ /* 0x000fc600048070ff */
[----:B------:R-:W4:Y:S04]  /*547c0*/  LDL.LU R90, [R1+0x910] ;  /* 0x00091000015a7983 */ /* 0x000f280000300800 */
[----:B------:R3:W-:Y:S01]  /*547d0*/  @!P0 STG.E.U8 desc[UR22][R50.64+0x39], R17 ;  /* 0x0000391132008986 */ /* 0x0007e2000c101116 */
[----:B------:R-:W-:-:S13]  /*547e0*/  ISETP.LT.OR P0, PT, R26, 0x13a, !P2 ;  /* 0x0000013a1a00780c */ /* 0x000fda0005701670 */
[----:B------:R-:W1:Y:S01]  /*547f0*/  @!P0 LDC.64 R20, c[0x0][0x5c0] ;  /* 0x00017000ff148b82 */ /* 0x000e620000000a00 */
[----:B------:R-:W-:Y:S02]  /*54800*/  @P5 LOP3.LUT R11, R11, 0x20000000, RZ, 0xfc, !PT ;  /* 0x200000000b0b5812 */ /* 0x000fe400078efcff */
[----:B------:R-:W-:-:S04]  /*54810*/  @!P3 IADD3 R19, P4, P5, R3, R16, R9 ;  /* 0x000000100313b210 */ /* 0x000fc80007d9e009 */
[----:B------:R-:W-:Y:S02]  /*54820*/  @!P3 IADD3.X R24, R4, R27, R8, P4, P5 ;  /* 0x0000001b0418b210 */ /* 0x000fe400027ea408 */
[----:B-1----:R-:W-:-:S04]  /*54830*/  @!P0 IADD3 R28, P5, P6, R16, R20, R7 ;  /* 0x00000014101c8210 */ /* 0x002fc80007ebe007 */
[----:B------:R-:W-:-:S05]  /*54840*/  @!P0 IADD3.X R29, R27, R21, R6, P5, P6 ;  /* 0x000000151b1d8210 */ /* 0x000fca0002fec406 */
[----:B------:R-:W-:Y:S01]  /*54850*/  @!P0 STL.64 [R1+0x48], R28 ;  /* 0x0000481c01008387 */ /* 0x000fe20000100a00 */
[----:B---3--:R-:W-:-:S03]  /*54860*/  FMUL R17, R14, UR21 ;  /* 0x000000150e117c20 */ /* 0x008fc60008400000 */
[----:B------:R-:W3:Y:S01]  /*54870*/  LDL.LU R14, [R1+0x914] ;  /* 0x00091400010e7983 */ /* 0x000ee20000300800 */
[----:B0-----:R-:W-:Y:S02]  /*54880*/  @!P3 IADD3 R22, P4, R19, R22, RZ ;  /* 0x000000161316b210 */ /* 0x001fe40007f9e0ff */
[----:B------:R-:W-:-:S03]  /*54890*/  F2FP.SATFINITE.E4M3.F32.PACK_AB_MERGE_C R17, RZ, R17, RZ ;  /* 0x00000011ff11723e */ /* 0x000fc600048070ff */
[----:B------:R-:W-:-:S05]  /*548a0*/  @!P3 IMAD.X R23, R24, 0x1, R23, P4 ;  /* 0x000000011817b824 */ /* 0x000fca00020e0617 */
        /* <DEDUP_REMOVED lines=14> */
[----:B------:R0:W-:Y:S01]  /*54990*/  @!P6 STL.64 [R1+0x78], R24 ;  /* 0x000078180100e387 */ /* 0x0001e20000100a00 */
[----:B------:R-:W-:-:S13]  /*549a0*/  ISETP.LT.OR P5, PT, R26, 0x142, !P2 ;  /* 0x000001421a00780c */ /* 0x000fda00057a1670 */
[----:B------:R-:W0:Y:S01]  /*549b0*/  @!P5 LDC.64 R20, c[0x0][0x5c0] ;  /* 0x00017000ff14db82 */ /* 0x000e220000000a00 */
[----:B------:R-:W-:-:S04]  /*549c0*/  LOP3.LUT R11, R11, 0xefffffff, RZ, 0xc0, !PT ;  /* 0xefffffff0b0b7812 */ /* 0x000fc800078ec0ff */
        /* <DEDUP_REMOVED lines=14> */
[----:B------:R-:W-:Y:S01]  /*54ab0*/  LOP3.LUT P6, RZ, R18, 0x80000000, RZ, 0xc0, !PT ;  /* 0x8000000012ff7812 */ /* 0x000fe200078cc0ff */
[----:B----4-:R-:W-:-:S05]  /*54ac0*/  FMUL R17, R90, UR21 ;  /* 0x000000155a117c20 */ /* 0x010fca0008400000 */
[----:B------:R-:W-:Y:S02]  /*54ad0*/  F2FP.SATFINITE.E4M3.F32.PACK_AB_MERGE_C R17, RZ, R17, RZ ;  /* 0x00000011ff11723e */ /* 0x000fe400048070ff */
[----:B0-----:R-:W-:-:S04]  /*54ae0*/  @!P5 IADD3 R22, P3, P4, R16, R20, R7 ;  /* 0x000000141016d210 */ /* 0x001fc80007c7e007 */
[----:B------:R-:W-:-:S05]  /*54af0*/  @!P5 IADD3.X R23, R27, R21, R6, P3, P4 ;  /* 0x000000151b17d210 */ /* 0x000fca0001fe8406 */
[----:B------:R-:W-:Y:S04]  /*54b00*/  @!P5 STL.64 [R1+0xc8], R22 ;  /* 0x0000c8160100d387 */ /* 0x000fe80000100a00 */
[----:B------:R-:W4:Y:S04]  /*54b10*/  LDL.LU R90, [R1+0x91c] ;  /* 0x00091c00015a7983 */ /* 0x000f280000300800 */
[----:B------:R3:W-:Y:S02]  /*54b20*/  @!P6 STG.E.U8 desc[UR22][R78.64+0x40], R17 ;  /* 0x000040114e00e986 */ /* 0x0007e4000c101116 */
[----:B---3--:R-:W-:-:S02]  /*54b30*/  FMUL R17, R14, UR21 ;  /* 0x000000150e117c20 */ /* 0x008fc40008400000 */
[----:B------:R-:W3:Y:S01]  /*54b40*/  LDL.LU R14, [R1+0x920] ;  /* 0x00092000010e7983 */ /* 0x000ee20000300800 */
[----:B------:R-:W-:Y:S02]  /*54b50*/  LOP3.LUT P0, RZ, R2, 0x8000000, RZ, 0xc0, !PT ;  /* 0x0800000002ff7812 */ /* 0x000fe4000780c0ff */
[----:B------:R-:W-:-:S11]  /*54b60*/  F2FP.SATFINITE.E4M3.F32.PACK_AB_MERGE_C R17, RZ, R17, RZ ;  /* 0x00000011ff11723e */ /* 0x000fd600048070ff */
[----:B------:R2:W-:Y:S01]  /*54b70*/  @!P0 STG.E.U8 desc[UR22][R142.64+0x41], R17 ;  /* 0x000041118e008986 */ /* 0x0005e2000c101116 */
[C---:B------:R-:W-:Y:S02]  /*54b80*/  ISETP.LT.OR P0, PT, R26.reuse, 0x14a, !P2 ;  /* 0x0000014a1a00780c */ /* 0x040fe40005701670 */
[----:B------:R-:W-:-:S11]  /*54b90*/  ISETP.LT.OR P3, PT, R26, 0x41, !P1 ;  /* 0x000000411a00780c */ /* 0x000fd60004f61670 */
[----:B------:R-:W0:Y:S01]  /*54ba0*/  @!P0 LDC.64 R20, c[0x0][0x5c0] ;  /* 0x00017000ff148b82 */ /* 0x000e220000000a00 */
[----:B------:R-:W-:-:S04]  /*54bb0*/  LOP3.LUT R11, R11, 0xff7fffff, RZ, 0xc0, !PT ;  /* 0xff7fffff0b0b7812 */ /* 0x000fc800078ec0ff */
[----:B------:R-:W-:Y:S02]  /*54bc0*/  @P5 LOP3.LUT R11, R11, 0x800000, RZ, 0xfc, !PT ;  /* 0x008000000b0b5812 */ /* 0x000fe400078efcff */
[----:B------:R-:W-:Y:S01]  /*54bd0*/  @!P3 IADD3 R19, P4, P5, R3, R16, R9 ;  /* 0x000000100313b210 */ /* 0x000fe20007d9e009 */
[----:B------:R-:W1:Y:S03]  /*54be0*/  @!P3 LDC.64 R22, c[0x0][0x5c0] ;  /* 0x00017000ff16bb82 */ /* 0x000e660000000a00 */
[----:B------:R-:W-:Y:S02]  /*54bf0*/  @!P3 IADD3.X R24, R4, R27, R8, P4, P5 ;  /* 0x0000001b0418b210 */ /* 0x000fe400027ea408 */
[----:B0-----:R-:W-:-:S04]  /*54c00*/  @!P0 IADD3 R28, P5, P6, R16, R20, R7 ;  /* 0x00000014101c8210 */ /* 0x001fc80007ebe007 */
[----:B------:R-:W-:-:S05]  /*54c10*/  @!P0 IADD3.X R29, R27, R21, R6, P5, P6 ;  /* 0x000000151b1d8210 */ /* 0x000fca0002fec406 */
[----:B------:R-:W-:Y:S01]  /*54c20*/  @!P0 STL.64 [R1+0x90], R28 ;  /* 0x0000901c01008387 */ /* 0x000fe20000100a00 */
[----:B-1----:R-:W-:-:S05]  /*54c30*/  @!P3 IADD3 R22, P4, R19, R22, RZ ;  /* 0x000000161316b210 */ /* 0x002fca0007f9e0ff */
        /* <DEDUP_REMOVED lines=16> */
[----:B----4-:R-:W-:-:S05]  /*54d40*/  FMUL R17, R90, UR21 ;  /* 0x000000155a117c20 */ /* 0x010fca0008400000 */
[----:B------:R-:W-:Y:S02]  /*54d50*/  F2FP.SATFINITE.E4M3.F32.PACK_AB_MERGE_C R17, RZ, R17, RZ ;  /* 0x00000011ff11723e */ /* 0x000fe400048070ff */
[----:B0-----:R-:W-:-:S04]  /*54d60*/  @!P6 IADD3 R24, P4, P5, R16, R20, R7 ;  /* 0x000000141018e210 */ /* 0x001fc80007d9e007 */
[----:B------:R-:W-:Y:S01]  /*54d70*/  @!P6 IADD3.X R25, R27, R21, R6, P4, P5 ;  /* 0x000000151b19e210 */ /* 0x000fe200027ea406 */
[----:B------:R3:W-:Y:S04]  /*54d80*/  @!P3 STG.E.U8 desc[UR22][R22.64+0x41], R17 ;  /* 0x000041111600b986 */ /* 0x0007e8000c101116 */
[----:B------:R0:W-:Y:S01]  /*54d90*/  @!P6 STL.64 [R1+0xa0], R24 ;  /* 0x0000a0180100e387 */ /* 0x0001e20000100a00 */
[----:B---3--:R-:W-:-:S03]  /*54da0*/  FMUL R17, R14, UR21 ;  /* 0x000000150e117c20 */ /* 0x008fc60008400000 */
[----:B------:R-:W3:Y:S01]  /*54db0*/  LDL.LU R14, [R1+0x928] ;  /* 0x00092800010e7983 */ /* 0x000ee20000300800 */
[----:B------:R-:W-:-:S13]  /*54dc0*/  ISETP.LT.OR P5, PT, R26, 0x152, !P2 ;  /* 0x000001521a00780c */ /* 0x000fda00057a1670 */
[----:B------:R-:W0:Y:S01]  /*54dd0*/  @!P5 LDC.64 R20, c[0x0][0x5c0] ;  /* 0x00017000ff14db82 */ /* 0x000e220000000a00 */
[----:B------:R-:W-:-:S04]  /*54de0*/  LOP3.LUT R11, R11, 0xffbfffff, RZ, 0xc0, !PT ;  /* 0xffbfffff0b0b7812 */ /* 0x000fc800078ec0ff */
[----:B------:R-:W-:-:S04]  /*54df0*/  @P0 LOP3.LUT R11, R11, 0x400000, RZ, 0xfc, !PT ;  /* 0x004000000b0b0812 */ /* 0x000fc800078efcff */
[----:B------:R-:W-:-:S04]  /*54e00*/  LOP3.LUT R11, R11, 0xffdfffff, RZ, 0xc0, !PT ;  /* 0xffdfffff0b0b7812 */ /* 0x000fc800078ec0ff */
[----:B------:R-:W-:-:S04]  /*54e10*/  @P6 LOP3.LUT R11, R11, 0x200000, RZ, 0xfc, !PT ;  /* 0x002000000b0b6812 */ /* 0x000fc800078efcff */
[----:B------:R-:W-:Y:S02]  /*54e20*/  LOP3.LUT R11, R11, 0xffefffff, RZ, 0xc0, !PT ;  /* 0xffefffff0b0b7812 */ /* 0x000fe400078ec0ff */
[----:B0-----:R-:W-:-:S04]  /*54e30*/  @!P5 IADD3 R24, P3, P4, R16, R20, R7 ;  /* 0x000000141018d210 */ /* 0x001fc80007c7e007 */
[----:B------:R-:W-:Y:S02]  /*54e40*/  @!P5 IADD3.X R25, R27, R21, R6, P3, P4 ;  /* 0x000000151b19d210 */ /* 0x000fe40001fe8406 */
[----:B------:R-:W-:-:S03]  /*54e50*/  @P5 LOP3.LUT R11, R11, 0x100000, RZ, 0xfc, !PT ;  /* 0x001000000b0b5812 */ /* 0x000fc600078efcff */
[----:B------:R-:W-:Y:S01]  /*54e60*/  @!P5 STL.64 [R1+0x70], R24 ;  /* 0x000070180100d387 */ /* 0x000fe20000100a00 */
[----:B------:R-:W-:-:S13]  /*54e70*/  ISETP.LT.OR P5, PT, R26, 0x159, !P2 ;  /* 0x000001591a00780c */ /* 0x000fda00057a1670 */
[----:B------:R-:W0:Y:S01]  /*54e80*/  @!P5 LDC.64 R20, c[0x0][0x5c0] ;  /* 0x00017000ff14db82 */ /* 0x000e220000000a00 */
[----:B------:R-:W-:Y:S02]  /*54e90*/  LOP3.LUT P6, RZ, R18, 0x40000000, RZ, 0xc0, !PT ;  /* 0x4000000012ff7812 */ /* 0x000fe400078cc0ff */
[----:B0-----:R-:W-:-:S04]  /*54ea0*/  @!P5 IADD3 R22, P3, P4, R16, R20, R7 ;  /* 0x000000141016d210 */ /* 0x001fc80007c7e007 */
[----:B------:R-:W-:-:S05]  /*54eb0*/  @!P5 IADD3.X R23, R27, R21, R6, P3, P4 ;  /* 0x000000151b17d210 */ /* 0x000fca0001fe8406 */
[----:B------:R-:W-:Y:S04]  /*54ec0*/  @!P5 STL.64 [R1+0xf0], R22 ;  /* 0x0000f0160100d387 */ /* 0x000fe80000100a00 */
[----:B------:R-:W4:Y:S01]  /*54ed0*/  LDL.LU R90, [R1+0x92c] ;  /* 0x00092c00015a7983 */ /* 0x000f220000300800 */
[----:B------:R-:W-:-:S05]  /*54ee0*/  F2FP.SATFINITE.E4M3.F32.PACK_AB_MERGE_C R17, RZ, R17, RZ ;  /* 0x00000011ff11723e */ /* 0x000fca00048070ff */
[----:B------:R2:W-:Y:S01]  /*54ef0*/  @!P6 STG.E.U8 desc[UR22][R144.64+0x48], R17 ;  /* 0x000048119000e986 */ /* 0x0005e2000c101116 */
[----:B------:R-:W-:Y:S01]  /*54f00*/  LOP3.LUT P0, RZ, R0, 0x10, RZ, 0xc0, !PT ;  /* 0x0000001000ff7812 */ /* 0x000fe2000780c0ff */
[----:B--2---:R-:W-:Y:S02]  /*54f10*/  FMUL R17, R91, UR21 ;  /* 0x000000155b117c20 */ /* 0x004fe40008400000 */
[----:B------:R-:W2:Y:S03]  /*54f20*/  LDL.LU R91, [R1+0x930] ;  /* 0x00093000015b7983 */ /* 0x000ea60000300800 */
[----:B------:R-:W-:-:S07]  /*54f30*/  F2FP.SATFINITE.E4M3.F32.PACK_AB_MERGE_C R17, RZ, R17, RZ ;  /* 0x00000011ff11723e */ /* 0x000fce00048070ff */
        /* <DEDUP_REMOVED lines=10> */
[----:B------:R-:W-:Y:S01]  /*54fe0*/  @!P0 IADD3.X R145, R27, R21, R6, P5, P6 ;  /* 0x000000151b918210 */ /* 0x000fe20002fec406 */
[----:B------:R-:W-:Y:S04]  /*54ff0*/  STL [R1+0xfc8], R144 ;  /* 0x000fc89001007387 */ /* 0x000fe80000100800 */
[----:B------:R-:W-:Y:S01]  /*55000*/  STL [R1+0xfc4], R145 ;  /* 0x000fc49101007387 */ /* 0x000fe20000100800 */
[----:B---3--:R-:W-:-:S03]  /*55010*/  FMUL R17, R14, UR21 ;  /* 0x000000150e117c20 */ /* 0x008fc60008400000 */
[----:B------:R-:W3:Y:S01]  /*55020*/  LDL.LU R14, [R1+0x934] ;  /* 0x00093400010e7983 */ /* 0x000ee20000300800 */
[----:B-1----:R-:W-:Y:S02]  /*55030*/  @!P3 IADD3 R22, P4, R19, R22, RZ ;  /* 0x000000161316b210 */ /* 0x002fe40007f9e0ff */
        /* <DEDUP_REMOVED lines=18> */
[----:B----4-:R-:W-:-:S05]  /*55160*/  FMUL R17, R90, UR21 ;  /* 0x000000155a117c20 */ /* 0x010fca0008400000 */
[----:B------:R-:W-:-:S05]  /*55170*/  F2FP.SATFINITE.E4M3.F32.PACK_AB_MERGE_C R17, RZ, R17, RZ ;  /* 0x00000011ff11723e */ /* 0x000fca00048070ff */
[----:B------:R2:W-:Y:S04]  /*55180*/  @!P3 STG.E.U8 desc[UR22][R22.64+0x49], R17 ;  /* 0x000049111600b986 */ /* 0x0005e8000c101116 */
[----:B------:R-:W-:Y:S01]  /*55190*/  @!P6 STL.64 [R1+0xc0], R24 ;  /* 0x0000c0180100e387 */ /* 0x000fe20000100a00 */
[----:B0-----:R-:W-:-:S04]  /*551a0*/  @!P5 IADD3 R142, P3, P4, R16, R20, R7 ;  /* 0x00000014108ed210 */ /* 0x001fc80007c7e007 */
[----:B------:R-:W-:Y:S01]  /*551b0*/  @!P5 IADD3.X R143, R27, R21, R6, P3, P4 ;  /* 0x000000151b8fd210 */ /* 0x000fe20001fe8406 */
[----:B------:R-:W-:Y:S04]  /*551c0*/  STL [R1+0xfb8], R142 ;  /* 0x000fb88e01007387 */ /* 0x000fe80000100800 */
[----:B------:R-:W-:Y:S01]  /*551d0*/  STL [R1+0xfb4], R143 ;  /* 0x000fb48f01007387 */ /* 0x000fe20000100800 */
[----:B------:R-:W-:-:S04]  /*551e0*/  LOP3.LUT R11, R11, 0xfffbffff, RZ, 0xc0, !PT ;  /* 0xfffbffff0b0b7812 */ /* 0x000fc800078ec0ff */
[----:B------:R-:W-:-:S04]  /*551f0*/  @P0 LOP3.LUT R11, R11, 0x40000, RZ, 0xfc, !PT ;  /* 0x000400000b0b0812 */ /* 0x000fc800078efcff */
[----:B------:R-:W-:-:S04]  /*55200*/  LOP3.LUT R11, R11, 0xfffdffff, RZ, 0xc0, !PT ;  /* 0xfffdffff0b0b7812 */ /* 0x000fc800078ec0ff */
[----:B------:R-:W-:Y:S01]  /*55210*/  @P6 LOP3.LUT R11, R11, 0x20000, RZ, 0xfc, !PT ;  /* 0x000200000b0b6812 */ /* 0x000fe200078efcff */
[----:B--2---:R-:W-:Y:S02]  /*55220*/  FMUL R17, R91, UR21 ;  /* 0x000000155b117c20 */ /* 0x004fe40008400000 */
[----:B------:R-:W2:Y:S01]  /*55230*/  LDL.LU R91, [R1+0x938] ;  /* 0x00093800015b7983 */ /* 0x000ea20000300800 */
[----:B------:R-:W-:-:S04]  /*55240*/  LOP3.LUT R11, R11, 0xfffeffff, RZ, 0xc0, !PT ;  /* 0xfffeffff0b0b7812 */ /* 0x000fc800078ec0ff */
[----:B------:R-:W-:Y:S02]  /*55250*/  @P5 LOP3.LUT R11, R11, 0x10000, RZ, 0xfc, !PT ;  /* 0x000100000b0b5812 */ /* 0x000fe400078efcff */
[----:B------:R-:W-:-:S13]  /*55260*/  ISETP.LT.OR P5, PT, R26, 0x169, !P2 ;  /* 0x000001691a00780c */ /* 0x000fda00057a1670 */
[----:B------:R-:W0:Y:S01]  /*55270*/  @!P5 LDC.64 R20, c[0x0][0x5c0] ;  /* 0x00017000ff14db82 */ /* 0x000e220000000a00 */
[----:B------:R-:W-:Y:S02]  /*55280*/  LOP3.LUT P6, RZ, R18, 0x20000000, RZ, 0xc0, !PT ;  /* 0x2000000012ff7812 */ /* 0x000fe400078cc0ff */
[----:B0-----:R-:W-:-:S04]  /*55290*/  @!P5 IADD3 R140, P3, P4, R16, R20, R7 ;  /* 0x00000014108cd210 */ /* 0x001fc80007c7e007 */
[----:B------:R-:W-:Y:S01]  /*552a0*/  @!P5 IADD3.X R141, R27, R21, R6, P3, P4 ;  /* 0x000000151b8dd210 */ /* 0x000fe20001fe8406 */
[----:B------:R-:W-:Y:S04]  /*552b0*/  STL [R1+0xfac], R140 ;  /* 0x000fac8c01007387 */ /* 0x000fe80000100800 */
[----:B------:R-:W-:Y:S04]  /*552c0*/  STL [R1+0xfa8], R141 ;  /* 0x000fa88d01007387 */ /* 0x000fe80000100800 */
[----:B------:R-:W4:Y:S01]  /*552d0*/  LDL.LU R90, [R1+0x93c] ;  /* 0x00093c00015a7983 */ /* 0x000f220000300800 */
[----:B------:R-:W-:-:S05]  /*552e0*/  F2FP.SATFINITE.E4M3.F32.PACK_AB_MERGE_C R17, RZ, R17, RZ ;  /* 0x00000011ff11723e */ /* 0x000fca00048070ff */
[----:B------:R3:W-:Y:S02]  /*552f0*/  @!P6 STG.E.U8 desc[UR22][R88.64+0x50], R17 ;  /* 0x000050115800e986 */ /* 0x0007e4000c101116 */
[----:B---3--:R-:W-:Y:S02]  /*55300*/  FMUL R17, R14, UR21 ;  /* 0x000000150e117c20 */ /* 0x008fe40008400000 */
[----:B------:R-:W3:Y:S01]  /*55310*/  LDL.LU R14, [R1+0x940] ;  /* 0x00094000010e7983 */ /* 0x000ee20000300800 */
[----:B------:R-:W-:Y:S02]  /*55320*/  ISETP.LT.OR P3, PT, R26, 0x51, !P1 ;  /* 0x000000511a00780c */ /* 0x000fe40004f61670 */
[----:B------:R-:W-:Y:S02]  /*55330*/  LOP3.LUT P0, RZ, R2, 0x20000000, RZ, 0xc0, !PT ;  /* 0x2000000002ff7812 */ /* 0x000fe4000780c0ff */
[----:B------:R-:W-:-:S09]  /*55340*/  F2FP.SATFINITE.E4M3.F32.PACK_AB_MERGE_C R17, RZ, R17, RZ ;  /* 0x00000011ff11723e */ /* 0x000fd200048070ff */
[----:B------:R-:W0:Y:S02]  /*55350*/  @!P3 LDC.64 R22, c[0x0][0x5c0] ;  /* 0x00017000ff16bb82 */ /* 0x000e240000000a00 */
[----:B------:R2:W-:Y:S01]  /*55360*/  @!P0 STG.E.U8 desc[UR22][R146.64+0x51], R17 ;  /* 0x0000511192008986 */ /* 0x0005e2000c101116 */
[----:B------:R-:W-:Y:S02]  /*55370*/  ISETP.LT.OR P0, PT, R26, 0x16a, !P2 ;  /* 0x0000016a1a00780c */ /* 0x000fe40005701670 */
[----:B------:R-:W-:-:S04]  /*55380*/  LOP3.LUT R11, R11, 0xffff7fff, RZ, 0xc0, !PT ;  /* 0xffff7fff0b0b7812 */ /* 0x000fc800078ec0ff */
[----:B------:R-:W-:Y:S02]  /*55390*/  @P5 LOP3.LUT R11, R11, 0x8000, RZ, 0xfc, !PT ;  /* 0x000080000b0b5812 */ /* 0x000fe400078efcff */
[----:B------:R-:W-:-:S05]  /*553a0*/  @!P3 IADD3 R19, P4, P5, R3, R16, R9 ;  /* 0x000000100313b210 */ /* 0x000fca0007d9e009 */
[----:B------:R-:W1:Y:S01]  /*553b0*/  @!P0 LDC.64 R20, c[0x0][0x5c0] ;  /* 0x00017000ff148b82 */ /* 0x000e620000000a00 */
[----:B------:R-:W-:Y:S02]  /*553c0*/  @!P3 IADD3.X R24, R4, R27, R8, P4, P5 ;  /* 0x0000001b0418b210 */ /* 0x000fe400027ea408 */
[----:B0-----:R-:W-:-:S05]  /*553d0*/  @!P3 IADD3 R22, P4, R19, R22, RZ ;  /* 0x000000161316b210 */ /* 0x001fca0007f9e0ff */
[----:B------:R-:W-:Y:S01]  /*553e0*/  @!P3 IMAD.X R23, R24, 0x1, R23, P4 ;  /* 0x000000011817b824 */ /* 0x000fe200020e0617 */
[----:B-1----:R-:W-:-:S04]  /*553f0*/  @!P0 IADD3 R130, P5, P6, R16, R20, R7 ;  /* 0x0000001410828210 */ /* 0x002fc80007ebe007 */
[----:B------:R-:W-:Y:S02]  /*55400*/  @!P0 IADD3.X R131, R27, R21, R6, P5, P6 ;  /* 0x000000151b838210 */ /* 0x000fe40002fec406 */
[----:B------:R-:W-:Y:S02]  /*55410*/  LOP3.LUT P6, RZ, R0, 0x20000000, RZ, 0xc0, !PT ;  /* 0x2000000000ff7812 */ /* 0x000fe400078cc0ff */
[----:B------:R-:W-:-:S11]  /*55420*/  LOP3.LUT R18, R18, 0xefffffff, RZ, 0xc0, !PT ;  /* 0xefffffff12127812 */ /* 0x000fd600078ec0ff */
[----:B------:R-:W-:Y:S02]  /*55430*/  @P6 LOP3.LUT R18, R18, 0x10000000, RZ, 0xfc, !PT ;  /* 0x1000000012126812 */ /* 0x000fe400078efcff */
[----:B------:R-:W-:Y:S01]  /*55440*/  ISETP.LT.OR P6, PT, R26, 0x171, !P2 ;  /* 0x000001711a00780c */ /* 0x000fe200057c1670 */
[----:B------:R-:W-:Y:S04]  /*55450*/  STL [R1+0xfb0], R130 ;  /* 0x000fb08201007387 */ /* 0x000fe80000100800 */
[----:B------:R-:W-:Y:S01]  /*55460*/  STL [R1+0xfa4], R131 ;  /* 0x000fa48301007387 */ /* 0x000fe20000100800 */
[----:B--2---:R-:W-:-:S03]  /*55470*/  FMUL R17, R91, UR21 ;  /* 0x000000155b117c20 */ /* 0x004fc60008400000 */
[----:B------:R-:W2:Y:S02]  /*55480*/  LDL.LU R91, [R1+0x944] ;  /* 0x00094400015b7983 */ /* 0x000ea40000300800 */
        /* <DEDUP_REMOVED lines=16> */
[----:B------:R-:W-:Y:S01]  /*55590*/  STL [R1+0xf9c], R126 ;  /* 0x000f9c7e01007387 */ /* 0x000fe20000100800 */
[----:B0-----:R-:W-:-:S03]  /*555a0*/  @!P5 IADD3 R124, P3, P4, R16, R20, R7 ;  /* 0x00000014107cd210 */ /* 0x001fc60007c7e007 */
[----:B------:R-:W-:Y:S01]  /*555b0*/  STL [R1+0xf98], R127 ;  /* 0x000f987f01007387 */ /* 0x000fe20000100800 */
[----:B------:R-:W-:-:S03]  /*555c0*/  @!P5 IADD3.X R125, R27, R21, R6, P3, P4 ;  /* 0x000000151b7dd210 */ /* 0x000fc60001fe8406 */
[----:B------:R-:W-:Y:S01]  /*555d0*/  STL [R1+0xfa0], R124 ;  /* 0x000fa07c01007387 */ /* 0x000fe20000100800 */
[----:B---3--:R-:W-:-:S03]  /*555e0*/  FMUL R17, R14, UR21 ;  /* 0x000000150e117c20 */ /* 0x008fc60008400000 */
        /* <DEDUP_REMOVED lines=8> */
[----:B------:R-:W-:Y:S02]  /*55670*/  ISETP.LT.OR P5, PT, R26, 0x179, !P2 ;  /* 0x000001791a00780c */ /* 0x000fe400057a1670 */
[----:B------:R-:W-:Y:S02]  /*55680*/  LOP3.LUT P6, RZ, R18, 0x10000000, RZ, 0xc0, !PT ;  /* 0x1000000012ff7812 */ /* 0x000fe400078cc0ff */
[----:B------:R-:W-:Y:S02]  /*55690*/  F2FP.SATFINITE.E4M3.F32.PACK_AB_MERGE_C R17, RZ, R17, RZ ;  /* 0x00000011ff11723e */ /* 0x000fe400048070ff */
[----:B------:R-:W-:-:S07]  /*556a0*/  LOP3.LUT P0, RZ, R0, 0x2000, RZ, 0xc0, !PT ;  /* 0x0000200000ff7812 */ /* 0x000fce000780c0ff */
[----:B------:R-:W0:Y:S02]  /*556b0*/  @!P5 LDC.64 R20, c[0x0][0x5c0] ;  /* 0x00017000ff14db82 */ /* 0x000e240000000a00 */
[----:B------:R2:W-:Y:S01]  /*556c0*/  @!P6 STG.E.U8 desc[UR22][R148.64+0x58], R17 ;  /* 0x000058119400e986 */ /* 0x0005e2000c101116 */
[----:B------:R-:W-:Y:S02]  /*556d0*/  LOP3.LUT R11, R11, 0xfffff7ff, RZ, 0xc0, !PT ;  /* 0xfffff7ff0b0b7812 */ /* 0x000fe400078ec0ff */
[----:B0-----:R-:W-:-:S04]  /*556e0*/  @!P5 IADD3 R122, P3, P4, R16, R20, R7 ;  /* 0x00000014107ad210 */ /* 0x001fc80007c7e007 */
[----:B------:R-:W-:Y:S02]  /*556f0*/  @!P5 IADD3.X R123, R27, R21, R6, P3, P4 ;  /* 0x000000151b7bd210 */ /* 0x000fe40001fe8406 */
[----:B------:R-:W-:Y:S01]  /*55700*/  ISETP.LT.OR P3, PT, R26, 0x59, !P1 ;  /* 0x000000591a00780c */ /* 0x000fe20004f61670 */
[----:B------:R-:W-:Y:S04]  /*55710*/  STL [R1+0xf8c], R122 ;  /* 0x000f8c7a01007387 */ /* 0x000fe80000100800 */
[----:B------:R-:W-:Y:S04]  /*55720*/  STL [R1+0xf88], R123 ;  /* 0x000f887b01007387 */ /* 0x000fe80000100800 */
[----:B------:R-:W4:Y:S01]  /*55730*/  LDL.LU R90, [R1+0x94c] ;  /* 0x00094c00015a7983 */ /* 0x000f220000300800 */
[----:B------:R-:W-:-:S03]  /*55740*/  @P5 LOP3.LUT R11, R11, 0x800, RZ, 0xfc, !PT ;  /* 0x000008000b0b5812 */ /* 0x000fc600078efcff */
[----:B------:R-:W-:Y:S01]  /*55750*/  @!P3 IADD3 R19, P4, P5, R3, R16, R9 ;  /* 0x000000100313b210 */ /* 0x000fe20007d9e009 */
[----:B------:R-:W0:Y:S03]  /*55760*/  @!P3 LDC.64 R22, c[0x0][0x5c0] ;  /* 0x00017000ff16bb82 */ /* 0x000e260000000a00 */
[----:B------:R-:W-:Y:S01]  /*55770*/  @!P3 IADD3.X R24, R4, R27, R8, P4, P5 ;  /* 0x0000001b0418b210 */ /* 0x000fe200027ea408 */
[----:B--2---:R-:W-:-:S05]  /*55780*/  FMUL R17, R91, UR21 ;  /* 0x000000155b117c20 */ /* 0x004fca0008400000 */
[----:B------:R-:W-:-:S05]  /*55790*/  F2FP.SATFINITE.E4M3.F32.PACK_AB_MERGE_C R17, RZ, R17, RZ ;  /* 0x00000011ff11723e */ /* 0x000fca00048070ff */
[----:B------:R3:W-:Y:S01]  /*557a0*/  @!P0 STG.E.U8 desc[UR22][R52.64+0x59], R17 ;  /* 0x0000591134008986 */ /* 0x0007e2000c101116 */
[----:B------:R-:W-:-:S13]  /*557b0*/  ISETP.LT.OR P0, PT, R26, 0x17a, !P2 ;  /* 0x0000017a1a00780c */ /* 0x000fda0005701670 */
[----:B------:R-:W1:Y:S02]  /*557c0*/  @!P0 LDC.64 R20, c[0x0][0x5c0] ;  /* 0x00017000ff148b82 */ /* 0x000e640000000a00 */
[----:B-1----:R-:W-:-:S04]  /*557d0*/  @!P0 IADD3 R120, P4, P5, R16, R20, R7 ;  /* 0x0000001410788210 */ /* 0x002fc80007d9e007 */
[----:B------:R-:W-:Y:S01]  /*557e0*/  @!P0 IADD3.X R121, R27, R21, R6, P4, P5 ;  /* 0x000000151b798210 */ /* 0x000fe200027ea406 */
[----:B------:R-:W-:Y:S04]  /*557f0*/  STL [R1+0xf90], R120 ;  /* 0x000f907801007387 */ /* 0x000fe80000100800 */
[----:B------:R-:W-:Y:S01]  /*55800*/  STL [R1+0xf84], R121 ;  /* 0x000f847901007387 */ /* 0x000fe20000100800 */
[----:B---3--:R-:W-:-:S03]  /*55810*/  FMUL R17, R14, UR21 ;  /* 0x000000150e117c20 */ /* 0x008fc60008400000 */
[----:B------:R-:W2:Y:S04]  /*55820*/  LDL.LU R14, [R1+0x950] ;  /* 0x00095000010e7983 */ /* 0x000ea80000300800 */
[----:B------:R-:W3:Y:S01]  /*55830*/  LDL.LU R91, [R1+0x954] ;  /* 0x00095400015b7983 */ /* 0x000ee20000300800 */
[----:B0-----:R-:W-:-:S05]  /*55840*/  @!P3 IADD3 R22, P2, R19, R22, RZ ;  /* 0x000000161316b210 */ /* 0x001fca0007f5e0ff */
[----:B------:R-:W-:Y:S01]  /*55850*/  @!P3 IMAD.X R23, R24, 0x1, R23, P2 ;  /* 0x000000011817b824 */ /* 0x000fe200010e0617 */
[----:B------:R-:W-:Y:S02]  /*55860*/  ISETP.LT.OR P2, PT, R26, 0x5a, !P1 ;  /* 0x0000005a1a00780c */ /* 0x000fe40004f41670 */
[----:B------:R-:W-:Y:S02]  /*55870*/  LOP3.LUT P5, RZ, R2, 0x40000000, RZ, 0xc0, !PT ;  /* 0x4000000002ff7812 */ /* 0x000fe400078ac0ff */
[----:B------:R-:W-:-:S09]  /*55880*/  LOP3.LUT R11, R11, 0xfffffbff, RZ, 0xc0, !PT ;  /* 0xfffffbff0b0b7812 */ /* 0x000fd200078ec0ff */
[----:B------:R-:W0:Y:S01]  /*55890*/  @!P2 LDC.64 R20, c[0x0][0x5c0] ;  /* 0x00017000ff14ab82 */ /* 0x000e220000000a00 */
[----:B------:R-:W-:Y:S02]  /*558a0*/  @P0 LOP3.LUT R11, R11, 0x400, RZ, 0xfc, !PT ;  /* 0x000004000b0b0812 */ /* 0x000fe400078efcff */
[----:B------:R-:W-:Y:S02]  /*558b0*/  LOP3.LUT R18, R18, 0xf7ffffff, RZ, 0xc0, !PT ;  /* 0xf7ffffff12127812 */ /* 0x000fe400078ec0ff */
[----:B------:R-:W-:Y:S02]  /*558c0*/  F2FP.SATFINITE.E4M3.F32.PACK_AB_MERGE_C R17, RZ, R17, RZ ;  /* 0x00000011ff11723e */ /* 0x000fe400048070ff */
[----:B------:R-:W-:Y:S02]  /*558d0*/  ISETP.GE.AND P0, PT, R15, 0x101, PT ;  /* 0x000001010f00780c */ /* 0x000fe40003f06270 */
[----:B------:R-:W-:Y:S01]  /*558e0*/  @P5 LOP3.LUT R18, R18, 0x8000000, RZ, 0xfc, !PT ;  /* 0x0800000012125812 */ /* 0x000fe200078efcff */
[----:B------:R1:W-:Y:S01]  /*558f0*/  @!P3 STG.E.U8 desc[UR22][R22.64+0x58], R17 ;  /* 0x000058111600b986 */ /* 0x0003e2000c101116 */
[----:B------:R-:W-:-:S02]  /*55900*/  ISETP.LT.OR P5, PT, R26, 0xc1, !P0 ;  /* 0x000000c11a00780c */ /* 0x000fc400047a1670 */
[----:B-1----:R-:W-:-:S04]  /*55910*/  @!P2 IADD3 R22, P3, P4, R3, R16, R9 ;  /* 0x000000100316a210 */ /* 0x002fc80007c7e009 */
[----:B------:R-:W-:Y:S02]  /*55920*/  @!P2 IADD3.X R17, R4, R27, R8, P3, P4 ;  /* 0x0000001b0411a210 */ /* 0x000fe40001fe8408 */
[----:B0-----:R-:W-:-:S05]  /*55930*/  @!P2 IADD3 R22, P3, R22, R20, RZ ;  /* 0x000000141616a210 */ /* 0x001fca0007f7e0ff */
        /* <DEDUP_REMOVED lines=13> */
[----:B------:R-:W-:Y:S04]  /*55a10*/  STL [R1+0xf80], R116 ;  /* 0x000f807401007387 */ /* 0x000fe80000100800 */
[----:B------:R-:W-:Y:S01]  /*55a20*/  STL [R1+0xf7c], R117 ;  /* 0x000f7c7501007387 */ /* 0x000fe20000100800 */
[----:B------:R-:W-:-:S04]  /*55a30*/  LOP3.LUT R11, R11, 0xfffffdff, RZ, 0xc0, !PT ;  /* 0xfffffdff0b0b7812 */ /* 0x000fc800078ec0ff */
[----:B------:R-:W-:-:S04]  /*55a40*/  @P5 LOP3.LUT R11, R11, 0x200, RZ, 0xfc, !PT ;  /* 0x000002000b0b5812 */ /* 0x000fc800078efcff */
[----:B------:R-:W-:-:S04]  /*55a50*/  LOP3.LUT R11, R11, 0xfffffeff, RZ, 0xc0, !PT ;  /* 0xfffffeff0b0b7812 */ /* 0x000fc800078ec0ff */
[----:B------:R-:W-:Y:S02]  /*55a60*/  @P4 LOP3.LUT R11, R11, 0x100, RZ, 0xfc, !PT ;  /* 0x000001000b0b4812 */ /* 0x000fe400078efcff */
[----:B------:R-:W-:-:S13]  /*55a70*/  ISETP.LT.OR P4, PT, R26, 0xc9, !P0 ;  /* 0x000000c91a00780c */ /* 0x000fda0004781670 */
[----:B------:R-:W0:Y:S01]  /*55a80*/  @!P4 LDC.64 R20, c[0x0][0x5c0] ;  /* 0x00017000ff14cb82 */ /* 0x000e220000000a00 */
[----:B--2---:R-:W-:Y:S02]  /*55a90*/  FMUL R17, R14, UR21 ;  /* 0x000000150e117c20 */ /* 0x004fe40008400000 */
[----:B------:R-:W2:Y:S01]  /*55aa0*/  LDL.LU R14, [R1+0x958] ;  /* 0x00095800010e7983 */ /* 0x000ea20000300800 */
[----:B0-----:R-:W-:-:S04]  /*55ab0*/  @!P4 IADD3 R114, P2, P3, R16, R20, R9 ;  /* 0x000000141072c210 */ /* 0x001fc80007b5e009 */
[----:B------:R-:W-:Y:S01]  /*55ac0*/  @!P4 IADD3.X R115, R27, R21, R8, P2, P3 ;  /* 0x000000151b73c210 */ /* 0x000fe200017e6408 */
[----:B------:R-:W-:Y:S04]  /*55ad0*/  STL [R1+0xf6c], R114 ;  /* 0x000f6c7201007387 */ /* 0x000fe80000100800 */
[----:B------:R-:W-:Y:S04]  /*55ae0*/  STL [R1+0xf68], R115 ;  /* 0x000f687301007387 */ /* 0x000fe80000100800 */
[----:B------:R-:W4:Y:S01]  /*55af0*/  LDL.LU R90, [R1+0x95c] ;  /* 0x00095c00015a7983 */ /* 0x000f220000300800 */
[----:B------:R-:W-:-:S02]  /*55b00*/  LOP3.LUT P5, RZ, R18, 0x8000000, RZ, 0xc0, !PT ;  /* 0x0800000012ff7812 */ /* 0x000fc400078ac0ff */
[----:B------:R-:W-:-:S11]  /*55b10*/  F2FP.SATFINITE.E4M3.F32.PACK_AB_MERGE_C R17, RZ, R17, RZ ;  /* 0x00000011ff11723e */ /* 0x000fd600048070ff */
[----:B------:R3:W-:Y:S02]  /*55b20*/  @!P5 STG.E.U8 desc[UR22][R86.64+0x60], R17 ;  /* 0x000060115600d986 */ /* 0x0007e4000c101116 */
[----:B---3--:R-:W-:Y:S02]  /*55b30*/  FMUL R17, R91, UR21 ;  /* 0x000000155b117c20 */ /* 0x008fe40008400000 */
        /* <DEDUP_REMOVED lines=9> */
[--C-:B------:R-:W-:Y:S01]  /*55bd0*/  @!P2 IADD3 R19, P3, P4, R3, R16, R9.reuse ;  /* 0x000000100313a210 */ /* 0x100fe20007c7e009 */
[----:B------:R-:W1:Y:S03]  /*55be0*/  @!P2 LDC.64 R22, c[0x0][0x5c0] ;  /* 0x00017000ff16ab82 */ /* 0x000e660000000a00 */
[----:B------:R-:W-:Y:S02]  /*55bf0*/  @!P2 IADD3.X R24, R4, R27, R8, P3, P4 ;  /* 0x0000001b0418a210 */ /* 0x000fe40001fe8408 */
[----:B0-----:R-:W-:-:S04]  /*55c00*/  @!P6 IADD3 R112, P4, P5, R16, R20, R9 ;  /* 0x000000141070e210 */ /* 0x001fc80007d9e009 */
[----:B------:R-:W-:Y:S01]  /*55c10*/  @!P6 IADD3.X R113, R27, R21, R8, P4, P5 ;  /* 0x000000151b71e210 */ /* 0x000fe200027ea408 */
[----:B------:R-:W-:Y:S04]  /*55c20*/  STL [R1+0xf70], R112 ;  /* 0x000f707001007387 */ /* 0x000fe80000100800 */
[----:B------:R-:W-:Y:S01]  /*55c30*/  STL [R1+0xf64], R113 ;  /* 0x000f647101007387 */ /* 0x000fe20000100800 */
        /* <DEDUP_REMOVED lines=48> */
[----:B--2---:R-:W-:Y:S02]  /*55f40*/  FMUL R17, R14, UR21 ;  /* 0x000000150e117c20 */ /* 0x004fe40008400000 */
[----:B------:R-:W2:Y:S01]  /*55f50*/  LDL.LU R14, [R1+0x970] ;  /* 0x00097000010e7983 */ /* 0x000ea20000300800 */
        /* <DEDUP_REMOVED lines=18> */
[----:B------:R-:W-:Y:S01]  /*56080*/  LOP3.LUT R18, R18, 0xfdffffff, RZ, 0xc0, !PT ;  /* 0xfdffffff12127812 */ /* 0x000fe200078ec0ff */
[----:B---3--:R-:W-:Y:S02]  /*56090*/  FMUL R17, R91, UR21 ;  /* 0x000000155b117c20 */ /* 0x008fe40008400000 */
[----:B------:R-:W3:Y:S03]  /*560a0*/  LDL.LU R91, [R1+0x974] ;  /* 0x00097400015b7983 */ /* 0x000ee60000300800 */
        /* <DEDUP_REMOVED lines=24> */
[----:B--2---:R-:W-:-:S03]  /*56230*/  FMUL R17, R14, UR21 ;  /* 0x000000150e117c20 */ /* 0x004fc60008400000 */
        /* <DEDUP_REMOVED lines=10> */
[----:B------:R-:W-:-:S11]  /*562e0*/  F2FP.SATFINITE.E4M3.F32.PACK_AB_MERGE_C R17, RZ, R17, RZ ;  /* 0x00000011ff11723e */ /* 0x000fd600048070ff */
[----:B------:R3:W-:Y:S01]  /*562f0*/  @!P5 STG.E.U8 desc[UR22][R152.64+0x70], R17 ;  /* 0x000070119800d986 */ /* 0x0007e2000c101116 */
[----:B0-----:R-:W-:-:S04]  /*56300*/  @!P4 IADD3 R100, P2, P3, R16, R20, R9 ;  /* 0x000000141064c210 */ /* 0x001fc80007b5e009 */
[----:B------:R-:W-:Y:S01]  /*56310*/  @!P4 IADD3.X R101, R27, R21, R8, P2, P3 ;  /* 0x000000151b65c210 */ /* 0x000fe200017e6408 */
[----:B------:R-:W-:Y:S04]  /*56320*/  STL [R1+0xf30], R100 ;  /* 0x000f306401007387 */ /* 0x000fe80000100800 */
[----:B------:R-:W-:Y:S01]  /*56330*/  STL [R1+0xf2c], R101 ;  /* 0x000f2c6501007387 */ /* 0x000fe20000100800 */
[----:B---3--:R-:W-:-:S03]  /*56340*/  FMUL R17, R91, UR21 ;  /* 0x000000155b117c20 */ /* 0x008fc60008400000 */
[----:B------:R-:W3:Y:S04]  /*56350*/  LDL.LU R91, [R1+0x97c] ;  /* 0x00097c00015b7983 */ /* 0x000ee80000300800 */
[----:B------:R-:W4:Y:S01]  /*56360*/  LDL.LU R63, [R1+0x980] ;  /* 0x00098000013f7983 */ /* 0x000f220000300800 */
        /* <DEDUP_REMOVED lines=19> */
[----:B--2---:R-:W-:Y:S02]  /*564a0*/  FMUL R17, R14, UR21 ;  /* 0x000000150e117c20 */ /* 0x004fe40008400000 */
[----:B------:R-:W2:Y:S03]  /*564b0*/  LDL.LU R14, [R1+0x984] ;  /* 0x00098400010e7983 */ /* 0x000ea60000300800 */
        /* <DEDUP_REMOVED lines=15> */
[----:B------:R-:W-:Y:S04]  /*565b0*/  STL [R1+0xf1c], R94 ;  /* 0x000f1c5e01007387 */ /* 0x000fe80000100800 */
[----:B------:R-:W-:Y:S01]  /*565c0*/  STL [R1+0xf18], R95 ;  /* 0x000f185f01007387 */ /* 0x000fe20000100800 */
[----:B---3--:R-:W-:-:S05]  /*565d0*/  FMUL R17, R91, UR21 ;  /* 0x000000155b117c20 */ /* 0x008fca0008400000 */
[----:B------:R-:W-:-:S05]  /*565e0*/  F2FP.SATFINITE.E4M3.F32.PACK_AB_MERGE_C R17, RZ, R17, RZ ;  /* 0x00000011ff11723e */ /* 0x000fca00048070ff */
[----:B------:R4:W-:Y:S01]  /*565f0*/  @!P2 STG.E.U8 desc[UR22][R22.64+0x71], R17 ;  /* 0x000071111600a986 */ /* 0x0009e2000c101116 */
[----:B0-----:R-:W-:-:S04]  /*56600*/  @!P4 IADD3 R90, P2, P3, R16, R20, R9 ;  /* 0x00000014105ac210 */ /* 0x001fc80007b5e009 */
[----:B------:R-:W-:Y:S01]  /*56610*/  @!P4 IADD3.X R91, R27, R21, R8, P2, P3 ;  /* 0x000000151b5bc210 */ /* 0x000fe200017e6408 */
[----:B------:R-:W-:Y:S04]  /*56620*/  STL [R1+0xf20], R90 ;  /* 0x000f205a01007387 */ /* 0x000fe80000100800 */
[----:B------:R-:W-:Y:S01]  /*56630*/  STL [R1+0xf14], R91 ;  /* 0x000f145b01007387 */ /* 0x000fe20000100800 */
[----:B----4-:R-:W-:-:S03]  /*56640*/  FMUL R17, R63, UR21 ;  /* 0x000000153f117c20 */ /* 0x010fc60008400000 */
        /* <DEDUP_REMOVED lines=25> */
[----:B------:R-:W-:-:S07]  /*567e0*/  LOP3.LUT R10, R10, 0xf7ffffff, RZ, 0xc0, !PT ;  /* 0xf7ffffff0a0a7812 */ /* 0x000fce00078ec0ff */
[----:B------:R-:W1:Y:S01]  /*567f0*/  @!P2 LDC.64 R22, c[0x0][0x5c0] ;  /* 0x00017000ff16ab82 */ /* 0x000e620000000a00 */
[----:B------:R-:W-:Y:S02]  /*56800*/  @P4 LOP3.LUT R10, R10, 0x8000000, RZ, 0xfc, !PT ;  /* 0x080000000a0a4812 */ /* 0x000fe400078efcff */
[----:B------:R-:W-:-:S04]  /*56810*/  @!P2 IADD3 R19, P3, P4, R3, R16, R9 ;  /* 0x000000100313a210 */ /* 0x000fc80007c7e009 */
[----:B------:R-:W-:Y:S02]  /*56820*/  @!P2 IADD3.X R24, R4, R27, R8, P3, P4 ;  /* 0x0000001b0418a210 */ /* 0x000fe40001fe8408 */
[----:B0-----:R-:W-:-:S04]  /*56830*/  @!P6 IADD3 R88, P4, P5, R16, R20, R9 ;  /* 0x000000141058e210 */ /* 0x001fc80007d9e009 */
[----:B------:R-:W-:Y:S01]  /*56840*/  @!P6 IADD3.X R89, R27, R21, R8, P4, P5 ;  /* 0x000000151b59e210 */ /* 0x000fe200027ea408 */
[----:B------:R-:W-:Y:S01]  /*56850*/  STL [R1+0xf08], R88 ;  /* 0x000f085801007387 */ /* 0x000fe20000100800 */
[----:B-1----:R-:W-:-:S03]  /*56860*/  @!P2 IADD3 R22, P3, R19, R22, RZ ;  /* 0x000000161316a210 */ /* 0x002fc60007f7e0ff */
[----:B------:R-:W-:Y:S02]  /*56870*/  STL [R1+0xf04], R89 ;  /* 0x000f045901007387 */ /* 0x000fe40000100800 */
[----:B------:R-:W-:Y:S01]  /*56880*/  @!P2 IMAD.X R23, R24, 0x1, R23, P3 ;  /* 0x000000011817a824 */ /* 0x000fe200018e0617 */
[----:B------:R-:W-:Y:S02]  /*56890*/  LOP3.LUT P5, RZ, R0, 0x80000000, RZ, 0xc0, !PT ;  /* 0x8000000000ff7812 */ /* 0x000fe400078ac0ff */
[----:B------:R-:W-:-:S11]  /*568a0*/  LOP3.LUT R18, R18, 0xff7fffff, RZ, 0xc0, !PT ;  /* 0xff7fffff12127812 */ /* 0x000fd600078ec0ff */
[----:B------:R-:W-:Y:S02]  /*568b0*/  @P5 LOP3.LUT R18, R18, 0x800000, RZ, 0xfc, !PT ;  /* 0x0080000012125812 */ /* 0x000fe400078efcff */
[----:B------:R-:W-:Y:S01]  /*568c0*/  ISETP.LT.OR P5, PT, R26, 0x101, !P0 ;  /* 0x000001011a00780c */ /* 0x000fe200047a1670 */
[----:B---3--:R-:W-:Y:S02]  /*568d0*/  FMUL R17, R63, UR21 ;  /* 0x000000153f117c20 */ /* 0x008fe40008400000 */
[----:B------:R-:W3:Y:S03]  /*568e0*/  LDL.LU R63, [R1+0x994] ;  /* 0x00099400013f7983 */ /* 0x000ee60000300800 */
        /* <DEDUP_REMOVED lines=39> */
[----:B------:R3:W-:Y:S01]  /*56b60*/  @!P5 STG.E.U8 desc[UR22][R158.64+0x80], R17 ;  /* 0x000080119e00d986 */ /* 0x0007e2000c101116 */
[----:B------:R-:W-:Y:S01]  /*56b70*/  LOP3.LUT P6, RZ, R5, 0x8, RZ, 0xc0, !PT ;  /* 0x0000000805ff7812 */ /* 0x000fe200078cc0ff */
[----:B---3--:R-:W-:Y:S02]  /*56b80*/  FMUL R17, R63, UR21 ;  /* 0x000000153f117c20 */ /* 0x008fe40008400000 */
[----:B------:R-:W3:Y:S03]  /*56b90*/  LDL.LU R63, [R1+0x9a0] ;  /* 0x0009a000013f7983 */ /* 0x000ee60000300800 */
[----:B------:R-:W-:-:S07]  /*56ba0*/  F2FP.SATFINITE.E4M3.F32.PACK_AB_MERGE_C R17, RZ, R17, RZ ;  /* 0x00000011ff11723e */ /* 0x000fce00048070ff */
        /* <DEDUP_REMOVED lines=43> */
[----:B---3--:R-:W-:-:S03]  /*56e60*/  FMUL R17, R63, UR21 ;  /* 0x000000153f117c20 */ /* 0x008fc60008400000 */
        /* <DEDUP_REMOVED lines=40> */
[----:B---3--:R-:W-:-:S03]  /*570f0*/  FMUL R17, R63, UR21 ;  /* 0x000000153f117c20 */ /* 0x008fc60008400000 */
[----:B------:R-:W3:Y:S02]  /*57100*/  LDL.LU R63, [R1+0x9b4] ;  /* 0x0009b400013f7983 */ /* 0x000ee40000300800 */
        /* <DEDUP_REMOVED lines=47> */
[----:B---3--:R-:W-:-:S05]  /*57400*/  FMUL R17, R63, UR21 ;  /* 0x000000153f117c20 */ /* 0x008fca0008400000 */
        /* <DEDUP_REMOVED lines=8> */
[----:B--2---:R-:W-:-:S03]  /*57490*/  FMUL R17, R14, UR21 ;  /* 0x000000150e117c20 */ /* 0x004fc60008400000 */
[----:B------:R-:W2:Y:S01]  /*574a0*/  LDL.LU R14, [R1+0x9c0] ;  /* 0x0009c000010e7983 */ /* 0x000ea20000300800 */
[----:B0-----:R-:W-:Y:S02]  /*574b0*/  @!P2 IADD3 R22, P3, R19, R22, RZ ;  /* 0x000000161316a210 */ /* 0x001fe40007f7e0ff */
[----:B------:R-:W-:Y:S01]  /*574c0*/  F2FP.SATFINITE.E4M3.F32.PACK_AB_MERGE_C R17, RZ, R17, RZ ;  /* 0x00000011ff11723e */ /* 0x000fe200048070ff */
[----:B------:R-:W3:Y:S02]  /*574d0*/  LDL.LU.64 R28, [R1+0x68] ;  /* 0x00006800011c7983 */ /* 0x000ee40000300a00 */
[----:B------:R-:W-:Y:S01]  /*574e0*/  @!P2 IMAD.X R23, R24, 0x1, R23, P3 ;  /* 0x000000011817a824 */ /* 0x000fe200018e0617 */
[----:B------:R-:W-:Y:S01]  /*574f0*/  LOP3.LUT P5, RZ, R2, 0x2, RZ, 0xc0, !PT ;  /* 0x0000000202ff7812 */ /* 0x000fe200078ac0ff */
[----:B------:R-:W3:Y:S04]  /*57500*/  LDL.LU R45, [R1+0x9c4] ;  /* 0x0009c400012d7983 */ /* 0x000ee80000300800 */
[----:B------:R0:W-:Y:S01]  /*57510*/  @!P2 STG.E.U8 desc[UR22][R22.64+0x90], R17 ;  /* 0x000090111600a986 */ /* 0x0001e2000c101116 */
[----:B------:R-:W-:-:S13]  /*57520*/  ISETP.LT.OR P2, PT, R26, 0x92, !P1 ;  /* 0x000000921a00780c */ /* 0x000fda0004f41670 */
        /* <DEDUP_REMOVED lines=35> */
[----:B---3--:R1:W-:Y:S02]  /*57760*/  @!P5 STG.E.U8 desc[UR22][R28.64+0x98], R17 ;  /* 0x000098111c00d986 */ /* 0x0083e4000c101116 */
[----:B-1----:R-:W-:-:S05]  /*57770*/  FMUL R17, R45, UR21 ;  /* 0x000000152d117c20 */ /* 0x002fca0008400000 */
[----:B------:R-:W-:-:S05]  /*57780*/  F2FP.SATFINITE.E4M3.F32.PACK_AB_MERGE_C R17, RZ, R17, RZ ;  /* 0x00000011ff11723e */ /* 0x000fca00048070ff */
[----:B------:R1:W-:Y:S01]  /*57790*/  @!P6 STG.E.U8 desc[UR22][R56.64+0x99], R17 ;  /* 0x000099113800e986 */ /* 0x0003e2000c101116 */
[----:B------:R-:W-:Y:S02]  /*577a0*/  ISETP.LT.OR P6, PT, R26, 0x13a, !P0 ;  /* 0x0000013a1a00780c */ /* 0x000fe400047c1670 */
[----:B0-----:R-:W-:-:S04]  /*577b0*/  @!P4 IADD3 R58, P2, P3, R16, R20, R9 ;  /* 0x00000014103ac210 */ /* 0x001fc80007b5e009 */
[----:B------:R-:W-:-:S07]  /*577c0*/  @!P4 IADD3.X R59, R27, R21, R8, P2, P3 ;  /* 0x000000151b3bc210 */ /* 0x000fce00017e6408 */
[----:B------:R-:W1:Y:S01]  /*577d0*/  @!P6 LDC.64 R20, c[0x0][0x5c0] ;  /* 0x00017000ff14eb82 */ /* 0x000e620000000a00 */
[----:B------:R-:W-:Y:S01]  /*577e0*/  ISETP.LT.OR P2, PT, R26, 0x99, !P1 ;  /* 0x000000991a00780c */ /* 0x000fe20004f41670 */
[----:B------:R-:W-:Y:S01]  /*577f0*/  STL [R1+0xfe8], R58 ;  /* 0x000fe83a01007387 */ /* 0x000fe20000100800 */
[----:B------:R-:W-:-:S03]  /*57800*/  LOP3.LUT R10, R10, 0xffffefff, RZ, 0xc0, !PT ;  /* 0xffffefff0a0a7812 */ /* 0x000fc600078ec0ff */
[----:B------:R-:W-:Y:S04]  /*57810*/  STL [R1+0xfe4], R59 ;  /* 0x000fe43b01007387 */ /* 0x000fe80000100800 */
[----:B------:R-:W3:Y:S01]  /*57820*/  LDL.LU R28, [R1+0x9cc] ;  /* 0x0009cc00011c7983 */ /* 0x000ee20000300800 */
[----:B------:R-:W-:-:S03]  /*57830*/  @P4 LOP3.LUT R10, R10, 0x1000, RZ, 0xfc, !PT ;  /* 0x000010000a0a4812 */ /* 0x000fc600078efcff */
[--C-:B------:R-:W-:Y:S01]  /*57840*/  @!P2 IADD3 R19, P3, P4, R3, R16, R9.reuse ;  /* 0x000000100313a210 */ /* 0x100fe20007c7e009 */
[----:B------:R-:W0:Y:S03]  /*57850*/  @!P2 LDC.64 R22, c[0x0][0x5c0] ;  /* 0x00017000ff16ab82 */ /* 0x000e260000000a00 */
[----:B------:R-:W-:Y:S02]  /*57860*/  @!P2 IADD3.X R24, R4, R27, R8, P3, P4 ;  /* 0x0000001b0418a210 */ /* 0x000fe40001fe8408 */
[----:B-1----:R-:W-:-:S04]  /*57870*/  @!P6 IADD3 R56, P4, P5, R16, R20, R9 ;  /* 0x000000141038e210 */ /* 0x002fc80007d9e009 */
[----:B------:R-:W-:Y:S01]  /*57880*/  @!P6 IADD3.X R57, R27, R21, R8, P4, P5 ;  /* 0x000000151b39e210 */ /* 0x000fe200027ea408 */
[----:B------:R-:W-:Y:S04]  /*57890*/  STL [R1+0xff0], R56 ;  /* 0x000ff03801007387 */ /* 0x000fe80000100800 */
[----:B------:R-:W-:Y:S01]  /*578a0*/  STL [R1+0xfec], R57 ;  /* 0x000fec3901007387 */ /* 0x000fe20000100800 */
[----:B0-----:R-:W-:-:S05]  /*578b0*/  @!P2 IADD3 R22, P3, R19, R22, RZ ;  /* 0x000000161316a210 */ /* 0x001fca0007f7e0ff */
[----:B------:R-:W-:Y:S02]  /*578c0*/  @!P2 IMAD.X R23, R24, 0x1, R23, P3 ;  /* 0x000000011817a824 */ /* 0x000fe400018e0617 */
[----:B--2---:R-:W-:Y:S02]  /*578d0*/  FMUL R17, R14, UR21 ;  /* 0x000000150e117c20 */ /* 0x004fe40008400000 */
[----:B------:R-:W2:Y:S03]  /*578e0*/  LDL.LU R14, [R1+0x9d0] ;  /* 0x0009d000010e7983 */ /* 0x000ea60000300800 */
[----:B------:R-:W-:Y:S01]  /*578f0*/  F2FP.SATFINITE.E4M3.F32.PACK_AB_MERGE_C R17, RZ, R17, RZ ;  /* 0x00000011ff11723e */ /* 0x000fe200048070ff */
[----:B------:R-:W4:Y:S04]  /*57900*/  LDL.LU.64 R32, [R1+0xb0] ;  /* 0x0000b00001207983 */ /* 0x000f280000300a00 */
[----:B------:R0:W-:Y:S01]  /*57910*/  @!P2 STG.E.U8 desc[UR22][R22.64+0x98], R17 ;  /* 0x000098111600a986 */ /* 0x0001e2000c101116 */
[----:B------:R-:W-:-:S02]  /*57920*/  ISETP.LT.OR P2, PT, R26, 0x9a, !P1 ;  /* 0x0000009a1a00780c */ /* 0x000fc40004f41670 */
[----:B------:R-:W-:Y:S01]  /*57930*/  LOP3.LUT P5, RZ, R5, 0x40, RZ, 0xc0, !PT ;  /* 0x0000004005ff7812 */ /* 0x000fe200078ac0ff */
[----:B------:R-:W4:Y:S01]  /*57940*/  LDL.LU R29, [R1+0x9d4] ;  /* 0x0009d400011d7983 */ /* 0x000f220000300800 */
[----:B------:R-:W-:-:S03]  /*57950*/  LOP3.LUT R18, R18, 0xfff7ffff, RZ, 0xc0, !PT ;  /* 0xfff7ffff12127812 */ /* 0x000fc600078ec0ff */
[----:B------:R-:W4:Y:S06]  /*57960*/  LDL.LU.64 R44, [R1+0xe8] ;  /* 0x0000e800012c7983 */ /* 0x000f2c0000300a00 */
[----:B------:R-:W1:Y:S02]  /*57970*/  @!P2 LDC.64 R20, c[0x0][0x5c0] ;  /* 0x00017000ff14ab82 */ /* 0x000e640000000a00 */
[----:B------:R-:W-:Y:S02]  /*57980*/  @P5 LOP3.LUT R18, R18, 0x80000, RZ, 0xfc, !PT ;  /* 0x0008000012125812 */ /* 0x000fe400078efcff */
[----:B------:R-:W-:-:S02]  /*57990*/  ISETP.LT.OR P5, PT, R26, 0x141, !P0 ;  /* 0x000001411a00780c */ /* 0x000fc400047a1670 */
        /* <DEDUP_REMOVED lines=31> */
[----:B----4-:R1:W-:Y:S02]  /*57b90*/  @!P5 STG.E.U8 desc[UR22][R32.64+0xa0], R17 ;  /* 0x0000a0112000d986 */ /* 0x0103e4000c101116 */
[----:B-1----:R-:W-:-:S05]  /*57ba0*/  FMUL R17, R29, UR21 ;  /* 0x000000151d117c20 */ /* 0x002fca0008400000 */
[----:B------:R-:W-:-:S05]  /*57bb0*/  F2FP.SATFINITE.E4M3.F32.PACK_AB_MERGE_C R17, RZ, R17, RZ ;  /* 0x00000011ff11723e */ /* 0x000fca00048070ff */
[----:B------:R1:W-:Y:S01]  /*57bc0*/  @!P6 STG.E.U8 desc[UR22][R44.64+0xa1], R17 ;  /* 0x0000a1112c00e986 */ /* 0x0003e2000c101116 */
[----:B------:R-:W-:Y:S02]  /*57bd0*/  ISETP.LT.OR P6, PT, R26, 0x14a, !P0 ;  /* 0x0000014a1a00780c */ /* 0x000fe400047c1670 */
[----:B0-----:R-:W-:-:S04]  /*57be0*/  @!P4 IADD3 R50, P2, P3, R16, R20, R9 ;  /* 0x000000141032c210 */ /* 0x001fc80007b5e009 */
[----:B------:R-:W-:-:S07]  /*57bf0*/  @!P4 IADD3.X R51, R27, R21, R8, P2, P3 ;  /* 0x000000151b33c210 */ /* 0x000fce00017e6408 */
[----:B------:R-:W0:Y:S01]  /*57c00*/  @!P6 LDC.64 R20, c[0x0][0x5c0] ;  /* 0x00017000ff14eb82 */ /* 0x000e220000000a00 */
[----:B------:R-:W-:Y:S01]  /*57c10*/  ISETP.LT.OR P2, PT, R26, 0xa1, !P1 ;  /* 0x000000a11a00780c */ /* 0x000fe20004f41670 */
[----:B------:R-:W-:Y:S01]  /*57c20*/  STL [R1+0x1008], R50 ;  /* 0x0010083201007387 */ /* 0x000fe20000100800 */
[----:B------:R-:W-:-:S03]  /*57c30*/  LOP3.LUT R10, R10, 0xfffffeff, RZ, 0xc0, !PT ;  /* 0xfffffeff0a0a7812 */ /* 0x000fc600078ec0ff */
[----:B------:R-:W-:Y:S04]  /*57c40*/  STL [R1+0x1004], R51 ;  /* 0x0010043301007387 */ /* 0x000fe80000100800 */
[----:B-1----:R-:W3:Y:S01]  /*57c50*/  LDL.LU R45, [R1+0x9dc] ;  /* 0x0009dc00012d7983 */ /* 0x002ee20000300800 */
[----:B------:R-:W-:-:S03]  /*57c60*/  @P4 LOP3.LUT R10, R10, 0x100, RZ, 0xfc, !PT ;  /* 0x000001000a0a4812 */ /* 0x000fc600078efcff */
        /* <DEDUP_REMOVED lines=16> */
[----:B------:R-:W4:Y:S10]  /*57d70*/  LDL.LU R29, [R1+0x9e4] ;  /* 0x0009e400011d7983 */ /* 0x000f340000300800 */
        /* <DEDUP_REMOVED lines=47> */
[----:B------:R-:W3:Y:S01]  /*58070*/  LDL.LU R32, [R1+0x9ec] ;  /* 0x0009ec0001207983 */ /* 0x000ee20000300800 */
        /* <DEDUP_REMOVED lines=44> */
[----:B------:R-:W-:Y:S02]  /*58340*/  @P6 LOP3.LUT R10, R10, 0x4, RZ, 0xfc, !PT ;  /* 0x000000040a0a6812 */ /* 0x000fe400078efcff */
[C---:B------:R-:W-:Y:S02]  /*58350*/  LOP3.LUT P6, RZ, R5.reuse, 0x200, RZ, 0xc0, !PT ;  /* 0x0000020005ff7812 */ /* 0x040fe400078cc0ff */
[----:B------:R-:W-:Y:S02]  /*58360*/  LOP3.LUT R5, R5, 0x7fffffff, RZ, 0xc0, !PT ;  /* 0x7fffffff05057812 */ /* 0x000fe400078ec0ff */
[----:B------:R-:W-:Y:S02]  /*58370*/  LOP3.LUT R10, R10, 0xfffffffd, RZ, 0xc0, !PT ;  /* 0xfffffffd0a0a7812 */ /* 0x000fe400078ec0ff */
[----:B------:R-:W-:Y:S02]  /*58380*/  @P4 LOP3.LUT R5, R5, 0x80000000, RZ, 0xfc, !PT ;  /* 0x8000000005054812 */ /* 0x000fe400078efcff */
[----:B------:R-:W-:-:S02]  /*58390*/  ISETP.LT.OR P4, PT, R26, 0x169, !P0 ;  /* 0x000001691a00780c */ /* 0x000fc40004781670 */
[----:B------:R-:W-:Y:S02]  /*583a0*/  @P5 LOP3.LUT R10, R10, 0x2, RZ, 0xfc, !PT ;  /* 0x000000020a0a5812 */ /* 0x000fe400078efcff */
[----:B------:R-:W-:Y:S02]  /*583b0*/  LOP3.LUT P5, RZ, R18, 0x20000, RZ, 0xc0, !PT ;  /* 0x0002000012ff7812 */ /* 0x000fe400078ac0ff */
[----:B------:R-:W-:-:S07]  /*583c0*/  F2FP.SATFINITE.E4M3.F32.PACK_AB_MERGE_C R17, RZ, R17, RZ ;  /* 0x00000011ff11723e */ /* 0x000fce00048070ff */
[----:B------:R-:W0:Y:S04]  /*583d0*/  @!P4 LDC.64 R20, c[0x0][0x5c0] ;  /* 0x00017000ff14cb82 */ /* 0x000e280000000a00 */
        /* <DEDUP_REMOVED lines=8> */
[----:B------:R-:W-:Y:S02]  /*58460*/  ISETP.LT.OR P2, PT, R26, 0xb1, !P1 ;  /* 0x000000b11a00780c */ /* 0x000fe40004f41670 */
[----:B------:R-:W-:-:S04]  /*58470*/  LOP3.LUT R10, R10, 0xfffffffe, RZ, 0xc0, !PT ;  /* 0xfffffffe0a0a7812 */ /* 0x000fc800078ec0ff */
[----:B------:R-:W-:-:S05]  /*58480*/  @P4 LOP3.LUT R10, R10, 0x1, RZ, 0xfc, !PT ;  /* 0x000000010a0a4812 */ /* 0x000fca00078efcff */
[----:B------:R-:W-:Y:S02]  /*58490*/  STL [R1+0x105c], R10 ;  /* 0x00105c0a01007387 */ /* 0x000fe40000100800 */
[--C-:B------:R-:W-:Y:S01]  /*584a0*/  @!P2 IADD3 R19, P3, P4, R3, R16, R9.reuse ;  /* 0x000000100313a210 */ /* 0x100fe20007c7e009 */
[----:B------:R-:W3:Y:S01]  /*584b0*/  @!P2 LDC.64 R22, c[0x0][0x5c0] ;  /* 0x00017000ff16ab82 */ /* 0x000ee20000000a00 */
[----:B------:R-:W-:Y:S02]  /*584c0*/  STL [R1+0x106c], R34 ;  /* 0x00106c2201007387 */ /* 0x000fe40000100800 */
[----:B------:R-:W-:Y:S02]  /*584d0*/  @!P2 IADD3.X R24, R4, R27, R8, P3, P4 ;  /* 0x0000001b0418a210 */ /* 0x000fe40001fe8408 */
[----:B------:R-:W-:Y:S04]  /*584e0*/  STL [R1+0x1060], R35 ;  /* 0x0010602301007387 */ /* 0x000fe80000100800 */
[----:B-1----:R-:W4:Y:S01]  /*584f0*/  LDL.LU R29, [R1+0x9fc] ;  /* 0x0009fc00011d7983 */ /* 0x002f220000300800 */
[----:B0-----:R-:W-:-:S04]  /*58500*/  @!P6 IADD3 R32, P4, P5, R16, R20, R9 ;  /* 0x000000141020e210 */ /* 0x001fc80007d9e009 */
[----:B------:R-:W-:Y:S01]  /*58510*/  @!P6 IADD3.X R33, R27, R21, R8, P4, P5 ;  /* 0x000000151b21e210 */ /* 0x000fe200027ea408 */
[----:B------:R-:W-:Y:S04]  /*58520*/  STL [R1+0x108c], R32 ;  /* 0x00108c2001007387 */ /* 0x000fe80000100800 */
[----:B------:R-:W-:Y:S04]  /*58530*/  STL [R1+0x1070], R33 ;  /* 0x0010702101007387 */ /* 0x000fe80000100800 */
[----:B------:R-:W4:Y:S04]  /*58540*/  LDL.LU R25, [R1+0xa00] ;  /* 0x000a000001197983 */ /* 0x000f280000300800 */
[----:B------:R-:W4:Y:S01]  /*58550*/  LDL.LU.64 R194, [R1+0x1a0] ;  /* 0x0001a00001c27983 */ /* 0x000f220000300a00 */
[----:B--2---:R-:W-:-:S03]  /*58560*/  FMUL R17, R14, UR21 ;  /* 0x000000150e117c20 */ /* 0x004fc60008400000 */
[----:B------:R-:W2:Y:S01]  /*58570*/  LDL.LU R14, [R1+0xa04] ;  /* 0x000a0400010e7983 */ /* 0x000ea20000300800 */
[----:B---3--:R-:W-:Y:S02]  /*58580*/  @!P2 IADD3 R22, P3, R19, R22, RZ ;  /* 0x000000161316a210 */ /* 0x008fe40007f7e0ff */
[----:B------:R-:W-:Y:S01]  /*58590*/  F2FP.SATFINITE.E4M3.F32.PACK_AB_MERGE_C R17, RZ, R17, RZ ;  /* 0x00000011ff11723e */ /* 0x000fe200048070ff */
[----:B------:R-:W3:Y:S02]  /*585a0*/  LDL.LU.64 R216, [R1+0x180] ;  /* 0x0001800001d87983 */ /* 0x000ee40000300a00 */
[----:B------:R-:W-:-:S05]  /*585b0*/  @!P2 IMAD.X R23, R24, 0x1, R23, P3 ;  /* 0x000000011817a824 */ /* 0x000fca00018e0617 */
[----:B------:R0:W-:Y:S01]  /*585c0*/  @!P2 STG.E.U8 desc[UR22][R22.64+0xb0], R17 ;  /* 0x0000b0111600a986 */ /* 0x0001e2000c101116 */
[----:B------:R-:W-:-:S13]  /*585d0*/  ISETP.LT.OR P2, PT, R26, 0xb2, !P1 ;  /* 0x000000b21a00780c */ /* 0x000fda0004f41670 */
[----:B------:R-:W1:Y:S01]  /*585e0*/  @!P2 LDC.64 R20, c[0x0][0x5c0] ;  /* 0x00017000ff14ab82 */ /* 0x000e620000000a00 */
[----:B------:R-:W-:Y:S02]  /*585f0*/  ISETP.LT.OR P0, PT, R26, 0x171, !P0 ;  /* 0x000001711a00780c */ /* 0x000fe40004701670 */
[----:B0-----:R-:W-:-:S04]  /*58600*/  @!P2 IADD3 R22, P3, P4, R3, R16, R9 ;  /* 0x000000100316a210 */ /* 0x001fc80007c7e009 */
[----:B------:R-:W-:Y:S02]  /*58610*/  @!P2 IADD3.X R17, R4, R27, R8, P3, P4 ;  /* 0x0000001b0411a210 */ /* 0x000fe40001fe8408 */
[----:B-1----:R-:W-:-:S05]  /*58620*/  @!P2 IADD3 R22, P3, R22, R20, RZ ;  /* 0x000000141616a210 */ /* 0x002fca0007f7e0ff */
[----:B------:R-:W-:Y:S02]  /*58630*/  @!P2 IMAD.X R23, R17, 0x1, R21, P3 ;  /* 0x000000011117a824 */ /* 0x000fe400018e0615 */
[----:B------:R-:W0:Y:S01]  /*58640*/  @!P0 LDC.64 R20, c[0x0][0x5c0] ;  /* 0x00017000ff148b82 */ /* 0x000e220000000a00 */
[----:B------:R-:W-:Y:S02]  /*58650*/  LOP3.LUT P5, RZ, R2, 0x10, RZ, 0xc0, !PT ;  /* 0x0000001002ff7812 */ /* 0x000fe400078ac0ff */
[----:B0-----:R-:W-:-:S04]  /*58660*/  @!P0 IADD3 R30, P3, P4, R16, R20, R9 ;  /* 0x00000014101e8210 */ /* 0x001fc80007c7e009 */
[----:B------:R-:W-:Y:S01]  /*58670*/  @!P0 IADD3.X R31, R27, R21, R8, P3, P4 ;  /* 0x000000151b1f8210 */ /* 0x000fe20001fe8408 */
[----:B----4-:R-:W-:-:S05]  /*58680*/  FMUL R17, R29, UR21 ;  /* 0x000000151d117c20 */ /* 0x010fca0008400000 */
[----:B------:R-:W-:Y:S01]  /*58690*/  F2FP.SATFINITE.E4M3.F32.PACK_AB_MERGE_C R17, RZ, R17, RZ ;  /* 0x00000011ff11723e */ /* 0x000fe200048070ff */
[----:B------:R-:W-:Y:S04]  /*586a0*/  STL [R1+0x1090], R31 ;  /* 0x0010901f01007387 */ /* 0x000fe80000100800 */
[----:B------:R0:W-:Y:S04]  /*586b0*/  @!P2 STG.E.U8 desc[UR22][R22.64+0xb1], R17 ;  /* 0x0000b1111600a986 */ /* 0x0001e8000c101116 */
[----:B------:R-:W4:Y:S01]  /*586c0*/  LDL.LU R188, [R1+0xa08] ;  /* 0x000a080001bc7983 */ /* 0x000f220000300800 */
[----:B0-----:R-:W-:-:S05]  /*586d0*/  FMUL R17, R25, UR21 ;  /* 0x0000001519117c20 */ /* 0x001fca0008400000 */
[----:B------:R-:W-:-:S05]  /*586e0*/  F2FP.SATFINITE.E4M3.F32.PACK_AB_MERGE_C R17, RZ, R17, RZ ;  /* 0x00000011ff11723e */ /* 0x000fca00048070ff */
[----:B------:R2:W-:Y:S02]  /*586f0*/  @!P5 STG.E.U8 desc[UR22][R194.64+0xb8], R17 ;  /* 0x0000b811c200d986 */ /* 0x0005e4000c101116 */
[----:B--2---:R-:W-:Y:S02]  /*58700*/  FMUL R17, R14, UR21 ;  /* 0x000000150e117c20 */ /* 0x004fe40008400000 */
[----:B------:R-:W2:Y:S04]  /*58710*/  LDL.LU R14, [R1+0xa0c] ;  /* 0x000a0c00010e7983 */ /* 0x000ea80000300800 */
[----:B------:R-:W2:Y:S01]  /*58720*/  LDL.LU R25, [R1+0xa10] ;  /* 0x000a100001197983 */ /* 0x000ea20000300800 */
[----:B------:R-:W-:-:S04]  /*58730*/  ISETP.GE.AND P4, PT, R15, 0x101, PT ;  /* 0x000001010f00780c */ /* 0x000fc80003f86270 */
[----:B------:R-:W-:-:S13]  /*58740*/  ISETP.LT.OR P4, PT, R26, 0x172, !P4 ;  /* 0x000001721a00780c */ /* 0x000fda0006781670 */
[----:B------:R-:W0:Y:S01]  /*58750*/  @!P4 LDC.64 R20, c[0x0][0x5c0] ;  /* 0x00017000ff14cb82 */ /* 0x000e220000000a00 */
[----:B------:R-:W-:-:S04]  /*58760*/  LOP3.LUT R5, R5, 0xbfffffff, RZ, 0xc0, !PT ;  /* 0xbfffffff05057812 */ /* 0x000fc800078ec0ff */
[----:B------:R-:W-:-:S04]  /*58770*/  @P6 LOP3.LUT R5, R5, 0x40000000, RZ, 0xfc, !PT ;  /* 0x4000000005056812 */ /* 0x000fc800078efcff */
[----:B------:R-:W-:-:S04]  /*58780*/  LOP3.LUT R5, R5, 0xdfffffff, RZ, 0xc0, !PT ;  /* 0xdfffffff05057812 */ /* 0x000fc800078ec0ff */
[----:B------:R-:W-:Y:S02]  /*58790*/  @P0 LOP3.LUT R5, R5, 0x20000000, RZ, 0xfc, !PT ;  /* 0x2000000005050812 */ /* 0x000fe400078efcff */
[----:B0-----:R-:W-:-:S04]  /*587a0*/  @!P4 IADD3 R28, P2, P3, R16, R20, R9 ;  /* 0x00000014101cc210 */ /* 0x001fc80007b5e009 */
[----:B------:R-:W-:Y:S02]  /*587b0*/  @!P4 IADD3.X R29, R27, R21, R8, P2, P3 ;  /* 0x000000151b1dc210 */ /* 0x000fe400017e6408 */
[----:B------:R-:W-:Y:S02]  /*587c0*/  ISETP.LT.OR P2, PT, R26, 0xb9, !P1 ;  /* 0x000000b91a00780c */ /* 0x000fe40004f41670 */
[----:B------:R-:W-:-:S04]  /*587d0*/  LOP3.LUT R5, R5, 0xefffffff, RZ, 0xc0, !PT ;  /* 0xefffffff05057812 */ /* 0x000fc800078ec0ff */
[----:B------:R-:W-:-:S07]  /*587e0*/  @P4 LOP3.LUT R5, R5, 0x10000000, RZ, 0xfc, !PT ;  /* 0x1000000005054812 */ /* 0x000fce00078efcff */
[----:B------:R-:W0:Y:S01]  /*587f0*/  @!P2 LDC.64 R20, c[0x0][0x5c0] ;  /* 0x00017000ff14ab82 */ /* 0x000e220000000a00 */
[----:B------:R-:W-:-:S04]  /*58800*/  @!P2 IADD3 R19, P3, P4, R3, R16, R9 ;  /* 0x000000100313a210 */ /* 0x000fc80007c7e009 */
[----:B------:R-:W-:Y:S02]  /*58810*/  @!P2 IADD3.X R22, R4, R27, R8, P3, P4 ;  /* 0x0000001b0416a210 */ /* 0x000fe40001fe8408 */
[----:B------:R-:W-:Y:S02]  /*58820*/  ISETP.LT.OR P3, PT, R26, 0xba, !P1 ;  /* 0x000000ba1a00780c */ /* 0x000fe40004f61670 */
[----:B------:R-:W-:Y:S02]  /*58830*/  LOP3.LUT P6, RZ, R0, 0x10000, RZ, 0xc0, !PT ;  /* 0x0001000000ff7812 */ /* 0x000fe400078cc0ff */
[----:B------:R-:W-:-:S09]  /*58840*/  F2FP.SATFINITE.E4M3.F32.PACK_AB_MERGE_C R17, RZ, R17, RZ ;  /* 0x00000011ff11723e */ /* 0x000fd200048070ff */
[----:B------:R-:W-:Y:S02]  /*58850*/  @!P3 IADD3 R23, P4, P5, R3, R16, R9 ;  /* 0x000000100317b210 */ /* 0x000fe40007d9e009 */
[----:B---3--:R1:W-:Y:S02]  /*58860*/  @!P6 STG.E.U8 desc[UR22][R216.64+0xb9], R17 ;  /* 0x0000b911d800e986 */ /* 0x0083e4000c101116 */
[----:B------:R-:W-:Y:S02]  /*58870*/  @!P3 IADD3.X R24, R4, R27, R8, P4, P5 ;  /* 0x0000001b0418b210 */ /* 0x000fe400027ea408 */
[----:B0-----:R-:W-:Y:S01]  /*58880*/  @!P2 IADD3 R20, P4, R19, R20, RZ ;  /* 0x000000141314a210 */ /* 0x001fe20007f9e0ff */
[----:B-1----:R-:W3:Y:S01]  /*58890*/  LDL.LU R216, [R1+0xa14] ;  /* 0x000a140001d87983 */ /* 0x002ee20000300800 */
[----:B----4-:R-:W-:-:S03]  /*588a0*/  FMUL R17, R188, UR21 ;  /* 0x00000015bc117c20 */ /* 0x010fc60008400000 */
[----:B------:R-:W-:Y:S02]  /*588b0*/  @!P2 IMAD.X R21, R22, 0x1, R21, P4 ;  /* 0x000000011615a824 */ /* 0x000fe400020e0615 */
[----:B------:R-:W-:-:S05]  /*588c0*/  F2FP.SATFINITE.E4M3.F32.PACK_AB_MERGE_C R17, RZ, R17, RZ ;  /* 0x00000011ff11723e */ /* 0x000fca00048070ff */
[----:B------:R0:W-:Y:S01]  /*588d0*/  @!P2 STG.E.U8 desc[UR22][R20.64+0xb8], R17 ;  /* 0x0000b8111400a986 */ /* 0x0001e2000c101116 */
[C---:B------:R-:W-:Y:S02]  /*588e0*/  LOP3.LUT P0, RZ, R18.reuse, 0x10000, RZ, 0xc0, !PT ;  /* 0x0001000012ff7812 */ /* 0x040fe4000780c0ff */
[----:B------:R-:W-:-:S04]  /*588f0*/  LOP3.LUT R18, R18, 0xffff7fff, RZ, 0xc0, !PT ;  /* 0xffff7fff12127812 */ /* 0x000fc800078ec0ff */
[----:B------:R-:W-:Y:S02]  /*58900*/  @P1 LOP3.LUT R18, R18, 0x8000, RZ, 0xfc, !PT ;  /* 0x0000800012121812 */ /* 0x000fe400078efcff */
[----:B------:R-:W-:Y:S02]  /*58910*/  ISETP.LT.OR P1, PT, R26, 0xc1, !P0 ;  /* 0x000000c11a00780c */ /* 0x000fe40004721670 */
[----:B------:R-:W-:Y:S01]  /*58920*/  LOP3.LUT R5, R5, 0xf7ffffff, RZ, 0xc0, !PT ;  /* 0xf7ffffff05057812 */ /* 0x000fe200078ec0ff */
[----:B0-----:R-:W0:Y:S10]  /*58930*/  @!P3 LDC.64 R20, c[0x0][0x5c0] ;  /* 0x00017000ff14bb82 */ /* 0x001e340000000a00 */
[----:B------:R-:W-:-:S02]  /*58940*/  @!P1 IADD3 R176, P5, P6, R3, R16, R7 ;  /* 0x0000001003b09210 */ /* 0x000fc40007ebe007 */
[----:B------:R-:W-:Y:S02]  /*58950*/  @P1 LOP3.LUT R5, R5, 0x8000000, RZ, 0xfc, !PT ;  /* 0x0800000005051812 */ /* 0x000fe400078efcff */
[----:B------:R-:W-:Y:S02]  /*58960*/  @!P1 IADD3.X R209, R4, R27, R6, P5, P6 ;  /* 0x0000001b04d19210 */ /* 0x000fe40002fec406 */
[----:B------:R-:W-:-:S13]  /*58970*/  ISETP.LT.OR P1, PT, R26, 0xc2, !P0 ;  /* 0x000000c21a00780c */ /* 0x000fda0004721670 */
[----:B------:R-:W-:-:S04]  /*58980*/  @!P1 IADD3 R19, P2, P4, R3, R16, R7 ;  /* 0x0000001003139210 */ /* 0x000fc80007c5e007 */
[----:B------:R-:W-:Y:S02]  /*58990*/  @!P1 IADD3.X R203, R4, R27, R6, P2, P4 ;  /* 0x0000001b04cb9210 */ /* 0x000fe400017e8406 */
[----:B0-----:R-:W-:-:S05]  /*589a0*/  @!P3 IADD3 R20, P2, R23, R20, RZ ;  /* 0x000000141714b210 */ /* 0x001fca0007f5e0ff */
[----:B------:R-:W-:Y:S02]  /*589b0*/  @!P3 IMAD.X R21, R24, 0x1, R21, P2 ;  /* 0x000000011815b824 */ /* 0x000fe400010e0615 */
[----:B--2---:R-:W-:Y:S02]  /*589c0*/  FMUL R17, R14, UR21 ;  /* 0x000000150e117c20 */ /* 0x004fe40008400000 */
[----:B------:R-:W2:Y:S03]  /*589d0*/  LDL.LU R14, [R1+0xa18] ;  /* 0x000a1800010e7983 */ /* 0x000ea60000300800 */
[----:B------:R-:W-:Y:S01]  /*589e0*/  F2FP.SATFINITE.E4M3.F32.PACK_AB_MERGE_C R17, RZ, R17, RZ ;  /* 0x00000011ff11723e */ /* 0x000fe200048070ff */
[----:B------:R-:W4:Y:S04]  /*589f0*/  LDL.LU.64 R128, [R1+0x1b0] ;  /* 0x0001b00001807983 */ /* 0x000f280000300a00 */
[----:B------:R0:W-:Y:S02]  /*58a00*/  @!P3 STG.E.U8 desc[UR22][R20.64+0xb9], R17 ;  /* 0x0000b9111400b986 */ /* 0x0001e4000c101116 */
[----:B0-----:R-:W-:-:S02]  /*58a10*/  FMUL R17, R25, UR21 ;  /* 0x0000001519117c20 */ /* 0x001fc40008400000 */
[----:B------:R-:W4:Y:S01]  /*58a20*/  LDL.LU R25, [R1+0xa1c] ;  /* 0x000a1c0001197983 */ /* 0x000f220000300800 */
[----:B------:R-:W-:Y:S02]  /*58a30*/  ISETP.LT.OR P5, PT, R26, 0xc9, !P0 ;  /* 0x000000c91a00780c */ /* 0x000fe400047a1670 */
[----:B------:R-:W-:Y:S01]  /*58a40*/  ISETP.GE.AND P6, PT, R15, 0x1, PT ;  /* 0x000000010f00780c */ /* 0x000fe20003fc6270 */
[----:B------:R-:W4:Y:S01]  /*58a50*/  LDL.LU.64 R226, [R1+0x1a8] ;  /* 0x0001a80001e27983 */ /* 0x000f220000300a00 */
[----:B------:R-:W-:-:S03]  /*58a60*/  F2FP.SATFINITE.E4M3.F32.PACK_AB_MERGE_C R17, RZ, R17, RZ ;  /* 0x00000011ff11723e */ /* 0x000fc600048070ff */
[----:B------:R-:W4:Y:S06]  /*58a70*/  LDL.LU R206, [R1+0xa20] ;  /* 0x000a200001ce7983 */ /* 0x000f2c0000300800 */
[----:B------:R-:W-:-:S04]  /*58a80*/  @!P5 IADD3 R188, P2, P4, R3, R16, R7 ;  /* 0x0000001003bcd210 */ /* 0x000fc80007c5e007 */
[----:B------:R-:W-:Y:S02]  /*58a90*/  @!P5 IADD3.X R189, R4, R27, R6, P2, P4 ;  /* 0x0000001b04bdd210 */ /* 0x000fe400017e8406 */
[----:B------:R-:W-:-:S13]  /*58aa0*/  ISETP.LT.OR P2, PT, R26, 0xc1, !P6 ;  /* 0x000000c11a00780c */ /* 0x000fda0007741670 */
[----:B------:R-:W0:Y:S02]  /*58ab0*/  @!P2 LDC.64 R20, c[0x0][0x5c0] ;  /* 0x00017000ff14ab82 */ /* 0x000e240000000a00 */
[----:B0-----:R-:W-:-:S05]  /*58ac0*/  @!P2 IADD3 R20, P3, R16, R20, RZ ;  /* 0x000000141014a210 */ /* 0x001fca0007f7e0ff */
[----:B------:R-:W-:-:S05]  /*58ad0*/  @!P2 IMAD.X R21, R27, 0x1, R21, P3 ;  /* 0x000000011b15a824 */ /* 0x000fca00018e0615 */
[----:B------:R0:W-:Y:S01]  /*58ae0*/  @!P2 STG.E.U8 desc[UR22][R20.64+0xc0], R17 ;  /* 0x0000c0111400a986 */ /* 0x0001e2000c101116 */
[----:B------:R-:W-:-:S13]  /*58af0*/  ISETP.LT.OR P2, PT, R26, 0xca, !P0 ;  /* 0x000000ca1a00780c */ /* 0x000fda0004741670 */
[----:B------:R-:W-:-:S04]  /*58b00*/  @!P2 IADD3 R202, P3, P4, R3, R16, R7 ;  /* 0x0000001003caa210 */ /* 0x000fc80007c7e007 */
[----:B------:R-:W-:Y:S02]  /*58b10*/  @!P2 IADD3.X R179, R4, R27, R6, P3, P4 ;  /* 0x0000001b04b3a210 */ /* 0x000fe40001fe8406 */
[----:B------:R-:W-:-:S13]  /*58b20*/  ISETP.LT.OR P3, PT, R26, 0xc2, !P6 ;  /* 0x000000c21a00780c */ /* 0x000fda0007761670 */
[----:B0-----:R-:W0:Y:S01]  /*58b30*/  @!P3 LDC.64 R20, c[0x0][0x5c0] ;  /* 0x00017000ff14bb82 */ /* 0x001e220000000a00 */
[----:B---3--:R-:W-:-:S05]  /*58b40*/  FMUL R17, R216, UR21 ;  /* 0x00000015d8117c20 */ /* 0x008fca0008400000 */
[----:B------:R-:W-:Y:S02]  /*58b50*/  F2FP.SATFINITE.E4M3.F32.PACK_AB_MERGE_C R17, RZ, R17, RZ ;  /* 0x00000011ff11723e */ /* 0x000fe400048070ff */
[----:B0-----:R-:W-:-:S05]  /*58b60*/  @!P3 IADD3 R20, P4, R16, R20, RZ ;  /* 0x000000141014b210 */ /* 0x001fca0007f9e0ff */
[----:B------:R-:W-:-:S05]  /*58b70*/  @!P3 IMAD.X R21, R27, 0x1, R21, P4 ;  /* 0x000000011b15b824 */ /* 0x000fca00020e0615 */
[----:B------:R2:W-:Y:S01]  /*58b80*/  @!P3 STG.E.U8 desc[UR22][R20.64+0xc1], R17 ;  /* 0x0000c1111400b986 */ /* 0x0005e2000c101116 */
[----:B------:R-:W-:-:S04]  /*58b90*/  LOP3.LUT R5, R5, 0xfbffffff, RZ, 0xc0, !PT ;  /* 0xfbffffff05057812 */ /* 0x000fc800078ec0ff */
[----:B------:R-:W-:-:S04]  /*58ba0*/  @P1 LOP3.LUT R5, R5, 0x4000000, RZ, 0xfc, !PT ;  /* 0x0400000005051812 */ /* 0x000fc800078efcff */
[----:B------:R-:W-:Y:S01]  /*58bb0*/  LOP3.LUT P1, RZ, R5, 0x400, RZ, 0xc0, !PT ;  /* 0x0000040005ff7812 */ /* 0x000fe2000782c0ff */
[----:B--2---:R-:W-:Y:S02]  /*58bc0*/  FMUL R17, R14, UR21 ;  /* 0x000000150e117c20 */ /* 0x004fe40008400000 */
[----:B------:R-:W2:Y:S03]  /*58bd0*/  LDL.LU R14, [R1+0xa24] ;  /* 0x000a2400010e7983 */ /* 0x000ea60000300800 */
[----:B------:R-:W-:-:S07]  /*58be0*/  F2FP.SATFINITE.E4M3.F32.PACK_AB_MERGE_C R17, RZ, R17, RZ ;  /* 0x00000011ff11723e */ /* 0x000fce00048070ff */
[----:B----4-:R0:W-:Y:S02]  /*58bf0*/  @!P1 STG.E.U8 desc[UR22][R128.64+0xc0], R17 ;  /* 0x0000c01180009986 */ /* 0x0101e4000c101116 */
[----:B0-----:R-:W-:Y:S02]  /*58c00*/  FMUL R17, R25, UR21 ;  /* 0x0000001519117c20 */ /* 0x001fe40008400000 */
[----:B------:R-:W3:Y:S01]  /*58c10*/  LDL.LU R25, [R1+0xa28] ;  /* 0x000a280001197983 */ /* 0x000ee20000300800 */
[----:B------:R-:W-:Y:S02]  /*58c20*/  LOP3.LUT R18, R18, 0xffffefff, RZ, 0xc0, !PT ;  /* 0xffffefff12127812 */ /* 0x000fe400078ec0ff */
[----:B------:R-:W-:Y:S01]  /*58c30*/  LOP3.LUT R5, R5, 0xfdffffff, RZ, 0xc0, !PT ;  /* 0xfdffffff05057812 */ /* 0x000fe200078ec0ff */
[----:B------:R-:W4:Y:S01]  /*58c40*/  LDL.LU.64 R204, [R1+0x1b8] ;  /* 0x0001b80001cc7983 */ /* 0x000f220000300a00 */
[----:B------:R-:W-:Y:S02]  /*58c50*/  @P2 LOP3.LUT R18, R18, 0x1000, RZ, 0xfc, !PT ;  /* 0x0000100012122812 */ /* 0x000fe400078efcff */
[----:B------:R-:W-:Y:S01]  /*58c60*/  ISETP.LT.OR P2, PT, R26, 0xd1, !P0 ;  /* 0x000000d11a00780c */ /* 0x000fe20004741670 */
[----:B------:R-:W4:Y:S01]  /*58c70*/  LDL.LU R222, [R1+0xa2c] ;  /* 0x000a2c0001de7983 */ /* 0x000f220000300800 */
[----:B------:R-:W-:-:S02]  /*58c80*/  @P5 LOP3.LUT R5, R5, 0x2000000, RZ, 0xfc, !PT ;  /* 0x0200000005055812 */ /* 0x000fc400078efcff */
[----:B------:R-:W-:Y:S01]  /*58c90*/  F2FP.SATFINITE.E4M3.F32.PACK_AB_MERGE_C R17, RZ, R17, RZ ;  /* 0x00000011ff11723e */ /* 0x000fe200048070ff */
[----:B------:R-:W4:Y:S01]  /*58ca0*/  LDL.LU.64 R214, [R1+0x178] ;  /* 0x0001780001d67983 */ /* 0x000f220000300a00 */
[C---:B------:R-:W-:Y:S02]  /*58cb0*/  LOP3.LUT P5, RZ, R5.reuse, 0x800, RZ, 0xc0, !PT ;  /* 0x0000080005ff7812 */ /* 0x040fe400078ac0ff */
[----:B------:R-:W-:-:S05]  /*58cc0*/  LOP3.LUT R5, R5, 0xfeffffff, RZ, 0xc0, !PT ;  /* 0xfeffffff05057812 */ /* 0x000fca00078ec0ff */
[----:B------:R-:W-:Y:S02]  /*58cd0*/  @!P2 IADD3 R194, P3, P4, R3, R16, R7 ;  /* 0x0000001003c2a210 */ /* 0x000fe40007c7e007 */
[----:B------:R-:W-:Y:S02]  /*58ce0*/  @P2 LOP3.LUT R5, R5, 0x1000000, RZ, 0xfc, !PT ;  /* 0x0100000005052812 */ /* 0x000fe400078efcff */
[----:B------:R-:W-:Y:S02]  /*58cf0*/  @!P2 IADD3.X R216, R4, R27, R6, P3, P4 ;  /* 0x0000001b04d8a210 */ /* 0x000fe40001fe8406 */
[----:B------:R-:W-:Y:S02]  /*58d00*/  ISETP.LT.OR P2, PT, R26, 0xd2, !P0 ;  /* 0x000000d21a00780c */ /* 0x000fe40004741670 */
[----:B------:R-:W-:-:S11]  /*58d10*/  LOP3.LUT R5, R5, 0xff7fffff, RZ, 0xc0, !PT ;  /* 0xff7fffff05057812 */ /* 0x000fd600078ec0ff */
[----:B------:R-:W-:Y:S02]  /*58d20*/  @!P2 IADD3 R217, P3, P4, R3, R16, R7 ;  /* 0x0000001003d9a210 */ /* 0x000fe40007c7e007 */
[----:B------:R-:W-:Y:S02]  /*58d30*/  @P2 LOP3.LUT R5, R5, 0x800000, RZ, 0xfc, !PT ;  /* 0x0080000005052812 */ /* 0x000fe400078efcff */
[----:B------:R-:W-:Y:S02]  /*58d40*/  @!P2 IADD3.X R195, R4, R27, R6, P3, P4 ;  /* 0x0000001b04c3a210 */ /* 0x000fe40001fe8406 */
[----:B------:R-:W-:-:S13]  /*58d50*/  ISETP.LT.OR P2, PT, R26, 0xd9, !P0 ;  /* 0x000000d91a00780c */ /* 0x000fda0004741670 */
[----:B------:R-:W-:-:S04]  /*58d60*/  @!P2 IADD3 R128, P3, P4, R3, R16, R7 ;  /* 0x000000100380a210 */ /* 0x000fc80007c7e007 */
[----:B------:R-:W-:Y:S02]  /*58d70*/  @!P2 IADD3.X R129, R4, R27, R6, P3, P4 ;  /* 0x0000001b0481a210 */ /* 0x000fe40001fe8406 */
[----:B------:R-:W-:-:S13]  /*58d80*/  ISETP.LT.OR P3, PT, R26, 0xc9, !P6 ;  /* 0x000000c91a00780c */ /* 0x000fda0007761670 */
[----:B------:R-:W0:Y:S01]  /*58d90*/  @!P3 LDC.64 R20, c[0x0][0x5c0] ;  /* 0x00017000ff14bb82 */ /* 0x000e220000000a00 */
[----:B------:R1:W-:Y:S02]  /*58da0*/  @!P5 STG.E.U8 desc[UR22][R226.64+0xc1], R17 ;  /* 0x0000c111e200d986 */ /* 0x0003e4000c101116 */
[----:B-1----:R-:W-:-:S05]  /*58db0*/  FMUL R17, R206, UR21 ;  /* 0x00000015ce117c20 */ /* 0x002fca0008400000 */
[----:B------:R-:W-:Y:S02]  /*58dc0*/  F2FP.SATFINITE.E4M3.F32.PACK_AB_MERGE_C R17, RZ, R17, RZ ;  /* 0x00000011ff11723e */ /* 0x000fe400048070ff */
[----:B0-----:R-:W-:-:S05]  /*58dd0*/  @!P3 IADD3 R20, P4, R16, R20, RZ ;  /* 0x000000141014b210 */ /* 0x001fca0007f9e0ff */
[----:B------:R-:W-:-:S05]  /*58de0*/  @!P3 IMAD.X R21, R27, 0x1, R21, P4 ;  /* 0x000000011b15b824 */ /* 0x000fca00020e0615 */
[----:B------:R0:W-:Y:S01]  /*58df0*/  @!P3 STG.E.U8 desc[UR22][R20.64+0xc8], R17 ;  /* 0x0000c8111400b986 */ /* 0x0001e2000c101116 */
[----:B------:R-:W-:-:S04]  /*58e00*/  LOP3.LUT R5, R5, 0xffbfffff, RZ, 0xc0, !PT ;  /* 0xffbfffff05057812 */ /* 0x000fc800078ec0ff */
[----:B------:R-:W-:Y:S02]  /*58e10*/  @P2 LOP3.LUT R5, R5, 0x400000, RZ, 0xfc, !PT ;  /* 0x0040000005052812 */ /* 0x000fe400078efcff */
[----:B------:R-:W-:-:S13]  /*58e20*/  ISETP.LT.OR P2, PT, R26, 0xda, !P0 ;  /* 0x000000da1a00780c */ /* 0x000fda0004741670 */
[----:B------:R-:W-:-:S04]  /*58e30*/  @!P2 IADD3 R206, P3, P4, R3, R16, R7 ;  /* 0x0000001003cea210 */ /* 0x000fc80007c7e007 */
[----:B------:R-:W-:Y:S02]  /*58e40*/  @!P2 IADD3.X R207, R4, R27, R6, P3, P4 ;  /* 0x0000001b04cfa210 */ /* 0x000fe40001fe8406 */
        /* <DEDUP_REMOVED lines=9> */
[----:B------:R-:W3:Y:S01]  /*58ee0*/  LDL.LU R25, [R1+0xa34] ;  /* 0x000a340001197983 */ /* 0x000ee20000300800 */
[----:B------:R-:W-:Y:S02]  /*58ef0*/  LOP3.LUT P1, RZ, R2, 0x20, RZ, 0xc0, !PT ;  /* 0x0000002002ff7812 */ /* 0x000fe4000782c0ff */
[----:B------:R-:W-:Y:S01]  /*58f00*/  F2FP.SATFINITE.E4M3.F32.PACK_AB_MERGE_C R17, RZ, R17, RZ ;  /* 0x00000011ff11723e */ /* 0x000fe200048070ff */
[----:B------:R-:W3:Y:S01]  /*58f10*/  LDL.LU R132, [R1+0xa38] ;  /* 0x000a380001847983 */ /* 0x000ee20000300800 */
[----:B------:R-:W-:-:S09]  /*58f20*/  LOP3.LUT P5, RZ, R0, 0x80, RZ, 0xc0, !PT ;  /* 0x0000008000ff7812 */ /* 0x000fd200078ac0ff */
[----:B----4-:R0:W-:Y:S02]  /*58f30*/  @!P1 STG.E.U8 desc[UR22][R204.64+0xc8], R17 ;  /* 0x0000c811cc009986 */ /* 0x0101e4000c101116 */
[----:B0-----:R-:W-:Y:S02]  /*58f40*/  FMUL R17, R222, UR21 ;  /* 0x00000015de117c20 */ /* 0x001fe40008400000 */
[----:B------:R-:W4:Y:S03]  /*58f50*/  LDL.LU.64 R222, [R1+0x190] ;  /* 0x0001900001de7983 */ /* 0x000f260000300a00 */
[----:B------:R-:W-:-:S05]  /*58f60*/  F2FP.SATFINITE.E4M3.F32.PACK_AB_MERGE_C R17, RZ, R17, RZ ;  /* 0x00000011ff11723e */ /* 0x000fca00048070ff */
[----:B------:R2:W-:Y:S01]  /*58f70*/  @!P5 STG.E.U8 desc[UR22][R214.64+0xc9], R17 ;  /* 0x0000c911d600d986 */ /* 0x0005e2000c101116 */
[----:B------:R-:W-:-:S04]  /*58f80*/  LOP3.LUT R5, R5, 0xffdfffff, RZ, 0xc0, !PT ;  /* 0xffdfffff05057812 */ /* 0x000fc800078ec0ff */
[----:B------:R-:W-:Y:S02]  /*58f90*/  @P2 LOP3.LUT R5, R5, 0x200000, RZ, 0xfc, !PT ;  /* 0x0020000005052812 */ /* 0x000fe400078efcff */
[----:B------:R-:W-:Y:S02]  /*58fa0*/  ISETP.LT.OR P2, PT, R26, 0xe1, !P0 ;  /* 0x000000e11a00780c */ /* 0x000fe40004741670 */
[----:B------:R-:W-:-:S11]  /*58fb0*/  LOP3.LUT R5, R5, 0xffefffff, RZ, 0xc0, !PT ;  /* 0xffefffff05057812 */ /* 0x000fd600078ec0ff */
[----:B------:R-:W-:Y:S02]  /*58fc0*/  @!P2 IADD3 R212, P3, P4, R3, R16, R7 ;  /* 0x0000001003d4a210 */ /* 0x000fe40007c7e007 */
[----:B------:R-:W-:Y:S02]  /*58fd0*/  @P2 LOP3.LUT R5, R5, 0x100000, RZ, 0xfc, !PT ;  /* 0x0010000005052812 */ /* 0x000fe400078efcff */
[----:B------:R-:W-:Y:S02]  /*58fe0*/  @!P2 IADD3.X R226, R4, R27, R6, P3, P4 ;  /* 0x0000001b04e2a210 */ /* 0x000fe40001fe8406 */
[----:B------:R-:W-:Y:S02]  /*58ff0*/  ISETP.LT.OR P2, PT, R26, 0xe2, !P0 ;  /* 0x000000e21a00780c */ /* 0x000fe40004741670 */
[C---:B------:R-:W-:Y:S02]  /*59000*/  LOP3.LUT P1, RZ, R5.reuse, 0x1000, RZ, 0xc0, !PT ;  /* 0x0000100005ff7812 */ /* 0x040fe4000782c0ff */
[----:B------:R-:W-:-:S09]  /*59010*/  LOP3.LUT R5, R5, 0xfff7ffff, RZ, 0xc0, !PT ;  /* 0xfff7ffff05057812 */ /* 0x000fd200078ec0ff */
[----:B------:R-:W-:Y:S02]  /*59020*/  @!P2 IADD3 R227, P3, P4, R3, R16, R7 ;  /* 0x0000001003e3a210 */ /* 0x000fe40007c7e007 */
[----:B------:R-:W-:Y:S02]  /*59030*/  @P2 LOP3.LUT R5, R5, 0x80000, RZ, 0xfc, !PT ;  /* 0x0008000005052812 */ /* 0x000fe400078efcff */
[----:B------:R-:W-:Y:S02]  /*59040*/  @!P2 IADD3.X R213, R4, R27, R6, P3, P4 ;  /* 0x0000001b04d5a210 */ /* 0x000fe40001fe8406 */
[----:B------:R-:W-:-:S13]  /*59050*/  ISETP.LT.OR P2, PT, R26, 0xe9, !P0 ;  /* 0x000000e91a00780c */ /* 0x000fda0004741670 */
[----:B------:R-:W-:-:S04]  /*59060*/  @!P2 IADD3 R204, P3, P4, R3, R16, R7 ;  /* 0x0000001003cca210 */ /* 0x000fc80007c7e007 */
[----:B------:R-:W-:Y:S02]  /*59070*/  @!P2 IADD3.X R205, R4, R27, R6, P3, P4 ;  /* 0x0000001b04cda210 */ /* 0x000fe40001fe8406 */
[----:B------:R-:W-:-:S13]  /*59080*/  ISETP.LT.OR P3, PT, R26, 0xd1, !P6 ;  /* 0x000000d11a00780c */ /* 0x000fda0007761670 */
[----:B------:R-:W0:Y:S02]  /*59090*/  @!P3 LDC.64 R20, c[0x0][0x5c0] ;  /* 0x00017000ff14bb82 */ /* 0x000e240000000a00 */
[----:B0-----:R-:W-:-:S05]  /*590a0*/  @!P3 IADD3 R20, P4, R16, R20, RZ ;  /* 0x000000141014b210 */ /* 0x001fca0007f9e0ff */
[----:B------:R-:W-:Y:S02]  /*590b0*/  @!P3 IMAD.X R21, R27, 0x1, R21, P4 ;  /* 0x000000011b15b824 */ /* 0x000fe400020e0615 */
[----:B--2---:R-:W-:Y:S02]  /*590c0*/  FMUL R17, R14, UR21 ;  /* 0x000000150e117c20 */ /* 0x004fe40008400000 */
[----:B------:R-:W2:Y:S03]  /*590d0*/  LDL.LU R14, [R1+0xa3c] ;  /* 0x000a3c00010e7983 */ /* 0x000ea60000300800 */
[----:B------:R-:W-:Y:S01]  /*590e0*/  F2FP.SATFINITE.E4M3.F32.PACK_AB_MERGE_C R17, RZ, R17, RZ ;  /* 0x00000011ff11723e */ /* 0x000fe200048070ff */
[----:B------:R-:W2:Y:S04]  /*590f0*/  LDL.LU.64 R224, [R1+0x188] ;  /* 0x0001880001e07983 */ /* 0x000ea80000300a00 */
[----:B------:R3:W-:Y:S02]  /*59100*/  @!P3 STG.E.U8 desc[UR22][R20.64+0xd0], R17 ;  /* 0x0000d0111400b986 */ /* 0x0007e4000c101116 */
[----:B---3--:R-:W-:-:S02]  /*59110*/  FMUL R17, R25, UR21 ;  /* 0x0000001519117c20 */ /* 0x008fc40008400000 */
[----:B------:R-:W3:Y:S01]  /*59120*/  LDL.LU R25, [R1+0xa40] ;  /* 0x000a400001197983 */ /* 0x000ee20000300800 */
[----:B------:R-:W-:Y:S02]  /*59130*/  LOP3.LUT R5, R5, 0xfffbffff, RZ, 0xc0, !PT ;  /* 0xfffbffff05057812 */ /* 0x000fe400078ec0ff */
[----:B------:R-:W-:Y:S01]  /*59140*/  F2FP.SATFINITE.E4M3.F32.PACK_AB_MERGE_C R17, RZ, R17, RZ ;  /* 0x00000011ff11723e */ /* 0x000fe200048070ff */
[----:B------:R-:W3:Y:S01]  /*59150*/  LDL.LU R134, [R1+0xa44] ;  /* 0x000a440001867983 */ /* 0x000ee20000300800 */
[----:B------:R-:W-:Y:S02]  /*59160*/  @P2 LOP3.LUT R5, R5, 0x40000, RZ, 0xfc, !PT ;  /* 0x0004000005052812 */ /* 0x000fe400078efcff */
[----:B------:R-:W-:-:S13]  /*59170*/  ISETP.LT.OR P2, PT, R26, 0xea, !P0 ;  /* 0x000000ea1a00780c */ /* 0x000fda0004741670 */
[----:B------:R-:W-:-:S04]  /*59180*/  @!P2 IADD3 R214, P3, P4, R3, R16, R7 ;  /* 0x0000001003d6a210 */ /* 0x000fc80007c7e007 */
[----:B------:R-:W-:Y:S02]  /*59190*/  @!P2 IADD3.X R215, R4, R27, R6, P3, P4 ;  /* 0x0000001b04d7a210 */ /* 0x000fe40001fe8406 */
[----:B------:R-:W-:-:S13]  /*591a0*/  ISETP.LT.OR P3, PT, R26, 0xd2, !P6 ;  /* 0x000000d21a00780c */ /* 0x000fda0007761670 */
[----:B------:R-:W0:Y:S02]  /*591b0*/  @!P3 LDC.64 R20, c[0x0][0x5c0] ;  /* 0x00017000ff14bb82 */ /* 0x000e240000000a00 */
[----:B0-----:R-:W-:-:S05]  /*591c0*/  @!P3 IADD3 R20, P4, R16, R20, RZ ;  /* 0x000000141014b210 */ /* 0x001fca0007f9e0ff */
[----:B------:R-:W-:-:S05]  /*591d0*/  @!P3 IMAD.X R21, R27, 0x1, R21, P4 ;  /* 0x000000011b15b824 */ /* 0x000fca00020e0615 */
[----:B------:R0:W-:Y:S02]  /*591e0*/  @!P3 STG.E.U8 desc[UR22][R20.64+0xd1], R17 ;  /* 0x0000d1111400b986 */ /* 0x0001e4000c101116 */
[----:B0-----:R-:W-:-:S05]  /*591f0*/  FMUL R17, R132, UR21 ;  /* 0x0000001584117c20 */ /* 0x001fca0008400000 */
[----:B------:R-:W-:-:S05]  /*59200*/  F2FP.SATFINITE.E4M3.F32.PACK_AB_MERGE_C R17, RZ, R17, RZ ;  /* 0x00000011ff11723e */ /* 0x000fca00048070ff */
[----:B----4-:R2:W-:Y:S01]  /*59210*/  @!P1 STG.E.U8 desc[UR22][R222.64+0xd0], R17 ;  /* 0x0000d011de009986 */ /* 0x0105e2000c101116 */
[C---:B------:R-:W-:Y:S02]  /*59220*/  LOP3.LUT P5, RZ, R5.reuse, 0x2000, RZ, 0xc0, !PT ;  /* 0x0000200005ff7812 */ /* 0x040fe400078ac0ff */
[----:B------:R-:W-:-:S04]  /*59230*/  LOP3.LUT R5, R5, 0xfffdffff, RZ, 0xc0, !PT ;  /* 0xfffdffff05057812 */ /* 0x000fc800078ec0ff */
[----:B------:R-:W-:Y:S02]  /*59240*/  @P2 LOP3.LUT R5, R5, 0x20000, RZ, 0xfc, !PT ;  /* 0x0002000005052812 */ /* 0x000fe400078efcff */
[----:B------:R-:W-:Y:S02]  /*59250*/  ISETP.LT.OR P2, PT, R26, 0xf1, !P0 ;  /* 0x000000f11a00780c */ /* 0x000fe40004741670 */
[----:B------:R-:W-:-:S11]  /*59260*/  LOP3.LUT R5, R5, 0xfffeffff, RZ, 0xc0, !PT ;  /* 0xfffeffff05057812 */ /* 0x000fd600078ec0ff */
[----:B------:R-:W-:Y:S01]  /*59270*/  @!P2 IADD3 R31, P3, P4, R3, R16, R7 ;  /* 0x00000010031fa210 */ /* 0x000fe20007c7e007 */
[----:B--2---:R-:W-:Y:S02]  /*59280*/  FMUL R17, R14, UR21 ;  /* 0x000000150e117c20 */ /* 0x004fe40008400000 */
[----:B------:R-:W2:Y:S03]  /*59290*/  LDL.LU R14, [R1+0xa48] ;  /* 0x000a4800010e7983 */ /* 0x000ea60000300800 */
[----:B------:R-:W-:Y:S01]  /*592a0*/  F2FP.SATFINITE.E4M3.F32.PACK_AB_MERGE_C R17, RZ, R17, RZ ;  /* 0x00000011ff11723e */ /* 0x000fe200048070ff */
[----:B------:R-:W4:Y:S04]  /*592b0*/  LDL.LU.64 R232, [R1+0x198] ;  /* 0x0001980001e87983 */ /* 0x000f280000300a00 */
[----:B------:R3:W-:Y:S02]  /*592c0*/  @!P5 STG.E.U8 desc[UR22][R224.64+0xd1], R17 ;  /* 0x0000d111e000d986 */ /* 0x0007e4000c101116 */
[----:B---3--:R-:W-:-:S02]  /*592d0*/  FMUL R17, R25, UR21 ;  /* 0x0000001519117c20 */ /* 0x008fc40008400000 */
[----:B------:R-:W3:Y:S01]  /*592e0*/  LDL.LU R25, [R1+0xa4c] ;  /* 0x000a4c0001197983 */ /* 0x000ee20000300800 */
[----:B------:R-:W-:Y:S02]  /*592f0*/  @P2 LOP3.LUT R5, R5, 0x10000, RZ, 0xfc, !PT ;  /* 0x0001000005052812 */ /* 0x000fe400078efcff */
[----:B------:R-:W-:Y:S01]  /*59300*/  @!P2 IADD3.X R32, R4, R27, R6, P3, P4 ;  /* 0x0000001b0420a210 */ /* 0x000fe20001fe8406 */
[----:B------:R-:W3:Y:S01]  /*59310*/  LDL.LU.64 R136, [R1+0x150] ;  /* 0x0001500001887983 */ /* 0x000ee20000300a00 */
        /* <DEDUP_REMOVED lines=10> */
[----:B------:R-:W-:-:S04]  /*593c0*/  LOP3.LUT R5, R5, 0xffffbfff, RZ, 0xc0, !PT ;  /* 0xffffbfff05057812 */ /* 0x000fc800078ec0ff */
[----:B------:R-:W-:Y:S02]  /*593d0*/  @P2 LOP3.LUT R5, R5, 0x4000, RZ, 0xfc, !PT ;  /* 0x0000400005052812 */ /* 0x000fe400078efcff */
[----:B------:R-:W-:Y:S02]  /*593e0*/  ISETP.LT.OR P2, PT, R26, 0xfa, !P0 ;  /* 0x000000fa1a00780c */ /* 0x000fe40004741670 */
[----:B------:R-:W-:Y:S02]  /*593f0*/  F2FP.SATFINITE.E4M3.F32.PACK_AB_MERGE_C R17, RZ, R17, RZ ;  /* 0x00000011ff11723e */ /* 0x000fe400048070ff */
[----:B0-----:R-:W-:-:S05]  /*59400*/  @!P3 IADD3 R20, P4, R16, R20, RZ ;  /* 0x000000141014b210 */ /* 0x001fca0007f9e0ff */
[----:B------:R-:W-:-:S05]  /*59410*/  @!P3 IMAD.X R21, R27, 0x1, R21, P4 ;  /* 0x000000011b15b824 */ /* 0x000fca00020e0615 */
[----:B------:R0:W-:Y:S01]  /*59420*/  @!P3 STG.E.U8 desc[UR22][R20.64+0xd8], R17 ;  /* 0x0000d8111400b986 */ /* 0x0001e2000c101116 */
[----:B------:R-:W-:-:S04]  /*59430*/  @!P2 IADD3 R224, P3, P4, R3, R16, R7 ;  /* 0x0000001003e0a210 */ /* 0x000fc80007c7e007 */
[----:B------:R-:W-:Y:S02]  /*59440*/  @!P2 IADD3.X R225, R4, R27, R6, P3, P4 ;  /* 0x0000001b04e1a210 */ /* 0x000fe40001fe8406 */
[----:B------:R-:W-:-:S13]  /*59450*/  ISETP.LT.OR P3, PT, R26, 0xda, !P6 ;  /* 0x000000da1a00780c */ /* 0x000fda0007761670 */
[----:B0-----:R-:W0:Y:S01]  /*59460*/  @!P3 LDC.64 R20, c[0x0][0x5c0] ;  /* 0x00017000ff14bb82 */ /* 0x001e220000000a00 */
[----:B------:R-:W-:Y:S02]  /*59470*/  FMUL R17, R134, UR21 ;  /* 0x0000001586117c20 */ /* 0x000fe40008400000 */
[----:B------:R-:W3:Y:S03]  /*59480*/  LDL.LU R134, [R1+0xa50] ;  /* 0x000a500001867983 */ /* 0x000ee60000300800 */
[----:B------:R-:W-:Y:S02]  /*59490*/  F2FP.SATFINITE.E4M3.F32.PACK_AB_MERGE_C R17, RZ, R17, RZ ;  /* 0x00000011ff11723e */ /* 0x000fe400048070ff */
[----:B0-----:R-:W-:-:S05]  /*594a0*/  @!P3 IADD3 R20, P4, R16, R20, RZ ;  /* 0x000000141014b210 */ /* 0x001fca0007f9e0ff */
[----:B------:R-:W-:-:S05]  /*594b0*/  @!P3 IMAD.X R21, R27, 0x1, R21, P4 ;  /* 0x000000011b15b824 */ /* 0x000fca00020e0615 */
[----:B------:R2:W-:Y:S01]  /*594c0*/  @!P3 STG.E.U8 desc[UR22][R20.64+0xd9], R17 ;  /* 0x0000d9111400b986 */ /* 0x0005e2000c101116 */
[----:B------:R-:W-:Y:S01]  /*594d0*/  LOP3.LUT P1, RZ, R2, 0x40, RZ, 0xc0, !PT ;  /* 0x0000004002ff7812 */ /* 0x000fe2000782c0ff */
[----:B--2---:R-:W-:Y:S02]  /*594e0*/  FMUL R17, R14, UR21 ;  /* 0x000000150e117c20 */ /* 0x004fe40008400000 */
[----:B------:R-:W2:Y:S03]  /*594f0*/  LDL.LU R14, [R1+0xa54] ;  /* 0x000a5400010e7983 */ /* 0x000ea60000300800 */
[----:B------:R-:W-:-:S07]  /*59500*/  F2FP.SATFINITE.E4M3.F32.PACK_AB_MERGE_C R17, RZ, R17, RZ ;  /* 0x00000011ff11723e */ /* 0x000fce00048070ff */
[----:B----4-:R3:W-:Y:S02]  /*59510*/  @!P1 STG.E.U8 desc[UR22][R232.64+0xd8], R17 ;  /* 0x0000d811e8009986 */ /* 0x0107e4000c101116 */
[----:B---3--:R-:W-:Y:S02]  /*59520*/  FMUL R17, R25, UR21 ;  /* 0x0000001519117c20 */ /* 0x008fe40008400000 */
[----:B------:R-:W3:Y:S01]  /*59530*/  LDL.LU R25, [R1+0xa58] ;  /* 0x000a580001197983 */ /* 0x000ee20000300800 */
[----:B------:R-:W-:Y:S02]  /*59540*/  LOP3.LUT R5, R5, 0xffffdfff, RZ, 0xc0, !PT ;  /* 0xffffdfff05057812 */ /* 0x000fe400078ec0ff */
[----:B------:R-:W-:Y:S01]  /*59550*/  LOP3.LUT P5, RZ, R0, 0x20000, RZ, 0xc0, !PT ;  /* 0x0002000000ff7812 */ /* 0x000fe200078ac0ff */
[----:B------:R-:W4:Y:S01]  /*59560*/  LDL.LU.64 R144, [R1+0x160] ;  /* 0x0001600001907983 */ /* 0x000f220000300a00 */
[----:B------:R-:W-:Y:S02]  /*59570*/  @P2 LOP3.LUT R5, R5, 0x2000, RZ, 0xfc, !PT ;  /* 0x0000200005052812 */ /* 0x000fe400078efcff */
[----:B------:R-:W-:Y:S01]  /*59580*/  ISETP.LT.OR P2, PT, R26, 0x101, !P0 ;  /* 0x000001011a00780c */ /* 0x000fe20004741670 */
[----:B------:R-:W4:Y:S01]  /*59590*/  LDL.LU R138, [R1+0xa5c] ;  /* 0x000a5c00018a7983 */ /* 0x000f220000300800 */
[----:B------:R-:W-:-:S11]  /*595a0*/  LOP3.LUT R5, R5, 0xffffefff, RZ, 0xc0, !PT ;  /* 0xffffefff05057812 */ /* 0x000fd600078ec0ff */
        /* <DEDUP_REMOVED lines=13> */
[----:B------:R-:W-:-:S05]  /*59680*/  F2FP.SATFINITE.E4M3.F32.PACK_AB_MERGE_C R17, RZ, R17, RZ ;  /* 0x00000011ff11723e */ /* 0x000fca00048070ff */
[----:B------:R1:W-:Y:S04]  /*59690*/  @!P5 STG.E.U8 desc[UR22][R136.64+0xd9], R17 ;  /* 0x0000d9118800d986 */ /* 0x0003e8000c101116 */
[----:B-1----:R-:W4:Y:S01]  /*596a0*/  LDL.LU.64 R136, [R1+0x158] ;  /* 0x0001580001887983 */ /* 0x002f220000300a00 */
[----:B0-----:R-:W-:-:S05]  /*596b0*/  @!P3 IADD3 R20, P4, R16, R20, RZ ;  /* 0x000000141014b210 */ /* 0x001fca0007f9e0ff */
[----:B------:R-:W-:Y:S02]  /*596c0*/  @!P3 IMAD.X R21, R27, 0x1, R21, P4 ;  /* 0x000000011b15b824 */ /* 0x000fe400020e0615 */
[----:B------:R-:W-:-:S05]  /*596d0*/  FMUL R17, R134, UR21 ;  /* 0x0000001586117c20 */ /* 0x000fca0008400000 */
[----:B------:R-:W-:-:S05]  /*596e0*/  F2FP.SATFINITE.E4M3.F32.PACK_AB_MERGE_C R17, RZ, R17, RZ ;  /* 0x00000011ff11723e */ /* 0x000fca00048070ff */
[----:B------:R0:W-:Y:S01]  /*596f0*/  @!P3 STG.E.U8 desc[UR22][R20.64+0xe0], R17 ;  /* 0x0000e0111400b986 */ /* 0x0001e2000c101116 */
[----:B------:R-:W-:-:S04]  /*59700*/  LOP3.LUT R5, R5, 0xfffffbff, RZ, 0xc0, !PT ;  /* 0xfffffbff05057812 */ /* 0x000fc800078ec0ff */
[----:B------:R-:W-:Y:S02]  /*59710*/  @P2 LOP3.LUT R5, R5, 0x400, RZ, 0xfc, !PT ;  /* 0x0000040005052812 */ /* 0x000fe400078efcff */
[----:B------:R-:W-:-:S13]  /*59720*/  ISETP.LT.OR P2, PT, R26, 0x10a, !P0 ;  /* 0x0000010a1a00780c */ /* 0x000fda0004741670 */
[----:B------:R-:W-:-:S04]  /*59730*/  @!P2 IADD3 R134, P3, P4, R3, R16, R7 ;  /* 0x000000100386a210 */ /* 0x000fc80007c7e007 */
[----:B------:R-:W-:Y:S02]  /*59740*/  @!P2 IADD3.X R135, R4, R27, R6, P3, P4 ;  /* 0x0000001b0487a210 */ /* 0x000fe40001fe8406 */
[----:B------:R-:W-:-:S13]  /*59750*/  ISETP.LT.OR P3, PT, R26, 0xe2, !P6 ;  /* 0x000000e21a00780c */ /* 0x000fda0007761670 */
[----:B0-----:R-:W0:Y:S01]  /*59760*/  @!P3 LDC.64 R20, c[0x0][0x5c0] ;  /* 0x00017000ff14bb82 */ /* 0x001e220000000a00 */
[----:B--2---:R-:W-:Y:S02]  /*59770*/  FMUL R17, R14, UR21 ;  /* 0x000000150e117c20 */ /* 0x004fe40008400000 */
[----:B------:R-:W2:Y:S01]  /*59780*/  LDL.LU R14, [R1+0xa60] ;  /* 0x000a6000010e7983 */ /* 0x000ea20000300800 */
[----:B0-----:R-:W-:Y:S02]  /*59790*/  @!P3 IADD3 R20, P4, R16, R20, RZ ;  /* 0x000000141014b210 */ /* 0x001fe40007f9e0ff */
[----:B------:R-:W-:-:S03]  /*597a0*/  F2FP.SATFINITE.E4M3.F32.PACK_AB_MERGE_C R17, RZ, R17, RZ ;  /* 0x00000011ff11723e */ /* 0x000fc600048070ff */
[----:B------:R-:W-:-:S05]  /*597b0*/  @!P3 IMAD.X R21, R27, 0x1, R21, P4 ;  /* 0x000000011b15b824 */ /* 0x000fca00020e0615 */
[----:B------:R3:W-:Y:S02]  /*597c0*/  @!P3 STG.E.U8 desc[UR22][R20.64+0xe1], R17 ;  /* 0x0000e1111400b986 */ /* 0x0007e4000c101116 */
[----:B---3--:R-:W-:Y:S02]  /*597d0*/  FMUL R17, R25, UR21 ;  /* 0x0000001519117c20 */ /* 0x008fe40008400000 */
[----:B------:R-:W3:Y:S01]  /*597e0*/  LDL.LU R25, [R1+0xa64] ;  /* 0x000a640001197983 */ /* 0x000ee20000300800 */
[----:B------:R-:W-:-:S03]  /*597f0*/  LOP3.LUT P1, RZ, R11, 0x2000000, RZ, 0xc0, !PT ;  /* 0x020000000bff7812 */ /* 0x000fc6000782c0ff */
[----:B------:R-:W3:Y:S01]  /*59800*/  LDL.LU R142, [R1+0xa68] ;  /* 0x000a6800018e7983 */ /* 0x000ee20000300800 */
[----:B------:R-:W-:Y:S02]  /*59810*/  F2FP.SATFINITE.E4M3.F32.PACK_AB_MERGE_C R17, RZ, R17, RZ ;  /* 0x00000011ff11723e */ /* 0x000fe400048070ff */
[----:B------:R-:W-:-:S07]  /*59820*/  LOP3.LUT P5, RZ, R11, 0x8000000, RZ, 0xc0, !PT ;  /* 0x080000000bff7812 */ /* 0x000fce00078ac0ff */
[----:B----4-:R0:W-:Y:S02]  /*59830*/  @!P1 STG.E.U8 desc[UR22][R144.64+0xe0], R17 ;  /* 0x0000e01190009986 */ /* 0x0101e4000c101116 */
[----:B0-----:R-:W-:Y:S02]  /*59840*/  FMUL R17, R138, UR21 ;  /* 0x000000158a117c20 */ /* 0x001fe40008400000 */
[----:B------:R-:W4:Y:S03]  /*59850*/  LDL.LU.64 R144, [R1+0x170] ;  /* 0x0001700001907983 */ /* 0x000f260000300a00 */
[----:B------:R-:W-:Y:S02]  /*59860*/  F2FP.SATFINITE.E4M3.F32.PACK_AB_MERGE_C R17, RZ, R17, RZ ;  /* 0x00000011ff11723e */ /* 0x000fe400048070ff */
[----:B------:R-:W-:-:S04]  /*59870*/  LOP3.LUT R5, R5, 0xfffffdff, RZ, 0xc0, !PT ;  /* 0xfffffdff05057812 */ /* 0x000fc800078ec0ff */
[----:B------:R-:W-:Y:S02]  /*59880*/  @P2 LOP3.LUT R5, R5, 0x200, RZ, 0xfc, !PT ;  /* 0x0000020005052812 */ /* 0x000fe400078efcff */
[----:B------:R-:W-:Y:S02]  /*59890*/  ISETP.LT.OR P2, PT, R26, 0x111, !P0 ;  /* 0x000001111a00780c */ /* 0x000fe40004741670 */
[----:B------:R-:W-:-:S11]  /*598a0*/  LOP3.LUT R5, R5, 0xfffffeff, RZ, 0xc0, !PT ;  /* 0xfffffeff05057812 */ /* 0x000fd600078ec0ff */
[----:B------:R-:W-:Y:S02]  /*598b0*/  @!P2 IADD3 R36, P3, P4, R3, R16, R7 ;  /* 0x000000100324a210 */ /* 0x000fe40007c7e007 */
[----:B------:R-:W-:Y:S02]  /*598c0*/  @P2 LOP3.LUT R5, R5, 0x100, RZ, 0xfc, !PT ;  /* 0x0000010005052812 */ /* 0x000fe400078efcff */
[----:B------:R-:W-:Y:S02]  /*598d0*/  @!P2 IADD3.X R37, R4, R27, R6, P3, P4 ;  /* 0x0000001b0425a210 */ /* 0x000fe40001fe8406 */
[----:B------:R-:W-:Y:S01]  /*598e0*/  ISETP.LT.OR P2, PT, R26, 0x112, !P0 ;  /* 0x000001121a00780c */ /* 0x000fe20004741670 */
[----:B------:R2:W-:Y:S01]  /*598f0*/  @!P5 STG.E.U8 desc[UR22][R136.64+0xe1], R17 ;  /* 0x0000e1118800d986 */ /* 0x0005e2000c101116 */
        /* <DEDUP_REMOVED lines=18> */
[----:B------:R-:W-:-:S04]  /*59a20*/  LOP3.LUT R5, R5, 0xffffffbf, RZ, 0xc0, !PT ;  /* 0xffffffbf05057812 */ /* 0x000fc800078ec0ff */
[----:B------:R-:W-:Y:S02]  /*59a30*/  @P2 LOP3.LUT R5, R5, 0x40, RZ, 0xfc, !PT ;  /* 0x0000004005052812 */ /* 0x000fe400078efcff */
[----:B------:R-:W-:-:S13]  /*59a40*/  ISETP.LT.OR P2, PT, R26, 0x11a, !P0 ;  /* 0x0000011a1a00780c */ /* 0x000fda0004741670 */
[----:B------:R-:W-:-:S04]  /*59a50*/  @!P2 IADD3 R136, P3, P4, R3, R16, R7 ;  /* 0x000000100388a210 */ /* 0x000fc80007c7e007 */
[----:B------:R-:W-:Y:S02]  /*59a60*/  @!P2 IADD3.X R137, R4, R27, R6, P3, P4 ;  /* 0x0000001b0489a210 */ /* 0x000fe40001fe8406 */
[----:B------:R-:W-:-:S13]  /*59a70*/  ISETP.LT.OR P3, PT, R26, 0xea, !P6 ;  /* 0x000000ea1a00780c */ /* 0x000fda0007761670 */
[----:B------:R-:W0:Y:S01]  /*59a80*/  @!P3 LDC.64 R20, c[0x0][0x5c0] ;  /* 0x00017000ff14bb82 */ /* 0x000e220000000a00 */
[----:B------:R-:W-:Y:S02]  /*59a90*/  F2FP.SATFINITE.E4M3.F32.PACK_AB_MERGE_C R17, RZ, R17, RZ ;  /* 0x00000011ff11723e */ /* 0x000fe400048070ff */
[----:B------:R-:W-:Y:S02]  /*59aa0*/  LOP3.LUT P1, RZ, R2, 0x80, RZ, 0xc0, !PT ;  /* 0x0000008002ff7812 */ /* 0x000fe4000782c0ff */
[----:B0-----:R-:W-:-:S05]  /*59ab0*/  @!P3 IADD3 R20, P4, R16, R20, RZ ;  /* 0x000000141014b210 */ /* 0x001fca0007f9e0ff */
[----:B------:R-:W-:-:S05]  /*59ac0*/  @!P3 IMAD.X R21, R27, 0x1, R21, P4 ;  /* 0x000000011b15b824 */ /* 0x000fca00020e0615 */
[----:B------:R0:W-:Y:S02]  /*59ad0*/  @!P3 STG.E.U8 desc[UR22][R20.64+0xe9], R17 ;  /* 0x0000e9111400b986 */ /* 0x0001e4000c101116 */
[----:B0-----:R-:W-:-:S05]  /*59ae0*/  FMUL R17, R142, UR21 ;  /* 0x000000158e117c20 */ /* 0x001fca0008400000 */
[----:B------:R-:W-:-:S05]  /*59af0*/  F2FP.SATFINITE.E4M3.F32.PACK_AB_MERGE_C R17, RZ, R17, RZ ;  /* 0x00000011ff11723e */ /* 0x000fca00048070ff */
[----:B----4-:R0:W-:Y:S04]  /*59b00*/  @!P1 STG.E.U8 desc[UR22][R144.64+0xe8], R17 ;  /* 0x0000e81190009986 */ /* 0x0101e8000c101116 */
[----:B0-----:R-:W4:Y:S01]  /*59b10*/  LDL.LU R144, [R1+0xa74] ;  /* 0x000a740001907983 */ /* 0x001f220000300800 */
[----:B------:R-:W-:Y:S02]  /*59b20*/  LOP3.LUT P5, RZ, R0, 0x40, RZ, 0xc0, !PT ;  /* 0x0000004000ff7812 */ /* 0x000fe400078ac0ff */
[----:B------:R-:W-:-:S04]  /*59b30*/  LOP3.LUT R5, R5, 0xffffffdf, RZ, 0xc0, !PT ;  /* 0xffffffdf05057812 */ /* 0x000fc800078ec0ff */
[----:B------:R-:W-:Y:S02]  /*59b40*/  @P2 LOP3.LUT R5, R5, 0x20, RZ, 0xfc, !PT ;  /* 0x0000002005052812 */ /* 0x000fe400078efcff */
[----:B------:R-:W-:Y:S01]  /*59b50*/  ISETP.LT.OR P2, PT, R26, 0x121, !P0 ;  /* 0x000001211a00780c */ /* 0x000fe20004741670 */
        /* <DEDUP_REMOVED lines=8> */
[----:B------:R-:W-:Y:S01]  /*59be0*/  @!P2 IADD3 R42, P3, P4, R3, R16, R7 ;  /* 0x00000010032aa210 */ /* 0x000fe20007c7e007 */
[----:B------:R-:W3:Y:S01]  /*59bf0*/  LDL.LU.64 R142, [R1+0x130] ;  /* 0x00013000018e7983 */ /* 0x000ee20000300a00 */
        /* <DEDUP_REMOVED lines=23> */
[----:B----4-:R-:W-:Y:S02]  /*59d70*/  FMUL R17, R144, UR21 ;  /* 0x0000001590117c20 */ /* 0x010fe40008400000 */
[----:B------:R-:W4:Y:S03]  /*59d80*/  LDL.LU R144, [R1+0xa80] ;  /* 0x000a800001907983 */ /* 0x000f260000300800 */
        /* <DEDUP_REMOVED lines=8> */
[----:B------:R3:W-:Y:S02]  /*59e10*/  @!P1 STG.E.U8 desc[UR22][R140.64+0xf0], R17 ;  /* 0x0000f0118c009986 */ /* 0x0007e4000c101116 */
[----:B---3--:R-:W-:Y:S02]  /*59e20*/  FMUL R17, R25, UR21 ;  /* 0x0000001519117c20 */ /* 0x008fe40008400000 */
[----:B------:R-:W3:Y:S01]  /*59e30*/  LDL.LU R25, [R1+0xa88] ;  /* 0x000a880001197983 */ /* 0x000ee20000300800 */
[----:B------:R-:W-:Y:S02]  /*59e40*/  LOP3.LUT R5, R5, 0xfffffffd, RZ, 0xc0, !PT ;  /* 0xfffffffd05057812 */ /* 0x000fe400078ec0ff */
[----:B------:R-:W-:Y:S01]  /*59e50*/  LOP3.LUT P1, RZ, R2, 0x100, RZ, 0xc0, !PT ;  /* 0x0000010002ff7812 */ /* 0x000fe2000782c0ff */
[----:B------:R-:W3:Y:S01]  /*59e60*/  LDL.LU.64 R140, [R1+0x148] ;  /* 0x00014800018c7983 */ /* 0x000ee20000300a00 */
[----:B------:R-:W-:Y:S02]  /*59e70*/  @P2 LOP3.LUT R5, R5, 0x2, RZ, 0xfc, !PT ;  /* 0x0000000205052812 */ /* 0x000fe400078efcff */
[----:B------:R-:W-:-:S02]  /*59e80*/  ISETP.LT.OR P2, PT, R26, 0x131, !P0 ;  /* 0x000001311a00780c */ /* 0x000fc40004741670 */
        /* <DEDUP_REMOVED lines=12> */
[----:B------:R-:W-:Y:S02]  /*59f50*/  ISETP.LT.OR P3, PT, R26, 0xf9, !P6 ;  /* 0x000000f91a00780c */ /* 0x000fe40007761670 */
[----:B------:R-:W-:-:S11]  /*59f60*/  LOP3.LUT P5, RZ, R12, 0x2, RZ, 0xc0, !PT ;  /* 0x000000020cff7812 */ /* 0x000fd600078ac0ff */
[----:B------:R-:W0:Y:S01]  /*59f70*/  @!P3 LDC.64 R20, c[0x0][0x5c0] ;  /* 0x00017000ff14bb82 */ /* 0x000e220000000a00 */
[----:B------:R-:W-:-:S05]  /*59f80*/  F2FP.SATFINITE.E4M3.F32.PACK_AB_MERGE_C R17, RZ, R17, RZ ;  /* 0x00000011ff11723e */ /* 0x000fca00048070ff */
[----:B------:R1:W-:Y:S04]  /*59f90*/  @!P5 STG.E.U8 desc[UR22][R142.64+0xf1], R17 ;  /* 0x0000f1118e00d986 */ /* 0x0003e8000c101116 */
[----:B-1----:R-:W3:Y:S01]  /*59fa0*/  LDL.LU R142, [R1+0xa8c] ;  /* 0x000a8c00018e7983 */ /* 0x002ee20000300800 */
[----:B0-----:R-:W-:-:S05]  /*59fb0*/  @!P3 IADD3 R20, P4, R16, R20, RZ ;  /* 0x000000141014b210 */ /* 0x001fca0007f9e0ff */
[----:B------:R-:W-:Y:S02]  /*59fc0*/  @!P3 IMAD.X R21, R27, 0x1, R21, P4 ;  /* 0x000000011b15b824 */ /* 0x000fe400020e0615 */
[----:B----4-:R-:W-:Y:S02]  /*59fd0*/  FMUL R17, R144, UR21 ;  /* 0x0000001590117c20 */ /* 0x010fe40008400000 */
[----:B------:R-:W4:Y:S03]  /*59fe0*/  LDL.LU.64 R144, [R1+0x100] ;  /* 0x0001000001907983 */ /* 0x000f260000300a00 */
        /* <DEDUP_REMOVED lines=16> */
[----:B------:R-:W3:Y:S03]  /*5a0f0*/  LDL.LU R25, [R1+0xa94] ;  /* 0x000a940001197983 */ /* 0x000ee60000300800 */
[----:B------:R-:W-:Y:S02]  /*5a100*/  F2FP.SATFINITE.E4M3.F32.PACK_AB_MERGE_C R17, RZ, R17, RZ ;  /* 0x00000011ff11723e */ /* 0x000fe400048070ff */
[----:B------:R-:W-:-:S03]  /*5a110*/  LOP3.LUT P5, RZ, R0, 0x40000, RZ, 0xc0, !PT ;  /* 0x0004000000ff7812 */ /* 0x000fc600078ac0ff */
[----:B------:R0:W-:Y:S04]  /*5a120*/  @!P1 STG.E.U8 desc[UR22][R140.64+0xf8], R17 ;  /* 0x0000f8118c009986 */ /* 0x0001e8000c101116 */
[----:B0-----:R-:W3:Y:S01]  /*5a130*/  LDL.LU R140, [R1+0xa98] ;  /* 0x000a9800018c7983 */ /* 0x001ee20000300800 */
        /* <DEDUP_REMOVED lines=8> */
[----:B------:R-:W-:-:S05]  /*5a1c0*/  FMUL R17, R142, UR21 ;  /* 0x000000158e117c20 */ /* 0x000fca0008400000 */
[----:B------:R-:W-:-:S05]  /*5a1d0*/  F2FP.SATFINITE.E4M3.F32.PACK_AB_MERGE_C R17, RZ, R17, RZ ;  /* 0x00000011ff11723e */ /* 0x000fca00048070ff */
[----:B----4-:R0:W-:Y:S04]  /*5a1e0*/  @!P5 STG.E.U8 desc[UR22][R144.64+0xf9], R17 ;  /* 0x0000f9119000d986 */ /* 0x0101e8000c101116 */
[----:B0-----:R-:W4:Y:S01]  /*5a1f0*/  LDL.LU.64 R144, [R1+0x110] ;  /* 0x0001100001907983 */ /* 0x001f220000300a00 */
[----:B------:R-:W-:Y:S02]  /*5a200*/  LOP3.LUT R2, R2, 0xf7ffffff, RZ, 0xc0, !PT ;  /* 0xf7ffffff02027812 */ /* 0x000fe400078ec0ff */
[----:B------:R-:W-:Y:S02]  /*5a210*/  @!P2 IADD3 R58, P3, P4, R3, R16, R7 ;  /* 0x00000010033aa210 */ /* 0x000fe40007c7e007 */
[----:B------:R-:W-:Y:S02]  /*5a220*/  @P2 LOP3.LUT R2, R2, 0x8000000, RZ, 0xfc, !PT ;  /* 0x0800000002022812 */ /* 0x000fe400078efcff */
[----:B------:R-:W-:-:S02]  /*5a230*/  @!P2 IADD3.X R59, R4, R27, R6, P3, P4 ;  /* 0x0000001b043ba210 */ /* 0x000fc40001fe8406 */
[----:B------:R-:W-:-:S13]  /*5a240*/  ISETP.LT.OR P2, PT, R26, 0x149, !P0 ;  /* 0x000001491a00780c */ /* 0x000fda0004741670 */
[----:B------:R-:W-:-:S04]  /*5a250*/  @!P2 IADD3 R60, P3, P4, R3, R16, R7 ;  /* 0x00000010033ca210 */ /* 0x000fc80007c7e007 */
[----:B------:R-:W-:Y:S02]  /*5a260*/  @!P2 IADD3.X R61, R4, R27, R6, P3, P4 ;  /* 0x0000001b043da210 */ /* 0x000fe40001fe8406 */
[----:B------:R-:W-:-:S13]  /*5a270*/  ISETP.LT.OR P3, PT, R26, 0x101, !P6 ;  /* 0x000001011a00780c */ /* 0x000fda0007761670 */
[----:B------:R-:W0:Y:S01]  /*5a280*/  @!P3 LDC.64 R20, c[0x0][0x5c0] ;  /* 0x00017000ff14bb82 */ /* 0x000e220000000a00 */
[----:B--2---:R-:W-:Y:S02]  /*5a290*/  FMUL R17, R14, UR21 ;  /* 0x000000150e117c20 */ /* 0x004fe40008400000 */
[----:B------:R-:W2:Y:S01]  /*5a2a0*/  LDL.LU R14, [R1+0xa9c] ;  /* 0x000a9c00010e7983 */ /* 0x000ea20000300800 */
[----:B0-----:R-:W-:Y:S02]  /*5a2b0*/  @!P3 IADD3 R20, P4, R16, R20, RZ ;  /* 0x000000141014b210 */ /* 0x001fe40007f9e0ff */
[----:B------:R-:W-:Y:S01]  /*5a2c0*/  F2FP.SATFINITE.E4M3.F32.PACK_AB_MERGE_C R17, RZ, R17, RZ ;  /* 0x00000011ff11723e */ /* 0x000fe200048070ff */
[----:B------:R-:W2:Y:S02]  /*5a2d0*/  LDL.LU.64 R142, [R1+0x108] ;  /* 0x00010800018e7983 */ /* 0x000ea40000300a00 */
[----:B------:R-:W-:-:S05]  /*5a2e0*/  @!P3 IMAD.X R21, R27, 0x1, R21, P4 ;  /* 0x000000011b15b824 */ /* 0x000fca00020e0615 */
[----:B------:R3:W-:Y:S02]  /*5a2f0*/  @!P3 STG.E.U8 desc[UR22][R20.64+0x100], R17 ;  /* 0x000100111400b986 */ /* 0x0007e4000c101116 */
[----:B---3--:R-:W-:Y:S02]  /*5a300*/  FMUL R17, R25, UR21 ;  /* 0x0000001519117c20 */ /* 0x008fe40008400000 */
        /* <DEDUP_REMOVED lines=13> */
[----:B0-----:R-:W-:Y:S02]  /*5a3e0*/  FMUL R17, R140, UR21 ;  /* 0x000000158c117c20 */ /* 0x001fe40008400000 */
[----:B------:R-:W3:Y:S03]  /*5a3f0*/  LDL.LU R140, [R1+0xaa4] ;  /* 0x000aa400018c7983 */ /* 0x000ee60000300800 */
[----:B------:R-:W-:-:S05]  /*5a400*/  F2FP.SATFINITE.E4M3.F32.PACK_AB_MERGE_C R17, RZ, R17, RZ ;  /* 0x00000011ff11723e */ /* 0x000fca00048070ff */
[----:B----4-:R2:W-:Y:S01]  /*5a410*/  @!P1 STG.E.U8 desc[UR22][R144.64+0x100], R17 ;  /* 0x0001001190009986 */ /* 0x0105e2000c101116 */
[----:B------:R-:W-:Y:S02]  /*5a420*/  LOP3.LUT P5, RZ, R12, 0x80, RZ, 0xc0, !PT ;  /* 0x000000800cff7812 */ /* 0x000fe400078ac0ff */
[----:B------:R-:W-:Y:S01]  /*5a430*/  LOP3.LUT R2, R2, 0xfdffffff, RZ, 0xc0, !PT ;  /* 0xfdffffff02027812 */ /* 0x000fe200078ec0ff */
        /* <DEDUP_REMOVED lines=8> */
[----:B------:R-:W-:Y:S01]  /*5a4c0*/  ISETP.LT.OR P2, PT, R26, 0x151, !P0 ;  /* 0x000001511a00780c */ /* 0x000fe20004741670 */
[----:B------:R-:W3:Y:S01]  /*5a4d0*/  LDL.LU.64 R148, [R1+0xd0] ;  /* 0x0000d00001947983 */ /* 0x000ee20000300a00 */
[----:B------:R-:W-:Y:S02]  /*5a4e0*/  LOP3.LUT R2, R2, 0xfeffffff, RZ, 0xc0, !PT ;  /* 0xfeffffff02027812 */ /* 0x000fe400078ec0ff */
[----:B------:R-:W-:Y:S01]  /*5a4f0*/  F2FP.SATFINITE.E4M3.F32.PACK_AB_MERGE_C R17, RZ, R17, RZ ;  /* 0x00000011ff11723e */ /* 0x000fe200048070ff */
[----:B------:R-:W3:Y:S08]  /*5a500*/  LDL.LU R147, [R1+0xab0] ;  /* 0x000ab00001937983 */ /* 0x000ef00000300800 */
[----:B------:R-:W-:-:S02]  /*5a510*/  @!P2 IADD3 R64, P3, P4, R3, R16, R7 ;  /* 0x000000100340a210 */ /* 0x000fc40007c7e007 */
        /* <DEDUP_REMOVED lines=16> */
[----:B0-----:R-:W-:-:S05]  /*5a620*/  @!P3 IADD3 R20, P4, R16, R20, RZ ;  /* 0x000000141014b210 */ /* 0x001fca0007f9e0ff */
[----:B------:R-:W-:-:S05]  /*5a630*/  @!P3 IMAD.X R21, R27, 0x1, R21, P4 ;  /* 0x000000011b15b824 */ /* 0x000fca00020e0615 */
[----:B------:R0:W-:Y:S01]  /*5a640*/  @!P3 STG.E.U8 desc[UR22][R20.64+0x108], R17 ;  /* 0x000108111400b986 */ /* 0x0001e2000c101116 */
[----:B------:R-:W-:-:S04]  /*5a650*/  @!P2 IADD3 R142, P3, P4, R3, R16, R7 ;  /* 0x00000010038ea210 */ /* 0x000fc80007c7e007 */
[----:B------:R-:W-:Y:S02]  /*5a660*/  @!P2 IADD3.X R143, R4, R27, R6, P3, P4 ;  /* 0x0000001b048fa210 */ /* 0x000fe40001fe8406 */
[----:B------:R-:W-:-:S13]  /*5a670*/  ISETP.LT.OR P3, PT, R26, 0x10a, !P6 ;  /* 0x0000010a1a00780c */ /* 0x000fda0007761670 */
[----:B0-----:R-:W0:Y:S01]  /*5a680*/  @!P3 LDC.64 R20, c[0x0][0x5c0] ;  /* 0x00017000ff14bb82 */ /* 0x001e220000000a00 */
[----:B------:R-:W-:-:S05]  /*5a690*/  FMUL R17, R140, UR21 ;  /* 0x000000158c117c20 */ /* 0x000fca0008400000 */
[----:B------:R-:W-:Y:S02]  /*5a6a0*/  F2FP.SATFINITE.E4M3.F32.PACK_AB_MERGE_C R17, RZ, R17, RZ ;  /* 0x00000011ff11723e */ /* 0x000fe400048070ff */
[----:B0-----:R-:W-:-:S05]  /*5a6b0*/  @!P3 IADD3 R20, P4, R16, R20, RZ ;  /* 0x000000141014b210 */ /* 0x001fca0007f9e0ff */
[----:B------:R-:W-:-:S05]  /*5a6c0*/  @!P3 IMAD.X R21, R27, 0x1, R21, P4 ;  /* 0x000000011b15b824 */ /* 0x000fca00020e0615 */
[----:B------:R2:W-:Y:S02]  /*5a6d0*/  @!P3 STG.E.U8 desc[UR22][R20.64+0x109], R17 ;  /* 0x000109111400b986 */ /* 0x0005e4000c101116 */
[----:B--2---:R-:W-:Y:S02]  /*5a6e0*/  FMUL R17, R14, UR21 ;  /* 0x000000150e117c20 */ /* 0x004fe40008400000 */
[----:B------:R-:W2:Y:S03]  /*5a6f0*/  LDL.LU R14, [R1+0xab4] ;  /* 0x000ab400010e7983 */ /* 0x000ea60000300800 */
[----:B------:R-:W-:-:S05]  /*5a700*/  F2FP.SATFINITE.E4M3.F32.PACK_AB_MERGE_C R17, RZ, R17, RZ ;  /* 0x00000011ff11723e */ /* 0x000fca00048070ff */
[----:B----4-:R3:W-:Y:S02]  /*5a710*/  @!P1 STG.E.U8 desc[UR22][R126.64+0x108], R17 ;  /* 0x000108117e009986 */ /* 0x0107e4000c101116 */
[----:B---3--:R-:W-:Y:S02]  /*5a720*/  FMUL R17, R25, UR21 ;  /* 0x0000001519117c20 */ /* 0x008fe40008400000 */
[----:B------:R-:W3:Y:S01]  /*5a730*/  LDL.LU R25, [R1+0xab8] ;  /* 0x000ab80001197983 */ /* 0x000ee20000300800 */
[----:B------:R-:W-:Y:S02]  /*5a740*/  LOP3.LUT R2, R2, 0xffdfffff, RZ, 0xc0, !PT ;  /* 0xffdfffff02027812 */ /* 0x000fe400078ec0ff */
[----:B------:R-:W-:Y:S01]  /*5a750*/  LOP3.LUT P5, RZ, R0, 0x100, RZ, 0xc0, !PT ;  /* 0x0000010000ff7812 */ /* 0x000fe200078ac0ff */
[----:B------:R-:W4:Y:S01]  /*5a760*/  LDL.LU.64 R118, [R1+0xe0] ;  /* 0x0000e00001767983 */ /* 0x000f220000300a00 */
        /* <DEDUP_REMOVED lines=15> */
[----:B------:R-:W-:-:S11]  /*5a860*/  F2FP.SATFINITE.E4M3.F32.PACK_AB_MERGE_C R17, RZ, R17, RZ ;  /* 0x00000011ff11723e */ /* 0x000fd600048070ff */
[----:B------:R-:W0:Y:S01]  /*5a870*/  @!P3 LDC.64 R20, c[0x0][0x5c0] ;  /* 0x00017000ff14bb82 */ /* 0x000e220000000a00 */
[----:B------:R1:W-:Y:S04]  /*5a880*/  @!P5 STG.E.U8 desc[UR22][R148.64+0x109], R17 ;  /* 0x000109119400d986 */ /* 0x0003e8000c101116 */
[----:B-1----:R-:W4:Y:S01]  /*5a890*/  LDL.LU R149, [R1+0xabc] ;  /* 0x000abc0001957983 */ /* 0x002f220000300800 */
[----:B------:R-:W-:-:S03]  /*5a8a0*/  FMUL R17, R147, UR21 ;  /* 0x0000001593117c20 */ /* 0x000fc60008400000 */
[----:B------:R-:W4:Y:S02]  /*5a8b0*/  LDL.LU.64 R146, [R1+0xd8] ;  /* 0x0000d80001927983 */ /* 0x000f240000300a00 */
        /* <DEDUP_REMOVED lines=19> */
[C---:B------:R-:W-:Y:S02]  /*5a9f0*/  LOP3.LUT P1, RZ, R12.reuse, 0x800, RZ, 0xc0, !PT ;  /* 0x000008000cff7812 */ /* 0x040fe4000782c0ff */
[----:B------:R-:W-:Y:S01]  /*5aa00*/  F2FP.SATFINITE.E4M3.F32.PACK_AB_MERGE_C R17, RZ, R17, RZ ;  /* 0x00000011ff11723e */ /* 0x000fe200048070ff */
[----:B------:R-:W3:Y:S01]  /*5aa10*/  LDL.LU R115, [R1+0xac8] ;  /* 0x000ac80001737983 */ /* 0x000ee20000300800 */
[----:B------:R-:W-:-:S09]  /*5aa20*/  LOP3.LUT P5, RZ, R12, 0x2000, RZ, 0xc0, !PT ;  /* 0x000020000cff7812 */ /* 0x000fd200078ac0ff */
[----:B----4-:R0:W-:Y:S01]  /*5aa30*/  @!P1 STG.E.U8 desc[UR22][R118.64+0x110], R17 ;  /* 0x0001101176009986 */ /* 0x0101e2000c101116 */
[----:B------:R-:W-:-:S04]  /*5aa40*/  LOP3.LUT R2, R2, 0xfffdffff, RZ, 0xc0, !PT ;  /* 0xfffdffff02027812 */ /* 0x000fc800078ec0ff */
[----:B------:R-:W-:Y:S02]  /*5aa50*/  @P2 LOP3.LUT R2, R2, 0x20000, RZ, 0xfc, !PT ;  /* 0x0002000002022812 */ /* 0x000fe400078efcff */
[C---:B------:R-:W-:Y:S02]  /*5aa60*/  ISETP.LT.OR P2, PT, R26.reuse, 0x171, !P0 ;  /* 0x000001711a00780c */ /* 0x040fe40004741670 */
[----:B------:R-:W-:Y:S02]  /*5aa70*/  ISETP.LT.OR P1, PT, R26, 0x172, !P0 ;  /* 0x000001721a00780c */ /* 0x000fe40004721670 */
[----:B------:R-:W-:Y:S01]  /*5aa80*/  LOP3.LUT R2, R2, 0xfffeffff, RZ, 0xc0, !PT ;  /* 0xfffeffff02027812 */ /* 0x000fe200078ec0ff */
[----:B0-----:R-:W-:-:S05]  /*5aa90*/  FMUL R17, R149, UR21 ;  /* 0x0000001595117c20 */ /* 0x001fca0008400000 */
[----:B------:R-:W-:-:S05]  /*5aaa0*/  F2FP.SATFINITE.E4M3.F32.PACK_AB_MERGE_C R17, RZ, R17, RZ ;  /* 0x00000011ff11723e */ /* 0x000fca00048070ff */
[----:B------:R0:W-:Y:S04]  /*5aab0*/  @!P5 STG.E.U8 desc[UR22][R146.64+0x111], R17 ;  /* 0x000111119200d986 */ /* 0x0001e8000c101116 */
[----:B0-----:R-:W4:Y:S01]  /*5aac0*/  LDL.LU.64 R146, [R1+0xf8] ;  /* 0x0000f80001927983 */ /* 0x001f220000300a00 */
[----:B------:R-:W-:Y:S02]  /*5aad0*/  @!P2 IADD3 R120, P3, P4, R3, R16, R7 ;  /* 0x000000100378a210 */ /* 0x000fe40007c7e007 */
[----:B------:R-:W-:Y:S02]  /*5aae0*/  @P2 LOP3.LUT R2, R2, 0x10000, RZ, 0xfc, !PT ;  /* 0x0001000002022812 */ /* 0x000fe400078efcff */
[----:B------:R-:W-:Y:S02]  /*5aaf0*/  @!P2 IADD3.X R122, R4, R27, R6, P3, P4 ;  /* 0x0000001b047aa210 */ /* 0x000fe40001fe8406 */
[----:B------:R-:W-:-:S02]  /*5ab00*/  LOP3.LUT P2, RZ, R2, 0x400, RZ, 0xc0, !PT ;  /* 0x0000040002ff7812 */ /* 0x000fc4000784c0ff */
[----:B------:R-:W-:Y:S02]  /*5ab10*/  LOP3.LUT R2, R2, 0xffff7fff, RZ, 0xc0, !PT ;  /* 0xffff7fff02027812 */ /* 0x000fe400078ec0ff */
        /* <DEDUP_REMOVED lines=17> */
[----:B------:R-:W-:-:S13]  /*5ac30*/  ISETP.LT.OR P4, PT, R26, 0x17a, !P0 ;  /* 0x0000017a1a00780c */ /* 0x000fda0004781670 */
[----:B------:R-:W-:-:S04]  /*5ac40*/  @!P4 IADD3 R118, P0, P3, R3, R16, R7 ;  /* 0x000000100376c210 */ /* 0x000fc80007b1e007 */
[----:B------:R-:W-:Y:S02]  /*5ac50*/  @!P4 IADD3.X R119, R4, R27, R6, P0, P3 ;  /* 0x0000001b0477c210 */ /* 0x000fe400007e6406 */
[----:B------:R-:W-:-:S13]  /*5ac60*/  ISETP.LT.OR P0, PT, R26, 0x11a, !P6 ;  /* 0x0000011a1a00780c */ /* 0x000fda0007701670 */
[----:B------:R-:W0:Y:S01]  /*5ac70*/  @!P0 LDC.64 R20, c[0x0][0x5c0] ;  /* 0x00017000ff148b82 */ /* 0x000e220000000a00 */
[----:B------:R-:W-:Y:S02]  /*5ac80*/  F2FP.SATFINITE.E4M3.F32.PACK_AB_MERGE_C R17, RZ, R17, RZ ;  /* 0x00000011ff11723e */ /* 0x000fe400048070ff */
        /* <DEDUP_REMOVED lines=8> */
[----:B------:R-:W-:Y:S02]  /*5ad10*/  LOP3.LUT R2, R2, 0xffffbfff, RZ, 0xc0, !PT ;  /* 0xffffbfff02027812 */ /* 0x000fe400078ec0ff */
[----:B------:R-:W-:Y:S02]  /*5ad20*/  LOP3.LUT R0, R0, 0xfffffff7, RZ, 0xc0, !PT ;  /* 0xfffffff700007812 */ /* 0x000fe400078ec0ff */
[----:B------:R-:W-:-:S02]  /*5ad30*/  @P1 LOP3.LUT R2, R2, 0x4000, RZ, 0xfc, !PT ;  /* 0x0000400002021812 */ /* 0x000fc400078efcff */
[----:B------:R-:W-:Y:S01]  /*5ad40*/  LOP3.LUT P1, RZ, R18, 0x8000, RZ, 0xc0, !PT ;  /* 0x0000800012ff7812 */ /* 0x000fe2000782c0ff */
[----:B--2---:R-:W-:Y:S02]  /*5ad50*/  FMUL R17, R14, UR21 ;  /* 0x000000150e117c20 */ /* 0x004fe40008400000 */
[----:B------:R-:W2:Y:S03]  /*5ad60*/  LDL.LU R14, [R1+0xad8] ;  /* 0x000ad800010e7983 */ /* 0x000ea60000300800 */
[----:B------:R-:W-:-:S05]  /*5ad70*/  F2FP.SATFINITE.E4M3.F32.PACK_AB_MERGE_C R17, RZ, R17, RZ ;  /* 0x00000011ff11723e */ /* 0x000fca00048070ff */
[----:B------:R0:W-:Y:S04]  /*5ad80*/  @!P5 STG.E.U8 desc[UR22][R148.64+0x119], R17 ;  /* 0x000119119400d986 */ /* 0x0001e8000c101116 */
[----:B0-----:R-:W2:Y:S01]  /*5ad90*/  LDL.LU.64 R148, [R1+0x88] ;  /* 0x0000880001947983 */ /* 0x001ea20000300a00 */
[----:B---3--:R-:W-:-:S03]  /*5ada0*/  FMUL R17, R25, UR21 ;  /* 0x0000001519117c20 */ /* 0x008fc60008400000 */
[----:B------:R-:W3:Y:S01]  /*5adb0*/  LDL.LU R25, [R1+0xadc] ;  /* 0x000adc0001197983 */ /* 0x000ee20000300800 */
[----:B------:R-:W-:Y:S02]  /*5adc0*/  @P4 LOP3.LUT R0, R0, 0x8, RZ, 0xfc, !PT ;  /* 0x0000000800004812 */ /* 0x000fe400078efcff */
[----:B------:R-:W-:Y:S01]  /*5add0*/  ISETP.LT.OR P4, PT, R26, 0xc1, !P1 ;  /* 0x000000c11a00780c */ /* 0x000fe20004f81670 */
[----:B------:R-:W3:Y:S01]  /*5ade0*/  LDL.LU.64 R150, [R1+0x80] ;  /* 0x0000800001967983 */ /* 0x000ee20000300a00 */
        /* <DEDUP_REMOVED lines=42> */
[----:B------:R-:W-:Y:S01]  /*5b090*/  ISETP.LT.OR P4, PT, R26, 0xd1, !P1 ;  /* 0x000000d11a00780c */ /* 0x000fe20004f81670 */
[----:B------:R-:W3:Y:S01]  /*5b0a0*/  LDL.LU R146, [R1+0xaec] ;  /* 0x000aec0001927983 */ /* 0x000ee20000300800 */
        /* <DEDUP_REMOVED lines=15> */
[----:B------:R4:W-:Y:S01]  /*5b1a0*/  @!P5 STG.E.U8 desc[UR22][R150.64+0x121], R17 ;  /* 0x000121119600d986 */ /* 0x0009e2000c101116 */
[----:B0-----:R-:W-:-:S05]  /*5b1b0*/  @!P0 IADD3 R20, P3, R16, R20, RZ ;  /* 0x0000001410148210 */ /* 0x001fca0007f7e0ff */
[----:B------:R-:W-:Y:S02]  /*5b1c0*/  @!P0 IMAD.X R21, R27, 0x1, R21, P3 ;  /* 0x000000011b158824 */ /* 0x000fe400018e0615 */
[----:B----4-:R-:W-:-:S05]  /*5b1d0*/  FMUL R17, R147, UR21 ;  /* 0x0000001593117c20 */ /* 0x010fca0008400000 */
        /* <DEDUP_REMOVED lines=10> */
[----:B------:R-:W2:Y:S04]  /*5b280*/  LDL.LU R14, [R1+0xaf0] ;  /* 0x000af000010e7983 */ /* 0x000ea80000300800 */
[----:B------:R-:W4:Y:S01]  /*5b290*/  LDL.LU R147, [R1+0xaf4] ;  /* 0x000af40001937983 */ /* 0x000f220000300800 */
[----:B0-----:R-:W-:Y:S02]  /*5b2a0*/  @!P0 IADD3 R20, P3, R16, R20, RZ ;  /* 0x0000001410148210 */ /* 0x001fe40007f7e0ff */
[----:B------:R-:W-:-:S03]  /*5b2b0*/  F2FP.SATFINITE.E4M3.F32.PACK_AB_MERGE_C R17, RZ, R17, RZ ;  /* 0x00000011ff11723e */ /* 0x000fc600048070ff */
[----:B------:R-:W-:-:S05]  /*5b2c0*/  @!P0 IMAD.X R21, R27, 0x1, R21, P3 ;  /* 0x000000011b158824 */ /* 0x000fca00018e0615 */
[----:B------:R3:W-:Y:S02]  /*5b2d0*/  @!P0 STG.E.U8 desc[UR22][R20.64+0x129], R17 ;  /* 0x0001291114008986 */ /* 0x0007e4000c101116 */
[----:B---3--:R-:W-:Y:S02]  /*5b2e0*/  FMUL R17, R25, UR21 ;  /* 0x0000001519117c20 */ /* 0x008fe40008400000 */
[----:B------:R-:W3:Y:S01]  /*5b2f0*/  LDL.LU R25, [R1+0xaf8] ;  /* 0x000af80001197983 */ /* 0x000ee20000300800 */
        /* <DEDUP_REMOVED lines=8> */
[----:B------:R-:W-:Y:S02]  /*5b380*/  LOP3.LUT P2, RZ, R12, 0x400000, RZ, 0xc0, !PT ;  /* 0x004000000cff7812 */ /* 0x000fe4000784c0ff */
[----:B------:R-:W-:-:S02]  /*5b390*/  LOP3.LUT R2, R2, 0xffffffef, RZ, 0xc0, !PT ;  /* 0xffffffef02027812 */ /* 0x000fc400078ec0ff */
[----:B------:R-:W-:-:S07]  /*5b3a0*/  F2FP.SATFINITE.E4M3.F32.PACK_AB_MERGE_C R17, RZ, R17, RZ ;  /* 0x00000011ff11723e */ /* 0x000fce00048070ff */
[----:B------:R-:W-:Y:S02]  /*5b3b0*/  @!P4 IADD3 R96, P0, P3, R3, R16, R9 ;  /* 0x000000100360c210 */ /* 0x000fe40007b1e009 */
[----:B------:R-:W-:Y:S02]  /*5b3c0*/  @P4 LOP3.LUT R2, R2, 0x10, RZ, 0xfc, !PT ;  /* 0x0000001002024812 */ /* 0x000fe400078efcff */
[----:B------:R-:W-:Y:S02]  /*5b3d0*/  @!P4 IADD3.X R97, R4, R27, R8, P0, P3 ;  /* 0x0000001b0461c210 */ /* 0x000fe400007e6408 */
[----:B------:R-:W-:Y:S02]  /*5b3e0*/  ISETP.LT.OR P4, PT, R26, 0xe9, !P1 ;  /* 0x000000e91a00780c */ /* 0x000fe40004f81670 */
[----:B------:R-:W-:Y:S01]  /*5b3f0*/  LOP3.LUT P5, RZ, R12, 0x200000, RZ, 0xc0, !PT ;  /* 0x002000000cff7812 */ /* 0x000fe200078ac0ff */
[----:B------:R0:W-:Y:S02]  /*5b400*/  @!P2 STG.E.U8 desc[UR22][R148.64+0x128], R17 ;  /* 0x000128119400a986 */ /* 0x0001e4000c101116 */
[----:B0-----:R-:W-:-:S08]  /*5b410*/  FMUL R17, R146, UR21 ;  /* 0x0000001592117c20 */ /* 0x001fd00008400000 */
[----:B------:R-:W-:Y:S02]  /*5b420*/  @!P4 IADD3 R90, P0, P3, R3, R16, R9 ;  /* 0x00000010035ac210 */ /* 0x000fe40007b1e009 */
[----:B------:R-:W-:Y:S02]  /*5b430*/  F2FP.SATFINITE.E4M3.F32.PACK_AB_MERGE_C R17, RZ, R17, RZ ;  /* 0x00000011ff11723e */ /* 0x000fe400048070ff */
[----:B------:R-:W-:-:S03]  /*5b440*/  @!P4 IADD3.X R94, R4, R27, R8, P0, P3 ;  /* 0x0000001b045ec210 */ /* 0x000fc600007e6408 */
[----:B------:R2:W-:Y:S01]  /*5b450*/  @!P5 STG.E.U8 desc[UR22][R230.64+0x129], R17 ;  /* 0x00012911e600d986 */ /* 0x0005e2000c101116 */
[----:B------:R-:W-:-:S13]  /*5b460*/  ISETP.LT.OR P0, PT, R26, 0x131, !P6 ;  /* 0x000001311a00780c */ /* 0x000fda0007701670 */
[----:B------:R-:W0:Y:S01]  /*5b470*/  @!P0 LDC.64 R20, c[0x0][0x5c0] ;  /* 0x00017000ff148b82 */ /* 0x000e220000000a00 */
[----:B------:R-:W-:-:S04]  /*5b480*/  LOP3.LUT R2, R2, 0xfffffff7, RZ, 0xc0, !PT ;  /* 0xfffffff702027812 */ /* 0x000fc800078ec0ff */
[----:B------:R-:W-:Y:S02]  /*5b490*/  @P4 LOP3.LUT R2, R2, 0x8, RZ, 0xfc, !PT ;  /* 0x0000000802024812 */ /* 0x000fe400078efcff */
[----:B------:R-:W-:Y:S02]  /*5b4a0*/  ISETP.LT.OR P4, PT, R26, 0xea, !P1 ;  /* 0x000000ea1a00780c */ /* 0x000fe40004f81670 */
[----:B0-----:R-:W-:-:S05]  /*5b4b0*/  @!P0 IADD3 R20, P3, R16, R20, RZ ;  /* 0x0000001410148210 */ /* 0x001fca0007f7e0ff */
[----:B------:R-:W-:Y:S02]  /*5b4c0*/  @!P0 IMAD.X R21, R27, 0x1, R21, P3 ;  /* 0x000000011b158824 */ /* 0x000fe400018e0615 */
[----:B--2---:R-:W-:Y:S02]  /*5b4d0*/  FMUL R17, R14, UR21 ;  /* 0x000000150e117c20 */ /* 0x004fe40008400000 */
[----:B------:R-:W2:Y:S03]  /*5b4e0*/  LDL.LU R14, [R1+0xafc] ;  /* 0x000afc00010e7983 */ /* 0x000ea60000300800 */
[----:B------:R-:W-:-:S05]  /*5b4f0*/  F2FP.SATFINITE.E4M3.F32.PACK_AB_MERGE_C R17, RZ, R17, RZ ;  /* 0x00000011ff11723e */ /* 0x000fca00048070ff */
[----:B------:R4:W-:Y:S01]  /*5b500*/  @!P0 STG.E.U8 desc[UR22][R20.64+0x130], R17 ;  /* 0x0001301114008986 */ /* 0x0009e2000c101116 */
[----:B------:R-:W-:Y:S01]  /*5b510*/  @!P4 IADD3 R95, P0, P3, R3, R16, R9 ;  /* 0x00000010035fc210 */ /* 0x000fe20007b1e009 */
[----:B----4-:R-:W-:Y:S02]  /*5b520*/  FMUL R17, R147, UR21 ;  /* 0x0000001593117c20 */ /* 0x010fe40008400000 */
[----:B------:R-:W4:Y:S01]  /*5b530*/  LDL.LU R147, [R1+0xb00] ;  /* 0x000b000001937983 */ /* 0x000f220000300800 */
[----:B------:R-:W-:Y:S02]  /*5b540*/  @!P4 IADD3.X R91, R4, R27, R8, P0, P3 ;  /* 0x0000001b045bc210 */ /* 0x000fe400007e6408 */
[----:B------:R-:W-:-:S13]  /*5b550*/  ISETP.LT.OR P0, PT, R26, 0x132, !P6 ;  /* 0x000001321a00780c */ /* 0x000fda0007701670 */
[----:B------:R-:W0:Y:S01]  /*5b560*/  @!P0 LDC.64 R20, c[0x0][0x5c0] ;  /* 0x00017000ff148b82 */ /* 0x000e220000000a00 */
[----:B------:R-:W-:Y:S02]  /*5b570*/  F2FP.SATFINITE.E4M3.F32.PACK_AB_MERGE_C R17, RZ, R17, RZ ;  /* 0x00000011ff11723e */ /* 0x000fe400048070ff */
[----:B0-----:R-:W-:-:S05]  /*5b580*/  @!P0 IADD3 R20, P3, R16, R20, RZ ;  /* 0x0000001410148210 */ /* 0x001fca0007f7e0ff */
[----:B------:R-:W-:-:S05]  /*5b590*/  @!P0 IMAD.X R21, R27, 0x1, R21, P3 ;  /* 0x000000011b158824 */ /* 0x000fca00018e0615 */
[----:B------:R3:W-:Y:S02]  /*5b5a0*/  @!P0 STG.E.U8 desc[UR22][R20.64+0x131], R17 ;  /* 0x0001311114008986 */ /* 0x0007e4000c101116 */
[----:B---3--:R-:W-:Y:S02]  /*5b5b0*/  FMUL R17, R25, UR21 ;  /* 0x0000001519117c20 */ /* 0x008fe40008400000 */
[----:B------:R-:W3:Y:S01]  /*5b5c0*/  LDL.LU R25, [R1+0xb04] ;  /* 0x000b040001197983 */ /* 0x000ee20000300800 */
[----:B------:R-:W-:Y:S02]  /*5b5d0*/  LOP3.LUT P2, RZ, R12, 0x2000000, RZ, 0xc0, !PT ;  /* 0x020000000cff7812 */ /* 0x000fe4000784c0ff */
[----:B------:R-:W-:Y:S02]  /*5b5e0*/  F2FP.SATFINITE.E4M3.F32.PACK_AB_MERGE_C R17, RZ, R17, RZ ;  /* 0x00000011ff11723e */ /* 0x000fe400048070ff */
[----:B------:R-:W-:-:S09]  /*5b5f0*/  LOP3.LUT R2, R2, 0xfffffffb, RZ, 0xc0, !PT ;  /* 0xfffffffb02027812 */ /* 0x000fd200078ec0ff */
[----:B------:R2:W-:Y:S01]  /*5b600*/  @!P2 STG.E.U8 desc[UR22][R236.64+0x130], R17 ;  /* 0x00013011ec00a986 */ /* 0x0005e2000c101116 */
        /* <DEDUP_REMOVED lines=17> */
[----:B0-----:R-:W-:Y:S01]  /*5b720*/  @!P0 IADD3 R20, P3, R16, R20, RZ ;  /* 0x0000001410148210 */ /* 0x001fe20007f7e0ff */
[----:B--2---:R-:W-:Y:S02]  /*5b730*/  FMUL R17, R14, UR21 ;  /* 0x000000150e117c20 */ /* 0x004fe40008400000 */
[----:B------:R-:W2:Y:S04]  /*5b740*/  LDL.LU R14, [R1+0xb08] ;  /* 0x000b0800010e7983 */ /* 0x000ea80000300800 */
[----:B------:R-:W2:Y:S04]  /*5b750*/  LDL.LU.64 R148, [R1+0x30] ;  /* 0x0000300001947983 */ /* 0x000ea80000300a00 */
[----:B------:R-:W2:Y:S01]  /*5b760*/  LDL.LU R146, [R1+0xb0c] ;  /* 0x000b0c0001927983 */ /* 0x000ea20000300800 */
[----:B------:R-:W-:-:S05]  /*5b770*/  F2FP.SATFINITE.E4M3.F32.PACK_AB_MERGE_C R17, RZ, R17, RZ ;  /* 0x00000011ff11723e */ /* 0x000fca00048070ff */
[----:B------:R4:W-:Y:S02]  /*5b780*/  @!P5 STG.E.U8 desc[UR22][R234.64+0x131], R17 ;  /* 0x00013111ea00d986 */ /* 0x0009e4000c101116 */
[----:B----4-:R-:W-:Y:S02]  /*5b790*/  FMUL R17, R147, UR21 ;  /* 0x0000001593117c20 */ /* 0x010fe40008400000 */
[----:B------:R-:W4:Y:S01]  /*5b7a0*/  LDL.LU R147, [R1+0xb10] ;  /* 0x000b100001937983 */ /* 0x000f220000300800 */
[----:B------:R-:W-:Y:S02]  /*5b7b0*/  @!P0 IMAD.X R21, R27, 0x1, R21, P3 ;  /* 0x000000011b158824 */ /* 0x000fe400018e0615 */
[----:B------:R-:W-:-:S05]  /*5b7c0*/  F2FP.SATFINITE.E4M3.F32.PACK_AB_MERGE_C R17, RZ, R17, RZ ;  /* 0x00000011ff11723e */ /* 0x000fca00048070ff */
        /* <DEDUP_REMOVED lines=11> */
[C---:B------:R-:W-:Y:S02]  /*5b880*/  LOP3.LUT P5, RZ, R0.reuse, 0x100000, RZ, 0xc0, !PT ;  /* 0x0010000000ff7812 */ /* 0x040fe400078ac0ff */
[----:B------:R-:W-:Y:S02]  /*5b890*/  LOP3.LUT R0, R0, 0xbfffffff, RZ, 0xc0, !PT ;  /* 0xbfffffff00007812 */ /* 0x000fe400078ec0ff */
[----:B0-----:R-:W-:-:S05]  /*5b8a0*/  @!P0 IADD3 R20, P3, R16, R20, RZ ;  /* 0x0000001410148210 */ /* 0x001fca0007f7e0ff */
[----:B------:R-:W-:-:S05]  /*5b8b0*/  @!P0 IMAD.X R21, R27, 0x1, R21, P3 ;  /* 0x000000011b158824 */ /* 0x000fca00018e0615 */
[----:B------:R0:W-:Y:S01]  /*5b8c0*/  @!P0 STG.E.U8 desc[UR22][R20.64+0x139], R17 ;  /* 0x0001391114008986 */ /* 0x0001e2000c101116 */
[----:B------:R-:W-:Y:S02]  /*5b8d0*/  @P4 LOP3.LUT R0, R0, 0x40000000, RZ, 0xfc, !PT ;  /* 0x4000000000004812 */ /* 0x000fe400078efcff */
[----:B------:R-:W-:Y:S02]  /*5b8e0*/  ISETP.LT.OR P4, PT, R26, 0x101, !P1 ;  /* 0x000001011a00780c */ /* 0x000fe40004f81670 */
[----:B------:R-:W-:Y:S02]  /*5b8f0*/  LOP3.LUT P2, RZ, R12, 0x20000000, RZ, 0xc0, !PT ;  /* 0x200000000cff7812 */ /* 0x000fe4000784c0ff */
[----:B------:R-:W-:-:S09]  /*5b900*/  LOP3.LUT R0, R0, 0xdfffffff, RZ, 0xc0, !PT ;  /* 0xdfffffff00007812 */ /* 0x000fd200078ec0ff */
        /* <DEDUP_REMOVED lines=12> */
[----:B0-----:R-:W0:Y:S01]  /*5b9d0*/  @!P0 LDC.64 R20, c[0x0][0x5c0] ;  /* 0x00017000ff148b82 */ /* 0x001e220000000a00 */
[----:B--2---:R-:W-:Y:S02]  /*5b9e0*/  FMUL R17, R14, UR21 ;  /* 0x000000150e117c20 */ /* 0x004fe40008400000 */
[----:B------:R-:W2:Y:S03]  /*5b9f0*/  LDL.LU R14, [R1+0xb18] ;  /* 0x000b1800010e7983 */ /* 0x000ea60000300800 */
[----:B------:R-:W-:-:S05]  /*5ba00*/  F2FP.SATFINITE.E4M3.F32.PACK_AB_MERGE_C R17, RZ, R17, RZ ;  /* 0x00000011ff11723e */ /* 0x000fca00048070ff */
[----:B------:R1:W-:Y:S02]  /*5ba10*/  @!P2 STG.E.U8 desc[UR22][R148.64+0x138], R17 ;  /* 0x000138119400a986 */ /* 0x0003e4000c101116 */
[----:B-1----:R-:W-:Y:S02]  /*5ba20*/  FMUL R17, R146, UR21 ;  /* 0x0000001592117c20 */ /* 0x002fe40008400000 */
[----:B------:R-:W2:Y:S03]  /*5ba30*/  LDL.LU R146, [R1+0xb1c] ;  /* 0x000b1c0001927983 */ /* 0x000ea60000300800 */
[----:B------:R-:W-:-:S05]  /*5ba40*/  F2FP.SATFINITE.E4M3.F32.PACK_AB_MERGE_C R17, RZ, R17, RZ ;  /* 0x00000011ff11723e */ /* 0x000fca00048070ff */
[----:B------:R4:W-:Y:S02]  /*5ba50*/  @!P5 STG.E.U8 desc[UR22][R192.64+0x139], R17 ;  /* 0x00013911c000d986 */ /* 0x0009e4000c101116 */
[----:B----4-:R-:W-:Y:S02]  /*5ba60*/  FMUL R17, R147, UR21 ;  /* 0x0000001593117c20 */ /* 0x010fe40008400000 */
        /* <DEDUP_REMOVED lines=38> */
[----:B------:R-:W2:Y:S04]  /*5bcd0*/  LDL.LU R14, [R1+0xb28] ;  /* 0x000b2800010e7983 */ /* 0x000ea80000300800 */
[----:B------:R-:W2:Y:S01]  /*5bce0*/  LDL.LU R149, [R1+0xb2c] ;  /* 0x000b2c0001957983 */ /* 0x000ea20000300800 */
        /* <DEDUP_REMOVED lines=21> */
[C---:B------:R-:W-:Y:S02]  /*5be40*/  LOP3.LUT P5, RZ, R0.reuse, 0x400, RZ, 0xc0, !PT ;  /* 0x0000040000ff7812 */ /* 0x040fe400078ac0ff */
[----:B------:R-:W-:-:S04]  /*5be50*/  LOP3.LUT R0, R0, 0xffbfffff, RZ, 0xc0, !PT ;  /* 0xffbfffff00007812 */ /* 0x000fc800078ec0ff */
[----:B------:R-:W-:Y:S02]  /*5be60*/  @P4 LOP3.LUT R0, R0, 0x400000, RZ, 0xfc, !PT ;  /* 0x0040000000004812 */ /* 0x000fe400078efcff */
[----:B------:R-:W-:Y:S02]  /*5be70*/  ISETP.LT.OR P4, PT, R26, 0x121, !P1 ;  /* 0x000001211a00780c */ /* 0x000fe40004f81670 */
[----:B------:R-:W-:Y:S02]  /*5be80*/  F2FP.SATFINITE.E4M3.F32.PACK_AB_MERGE_C R17, RZ, R17, RZ ;  /* 0x00000011ff11723e */ /* 0x000fe400048070ff */
[----:B------:R-:W-:Y:S02]  /*5be90*/  LOP3.LUT R0, R0, 0xffdfffff, RZ, 0xc0, !PT ;  /* 0xffdfffff00007812 */ /* 0x000fe400078ec0ff */
[----:B0-----:R-:W-:-:S05]  /*5bea0*/  @!P0 IADD3 R20, P3, R16, R20, RZ ;  /* 0x0000001410148210 */ /* 0x001fca0007f7e0ff */
[----:B------:R-:W-:-:S05]  /*5beb0*/  @!P0 IMAD.X R21, R27, 0x1, R21, P3 ;  /* 0x000000011b158824 */ /* 0x000fca00018e0615 */
[----:B------:R2:W-:Y:S01]  /*5bec0*/  @!P0 STG.E.U8 desc[UR22][R20.64+0x149], R17 ;  /* 0x0001491114008986 */ /* 0x0005e2000c101116 */
        /* <DEDUP_REMOVED lines=9> */
[----:B------:R-:W-:Y:S02]  /*5bf60*/  @!P4 IADD3 R237, P0, P3, R3, R16, R9 ;  /* 0x0000001003edc210 */ /* 0x000fe40007b1e009 */
[----:B------:R-:W-:Y:S02]  /*5bf70*/  LOP3.LUT P2, RZ, R13, 0x10, RZ, 0xc0, !PT ;  /* 0x000000100dff7812 */ /* 0x000fe4000784c0ff */
[----:B------:R-:W-:-:S04]  /*5bf80*/  LOP3.LUT R0, R0, 0xfff7ffff, RZ, 0xc0, !PT ;  /* 0xfff7ffff00007812 */ /* 0x000fc800078ec0ff */
[----:B------:R-:W-:Y:S01]  /*5bf90*/  @P4 LOP3.LUT R0, R0, 0x80000, RZ, 0xfc, !PT ;  /* 0x0008000000004812 */ /* 0x000fe200078efcff */
[----:B--2---:R-:W-:Y:S01]  /*5bfa0*/  FMUL R17, R14, UR21 ;  /* 0x000000150e117c20 */ /* 0x004fe20008400000 */
[----:B------:R-:W-:Y:S02]  /*5bfb0*/  @!P4 IADD3.X R14, R4, R27, R8, P0, P3 ;  /* 0x0000001b040ec210 */ /* 0x000fe400007e6408 */
[----:B------:R-:W-:Y:S02]  /*5bfc0*/  ISETP.LT.OR P0, PT, R26, 0x151, !P6 ;  /* 0x000001511a00780c */ /* 0x000fe40007701670 */
[----:B------:R-:W-:-:S11]  /*5bfd0*/  F2FP.SATFINITE.E4M3.F32.PACK_AB_MERGE_C R17, RZ, R17, RZ ;  /* 0x00000011ff11723e */ /* 0x000fd600048070ff */
[----:B------:R-:W0:Y:S01]  /*5bfe0*/  @!P0 LDC.64 R20, c[0x0][0x5c0] ;  /* 0x00017000ff148b82 */ /* 0x000e220000000a00 */
[----:B------:R1:W-:Y:S02]  /*5bff0*/  @!P2 STG.E.U8 desc[UR22][R220.64+0x148], R17 ;  /* 0x00014811dc00a986 */ /* 0x0003e4000c101116 */
[----:B-1----:R-:W-:Y:S02]  /*5c000*/  FMUL R17, R149, UR21 ;  /* 0x0000001595117c20 */ /* 0x002fe40008400000 */
[----:B------:R-:W2:Y:S03]  /*5c010*/  LDL.LU R149, [R1+0xb3c] ;  /* 0x000b3c0001957983 */ /* 0x000ea60000300800 */
[----:B------:R-:W-:-:S05]  /*5c020*/  F2FP.SATFINITE.E4M3.F32.PACK_AB_MERGE_C R17, RZ, R17, RZ ;  /* 0x00000011ff11723e */ /* 0x000fca00048070ff */
[----:B------:R1:W-:Y:S01]  /*5c030*/  @!P5 STG.E.U8 desc[UR22][R162.64+0x149], R17 ;  /* 0x00014911a200d986 */ /* 0x0003e2000c101116 */
[----:B0-----:R-:W-:-:S05]  /*5c040*/  @!P0 IADD3 R20, P3, R16, R20, RZ ;  /* 0x0000001410148210 */ /* 0x001fca0007f7e0ff */
[----:B------:R-:W-:Y:S02]  /*5c050*/  @!P0 IMAD.X R21, R27, 0x1, R21, P3 ;  /* 0x000000011b158824 */ /* 0x000fe400018e0615 */
[----:B-1----:R-:W-:Y:S02]  /*5c060*/  FMUL R17, R146, UR21 ;  /* 0x0000001592117c20 */ /* 0x002fe40008400000 */
[----:B------:R-:W2:Y:S03]  /*5c070*/  LDL.LU R146, [R1+0xb40] ;  /* 0x000b400001927983 */ /* 0x000ea60000300800 */
[----:B------:R-:W-:Y:S02]  /*5c080*/  F2FP.SATFINITE.E4M3.F32.PACK_AB_MERGE_C R17, RZ, R17, RZ ;  /* 0x00000011ff11723e */ /* 0x000fe400048070ff */
[----:B------:R-:W-:-:S03]  /*5c090*/  ISETP.LT.OR P4, PT, R26, 0x12a, !P1 ;  /* 0x0000012a1a00780c */ /* 0x000fc60004f81670 */
[----:B------:R4:W-:Y:S02]  /*5c0a0*/  @!P0 STG.E.U8 desc[UR22][R20.64+0x150], R17 ;  /* 0x0001501114008986 */ /* 0x0009e4000c101116 */
[----:B----4-:R-:W-:Y:S02]  /*5c0b0*/  FMUL R17, R147, UR21 ;  /* 0x0000001593117c20 */ /* 0x010fe40008400000 */
[----:B------:R-:W4:Y:S06]  /*5c0c0*/  LDL.LU R147, [R1+0xb44] ;  /* 0x000b440001937983 */ /* 0x000f2c0000300800 */
        /* <DEDUP_REMOVED lines=26> */
[----:B------:R-:W-:Y:S02]  /*5c270*/  LOP3.LUT P2, RZ, R13, 0x80, RZ, 0xc0, !PT ;  /* 0x000000800dff7812 */ /* 0x000fe4000784c0ff */
[----:B------:R-:W-:-:S09]  /*5c280*/  F2FP.SATFINITE.E4M3.F32.PACK_AB_MERGE_C R17, RZ, R17, RZ ;  /* 0x00000011ff11723e */ /* 0x000fd200048070ff */
[----:B------:R-:W0:Y:S01]  /*5c290*/  @!P0 LDC.64 R20, c[0x0][0x5c0] ;  /* 0x00017000ff148b82 */ /* 0x000e220000000a00 */
[----:B------:R-:W-:Y:S01]  /*5c2a0*/  LOP3.LUT P5, RZ, R13, 0x200, RZ, 0xc0, !PT ;  /* 0x000002000dff7812 */ /* 0x000fe200078ac0ff */
[----:B------:R2:W-:Y:S01]  /*5c2b0*/  @!P2 STG.E.U8 desc[UR22][R174.64+0x150], R17 ;  /* 0x00015011ae00a986 */ /* 0x0005e2000c101116 */
        /* <DEDUP_REMOVED lines=8> */
[----:B0-----:R-:W-:Y:S02]  /*5c340*/  FMUL R17, R146, UR21 ;  /* 0x0000001592117c20 */ /* 0x001fe40008400000 */
[----:B------:R-:W2:Y:S03]  /*5c350*/  LDL.LU R146, [R1+0xb4c] ;  /* 0x000b4c0001927983 */ /* 0x000ea60000300800 */
[----:B------:R-:W-:-:S05]  /*5c360*/  F2FP.SATFINITE.E4M3.F32.PACK_AB_MERGE_C R17, RZ, R17, RZ ;  /* 0x00000011ff11723e */ /* 0x000fca00048070ff */
[----:B------:R4:W-:Y:S01]  /*5c370*/  @!P0 STG.E.U8 desc[UR22][R20.64+0x158], R17 ;  /* 0x0001581114008986 */ /* 0x0009e2000c101116 */
[----:B------:R-:W-:Y:S01]  /*5c380*/  @!P4 IADD3 R192, P0, P3, R3, R16, R9 ;  /* 0x0000001003c0c210 */ /* 0x000fe20007b1e009 */
[----:B----4-:R-:W-:Y:S02]  /*5c390*/  FMUL R17, R147, UR21 ;  /* 0x0000001593117c20 */ /* 0x010fe40008400000 */
[----:B------:R-:W4:Y:S01]  /*5c3a0*/  LDL.LU R147, [R1+0xb50] ;  /* 0x000b500001937983 */ /* 0x000f220000300800 */
[----:B------:R-:W-:Y:S02]  /*5c3b0*/  @!P4 IADD3.X R181, R4, R27, R8, P0, P3 ;  /* 0x0000001b04b5c210 */ /* 0x000fe400007e6408 */
[----:B------:R-:W-:Y:S01]  /*5c3c0*/  ISETP.LT.OR P0, PT, R26, 0x15a, !P6 ;  /* 0x0000015a1a00780c */ /* 0x000fe20007701670 */
[----:B------:R-:W4:-:S12]  /*5c3d0*/  LDL.LU R149, [R1+0xb54] ;  /* 0x000b540001957983 */ /* 0x000f180000300800 */
        /* <DEDUP_REMOVED lines=36> */
[----:B------:R4:W-:Y:S02]  /*5c620*/  @!P5 STG.E.U8 desc[UR22][R168.64+0x159], R17 ;  /* 0x00015911a800d986 */ /* 0x0009e4000c101116 */
[----:B----4-:R-:W-:Y:S02]  /*5c630*/  FMUL R17, R147, UR21 ;  /* 0x0000001593117c20 */ /* 0x010fe40008400000 */
[----:B------:R-:W4:Y:S03]  /*5c640*/  LDL.LU R147, [R1+0xb60] ;  /* 0x000b600001937983 */ /* 0x000f260000300800 */
[----:B------:R-:W-:-:S05]  /*5c650*/  F2FP.SATFINITE.E4M3.F32.PACK_AB_MERGE_C R17, RZ, R17, RZ ;  /* 0x00000011ff11723e */ /* 0x000fca00048070ff */
[----:B------:R0:W-:Y:S01]  /*5c660*/  @!P0 STG.E.U8 desc[UR22][R20.64+0x160], R17 ;  /* 0x0001601114008986 */ /* 0x0001e2000c101116 */
[----:B------:R-:W-:-:S04]  /*5c670*/  @!P4 IADD3 R163, P0, P3, R3, R16, R9 ;  /* 0x0000001003a3c210 */ /* 0x000fc80007b1e009 */
[----:B------:R-:W-:Y:S02]  /*5c680*/  @!P4 IADD3.X R162, R4, R27, R8, P0, P3 ;  /* 0x0000001b04a2c210 */ /* 0x000fe400007e6408 */
[----:B------:R-:W-:-:S13]  /*5c690*/  ISETP.LT.OR P0, PT, R26, 0x162, !P6 ;  /* 0x000001621a00780c */ /* 0x000fda0007701670 */
[----:B0-----:R-:W0:Y:S01]  /*5c6a0*/  @!P0 LDC.64 R20, c[0x0][0x5c0] ;  /* 0x00017000ff148b82 */ /* 0x001e220000000a00 */
[----:B------:R-:W-:Y:S02]  /*5c6b0*/  FMUL R17, R149, UR21 ;  /* 0x0000001595117c20 */ /* 0x000fe40008400000 */
[----:B------:R-:W4:Y:S03]  /*5c6c0*/  LDL.LU R149, [R1+0xb64] ;  /* 0x000b640001957983 */ /* 0x000f260000300800 */
        /* <DEDUP_REMOVED lines=47> */
[----:B---3--:R-:W-:Y:S02]  /*5c9c0*/  FMUL R17, R25, UR21 ;  /* 0x0000001519117c20 */ /* 0x008fe40008400000 */
[----:B------:R-:W3:Y:S04]  /*5c9d0*/  LDL.LU R25, [R1+0xb74] ;  /* 0x000b740001197983 */ /* 0x000ee80000300800 */
[----:B------:R-:W3:Y:S04]  /*5c9e0*/  LDL.LU R22, [R1+0xb78] ;  /* 0x000b780001167983 */ /* 0x000ee80000300800 */
[----:B------:R-:W3:Y:S01]  /*5c9f0*/  LDL.LU R219, [R1+0xb7c] ;  /* 0x000b7c0001db7983 */ /* 0x000ee20000300800 */
[----:B------:R-:W-:-:S02]  /*5ca00*/  LOP3.LUT P2, RZ, R13, 0x100000, RZ, 0xc0, !PT ;  /* 0x001000000dff7812 */ /* 0x000fc4000784c0ff */
[----:B------:R-:W-:Y:S01]  /*5ca10*/  ISETP.LT.OR P4, PT, R26, 0x161, !P1 ;  /* 0x000001611a00780c */ /* 0x000fe20004f81670 */
[----:B------:R-:W3:Y:S01]  /*5ca20*/  LDL.LU R168, [R1+0xb80] ;  /* 0x000b800001a87983 */ /* 0x000ee20000300800 */
[----:B------:R-:W-:Y:S02]  /*5ca30*/  F2FP.SATFINITE.E4M3.F32.PACK_AB_MERGE_C R17, RZ, R17, RZ ;  /* 0x00000011ff11723e */ /* 0x000fe400048070ff */
[----:B------:R-:W-:Y:S01]  /*5ca40*/  LOP3.LUT P5, RZ, R13, 0x80000, RZ, 0xc0, !PT ;  /* 0x000800000dff7812 */ /* 0x000fe200078ac0ff */
[----:B------:R-:W3:Y:S04]  /*5ca50*/  LDL.LU R187, [R1+0xb84] ;  /* 0x000b840001bb7983 */ /* 0x000ee80000300800 */
[----:B------:R-:W3:Y:S04]  /*5ca60*/  LDL.LU R169, [R1+0xb88] ;  /* 0x000b880001a97983 */ /* 0x000ee80000300800 */
[----:B------:R2:W-:Y:S01]  /*5ca70*/  @!P2 STG.E.U8 desc[UR22][R228.64+0x168], R17 ;  /* 0x00016811e400a986 */ /* 0x0005e2000c101116 */
[----:B------:R-:W-:-:S02]  /*5ca80*/  @!P4 IADD3 R153, P0, P3, R3, R16, R9 ;  /* 0x000000100399c210 */ /* 0x000fc40007b1e009 */
[----:B------:R-:W-:Y:S01]  /*5ca90*/  ISETP.LT.OR P2, PT, R26, 0x162, !P1 ;  /* 0x000001621a00780c */ /* 0x000fe20004f41670 */
[----:B------:R-:W3:Y:S01]  /*5caa0*/  LDL.LU.64 R190, [R1+0x10] ;  /* 0x0000100001be7983 */ /* 0x000ee20000300a00 */
[----:B------:R-:W-:Y:S02]  /*5cab0*/  @!P4 IADD3.X R152, R4, R27, R8, P0, P3 ;  /* 0x0000001b0498c210 */ /* 0x000fe400007e6408 */
[----:B------:R-:W-:Y:S01]  /*5cac0*/  ISETP.LT.OR P4, PT, R26, 0x169, !P1 ;  /* 0x000001691a00780c */ /* 0x000fe20004f81670 */
[----:B------:R-:W3:Y:S08]  /*5cad0*/  LDL.LU R218, [R1+0xb8c] ;  /* 0x000b8c0001da7983 */ /* 0x000ef00000300800 */
[----:B------:R-:W-:-:S04]  /*5cae0*/  @!P2 IADD3 R151, P0, P3, R3, R16, R9 ;  /* 0x000000100397a210 */ /* 0x000fc80007b1e009 */
[----:B------:R-:W-:Y:S02]  /*5caf0*/  @!P2 IADD3.X R150, R4, R27, R8, P0, P3 ;  /* 0x0000001b0496a210 */ /* 0x000fe400007e6408 */
[----:B------:R-:W-:-:S04]  /*5cb00*/  @!P4 IADD3 R149, P0, P3, R3, R16, R9 ;  /* 0x000000100395c210 */ /* 0x000fc80007b1e009 */
[----:B------:R-:W-:Y:S02]  /*5cb10*/  @!P4 IADD3.X R148, R4, R27, R8, P0, P3 ;  /* 0x0000001b0494c210 */ /* 0x000fe400007e6408 */
[----:B------:R-:W-:-:S13]  /*5cb20*/  ISETP.LT.OR P0, PT, R26, 0x171, !P6 ;  /* 0x000001711a00780c */ /* 0x000fda0007701670 */
[----:B------:R-:W0:Y:S01]  /*5cb30*/  @!P0 LDC.64 R20, c[0x0][0x5c0] ;  /* 0x00017000ff148b82 */ /* 0x000e220000000a00 */
[C---:B------:R-:W-:Y:S02]  /*5cb40*/  LOP3.LUT P2, RZ, R13.reuse, 0x200000, RZ, 0xc0, !PT ;  /* 0x002000000dff7812 */ /* 0x040fe4000784c0ff */
[----:B------:R-:W-:-:S04]  /*5cb50*/  LOP3.LUT R13, R13, 0xfdffffff, RZ, 0xc0, !PT ;  /* 0xfdffffff0d0d7812 */ /* 0x000fc800078ec0ff */
[----:B------:R-:W-:Y:S02]  /*5cb60*/  @P4 LOP3.LUT R13, R13, 0x2000000, RZ, 0xfc, !PT ;  /* 0x020000000d0d4812 */ /* 0x000fe400078efcff */
[----:B0-----:R-:W-:-:S05]  /*5cb70*/  @!P0 IADD3 R20, P3, R16, R20, RZ ;  /* 0x0000001410148210 */ /* 0x001fca0007f7e0ff */
[----:B------:R-:W-:Y:S01]  /*5cb80*/  @!P0 IMAD.X R21, R27, 0x1, R21, P3 ;  /* 0x000000011b158824 */ /* 0x000fe200018e0615 */
[----:B------:R-:W-:Y:S02]  /*5cb90*/  ISETP.LT.OR P3, PT, R26, 0x16a, !P1 ;  /* 0x0000016a1a00780c */ /* 0x000fe40004f61670 */
[C---:B------:R-:W-:Y:S02]  /*5cba0*/  LOP3.LUT P4, RZ, R13.reuse, 0x400000, RZ, 0xc0, !PT ;  /* 0x004000000dff7812 */ /* 0x040fe4000788c0ff */
[----:B------:R-:W-:-:S09]  /*5cbb0*/  LOP3.LUT R13, R13, 0xfbffffff, RZ, 0xc0, !PT ;  /* 0xfbffffff0d0d7812 */ /* 0x000fd200078ec0ff */
[----:B------:R-:W-:Y:S01]  /*5cbc0*/  @P3 LOP3.LUT R13, R13, 0x4000000, RZ, 0xfc, !PT ;  /* 0x040000000d0d3812 */ /* 0x000fe200078efcff */
[----:B--2---:R-:W-:-:S05]  /*5cbd0*/  FMUL R17, R146, UR21 ;  /* 0x0000001592117c20 */ /* 0x004fca0008400000 */
[----:B------:R-:W-:-:S05]  /*5cbe0*/  F2FP.SATFINITE.E4M3.F32.PACK_AB_MERGE_C R17, RZ, R17, RZ ;  /* 0x00000011ff11723e */ /* 0x000fca00048070ff */
[----:B------:R4:W-:Y:S02]  /*5cbf0*/  @!P5 STG.E.U8 desc[UR22][R172.64+0x169], R17 ;  /* 0x00016911ac00d986 */ /* 0x0009e4000c101116 */
[----:B----4-:R-:W-:-:S05]  /*5cc00*/  FMUL R17, R147, UR21 ;  /* 0x0000001593117c20 */ /* 0x010fca0008400000 */
[----:B------:R-:W-:-:S05]  /*5cc10*/  F2FP.SATFINITE.E4M3.F32.PACK_AB_MERGE_C R17, RZ, R17, RZ ;  /* 0x00000011ff11723e */ /* 0x000fca00048070ff */
[----:B------:R0:W-:Y:S01]  /*5cc20*/  @!P0 STG.E.U8 desc[UR22][R20.64+0x170], R17 ;  /* 0x0001701114008986 */ /* 0x0001e2000c101116 */
[----:B------:R-:W-:-:S04]  /*5cc30*/  @!P3 IADD3 R147, P0, P5, R3, R16, R9 ;  /* 0x000000100393b210 */ /* 0x000fc80007d1e009 */
[----:B------:R-:W-:Y:S02]  /*5cc40*/  @!P3 IADD3.X R146, R4, R27, R8, P0, P5 ;  /* 0x0000001b0492b210 */ /* 0x000fe400007ea408 */
[----:B------:R-:W-:-:S04]  /*5cc50*/  ISETP.GE.AND P3, PT, R15, 0x1, PT ;  /* 0x000000010f00780c */ /* 0x000fc80003f66270 */
[----:B------:R-:W-:-:S13]  /*5cc60*/  ISETP.LT.OR P0, PT, R26, 0x172, !P3 ;  /* 0x000001721a00780c */ /* 0x000fda0005f01670 */
[----:B0-----:R-:W0:Y:S02]  /*5cc70*/  @!P0 LDC.64 R20, c[0x0][0x5c0] ;  /* 0x00017000ff148b82 */ /* 0x001e240000000a00 */
[----:B0-----:R-:W-:-:S05]  /*5cc80*/  @!P0 IADD3 R20, P5, R16, R20, RZ ;  /* 0x0000001410148210 */ /* 0x001fca0007fbe0ff */
[----:B------:R-:W-:Y:S02]  /*5cc90*/  @!P0 IMAD.X R21, R27, 0x1, R21, P5 ;  /* 0x000000011b158824 */ /* 0x000fe400028e0615 */
[----:B---3--:R-:W-:-:S05]  /*5cca0*/  FMUL R17, R25, UR21 ;  /* 0x0000001519117c20 */ /* 0x008fca0008400000 */
[----:B------:R-:W-:-:S05]  /*5ccb0*/  F2FP.SATFINITE.E4M3.F32.PACK_AB_MERGE_C R17, RZ, R17, RZ ;  /* 0x00000011ff11723e */ /* 0x000fca00048070ff */
[----:B------:R0:W-:Y:S02]  /*5ccc0*/  @!P0 STG.E.U8 desc[UR22][R20.64+0x171], R17 ;  /* 0x0001711114008986 */ /* 0x0001e4000c101116 */
[----:B0-----:R-:W-:-:S05]  /*5ccd0*/  FMUL R17, R22, UR21 ;  /* 0x0000001516117c20 */ /* 0x001fca0008400000 */
[----:B------:R-:W-:-:S05]  /*5cce0*/  F2FP.SATFINITE.E4M3.F32.PACK_AB_MERGE_C R17, RZ, R17, RZ ;  /* 0x00000011ff11723e */ /* 0x000fca00048070ff */
[----:B------:R0:W-:Y:S02]  /*5ccf0*/  @!P2 STG.E.U8 desc[UR22][R196.64+0x170], R17 ;  /* 0x00017011c400a986 */ /* 0x0001e4000c101116 */
[----:B0-----:R-:W-:Y:S02]  /*5cd00*/  FMUL R17, R219, UR21 ;  /* 0x00000015db117c20 */ /* 0x001fe40008400000 */
[----:B------:R-:W2:Y:S04]  /*5cd10*/  LDL.LU R219, [R1+0xb90] ;  /* 0x000b900001db7983 */ /* 0x000ea80000300800 */
[----:B------:R-:W3:Y:S01]  /*5cd20*/  LDL.LU R186, [R1+0xb94] ;  /* 0x000b940001ba7983 */ /* 0x000ee20000300800 */
        /* <DEDUP_REMOVED lines=8> */
[----:B------:R-:W-:-:S13]  /*5cdb0*/  ISETP.LT.OR P6, PT, R26, 0x179, !P3 ;  /* 0x000001791a00780c */ /* 0x000fda0005fc1670 */
[----:B------:R-:W0:Y:S01]  /*5cdc0*/  @!P6 LDC.64 R20, c[0x0][0x5c0] ;  /* 0x00017000ff14eb82 */ /* 0x000e220000000a00 */
[----:B------:R-:W-:-:S05]  /*5cdd0*/  F2FP.SATFINITE.E4M3.F32.PACK_AB_MERGE_C R17, RZ, R17, RZ ;  /* 0x00000011ff11723e */ /* 0x000fca00048070ff */
[----:B------:R1:W-:Y:S02]  /*5cde0*/  @!P4 STG.E.U8 desc[UR22][R210.64+0x171], R17 ;  /* 0x00017111d200c986 */ /* 0x0003e4000c101116 */
[----:B-1----:R-:W-:Y:S01]  /*5cdf0*/  FMUL R17, R168, UR21 ;  /* 0x00000015a8117c20 */ /* 0x002fe20008400000 */
[----:B------:R-:W-:Y:S01]  /*5ce00*/  LOP3.LUT R13, R13, 0xefffffff, RZ, 0xc0, !PT ;  /* 0xefffffff0d0d7812 */ /* 0x000fe200078ec0ff */
[----:B------:R-:W4:Y:S01]  /*5ce10*/  LDL.LU R168, [R1+0xb98] ;  /* 0x000b980001a87983 */ /* 0x000f220000300800 */
[----:B0-----:R-:W-:Y:S02]  /*5ce20*/  @!P6 IADD3 R20, P0, R16, R20, RZ ;  /* 0x000000141014e210 */ /* 0x001fe40007f1e0ff */
[----:B------:R-:W-:-:S03]  /*5ce30*/  F2FP.SATFINITE.E4M3.F32.PACK_AB_MERGE_C R17, RZ, R17, RZ ;  /* 0x00000011ff11723e */ /* 0x000fc600048070ff */
[----:B------:R-:W-:-:S05]  /*5ce40*/  @!P6 IMAD.X R21, R27, 0x1, R21, P0 ;  /* 0x000000011b15e824 */ /* 0x000fca00000e0615 */
[----:B------:R0:W-:Y:S01]  /*5ce50*/  @!P6 STG.E.U8 desc[UR22][R20.64+0x178], R17 ;  /* 0x000178111400e986 */ /* 0x0001e2000c101116 */
[----:B------:R-:W-:Y:S02]  /*5ce60*/  ISETP.LT.OR P6, PT, R26, 0x17a, !P3 ;  /* 0x0000017a1a00780c */ /* 0x000fe40005fc1670 */
[----:B------:R-:W-:-:S04]  /*5ce70*/  @P1 LOP3.LUT R13, R13, 0x10000000, RZ, 0xfc, !PT ;  /* 0x100000000d0d1812 */ /* 0x000fc800078efcff */
[----:B------:R-:W-:-:S07]  /*5ce80*/  LOP3.LUT P2, RZ, R13, 0x10000, RZ, 0xc0, !PT ;  /* 0x000100000dff7812 */ /* 0x000fce000784c0ff */
[----:B0-----:R-:W0:Y:S01]  /*5ce90*/  @!P6 LDC.64 R20, c[0x0][0x5c0] ;  /* 0x00017000ff14eb82 */ /* 0x001e220000000a00 */
[----:B------:R-:W-:-:S05]  /*5cea0*/  LOP3.LUT R18, R18, 0xffffdfff, RZ, 0xc0, !PT ;  /* 0xffffdfff12127812 */ /* 0x000fca00078ec0ff */
[----:B------:R-:W-:Y:S02]  /*5ceb0*/  @P2 LOP3.LUT R18, R18, 0x2000, RZ, 0xfc, !PT ;  /* 0x0000200012122812 */ /* 0x000fe400078efcff */
[----:B------:R-:W-:Y:S01]  /*5cec0*/  LOP3.LUT P2, RZ, R13, 0x40000, RZ, 0xc0, !PT ;  /* 0x000400000dff7812 */ /* 0x000fe2000784c0ff */
[----:B------:R-:W-:Y:S01]  /*5ced0*/  FMUL R17, R187, UR21 ;  /* 0x00000015bb117c20 */ /* 0x000fe20008400000 */
[----:B------:R-:W-:Y:S01]  /*5cee0*/  LOP3.LUT R18, R18, 0xffffbfff, RZ, 0xc0, !PT ;  /* 0xffffbfff12127812 */ /* 0x000fe200078ec0ff */
[----:B------:R-:W4:Y:S03]  /*5cef0*/  LDL.LU R187, [R1+0xb9c] ;  /* 0x000b9c0001bb7983 */ /* 0x000f260000300800 */
[----:B------:R-:W-:Y:S02]  /*5cf00*/  F2FP.SATFINITE.E4M3.F32.PACK_AB_MERGE_C R17, RZ, R17, RZ ;  /* 0x00000011ff11723e */ /* 0x000fe400048070ff */
[----:B0-----:R-:W-:-:S05]  /*5cf10*/  @!P6 IADD3 R20, P1, R16, R20, RZ ;  /* 0x000000141014e210 */ /* 0x001fca0007f3e0ff */
[----:B------:R-:W-:Y:S01]  /*5cf20*/  @P2 LOP3.LUT R18, R18, 0x4000, RZ, 0xfc, !PT ;  /* 0x0000400012122812 */ /* 0x000fe200078efcff */
[----:B------:R-:W-:Y:S01]  /*5cf30*/  @!P6 IMAD.X R21, R27, 0x1, R21, P1 ;  /* 0x000000011b15e824 */ /* 0x000fe200008e0615 */
[----:B------:R-:W-:-:S04]  /*5cf40*/  LOP3.LUT P2, RZ, R13, 0x800000, RZ, 0xc0, !PT ;  /* 0x008000000dff7812 */ /* 0x000fc8000784c0ff */
[----:B------:R0:W-:Y:S02]  /*5cf50*/  @!P6 STG.E.U8 desc[UR22][R20.64+0x179], R17 ;  /* 0x000179111400e986 */ /* 0x0001e4000c101116 */
[----:B0-----:R-:W-:Y:S01]  /*5cf60*/  FMUL R17, R169, UR21 ;  /* 0x00000015a9117c20 */ /* 0x001fe20008400000 */
[----:B------:R-:W-:Y:S01]  /*5cf70*/  LOP3.LUT P4, RZ, R5, 0x8000000, RZ, 0xc0, !PT ;  /* 0x0800000005ff7812 */ /* 0x000fe2000788c0ff */
[----:B------:R-:W4:Y:S03]  /*5cf80*/  LDL.LU R169, [R1+0xba0] ;  /* 0x000ba00001a97983 */ /* 0x000f260000300800 */
[----:B------:R-:W-:-:S05]  /*5cf90*/  F2FP.SATFINITE.E4M3.F32.PACK_AB_MERGE_C R17, RZ, R17, RZ ;  /* 0x00000011ff11723e */ /* 0x000fca00048070ff */
[----:B------:R0:W-:Y:S01]  /*5cfa0*/  @!P2 STG.E.U8 desc[UR22][R190.64+0x178], R17 ;  /* 0x00017811be00a986 */ /* 0x0001e2000c101116 */
[----:B------:R-:W-:-:S03]  /*5cfb0*/  LOP3.LUT P2, RZ, R18, 0x4000, RZ, 0xc0, !PT ;  /* 0x0000400012ff7812 */ /* 0x000fc6000784c0ff */
[----:B------:R-:W1:Y:S01]  /*5cfc0*/  @!P4 LDC.64 R20, c[0x0][0x5c0] ;  /* 0x00017000ff14cb82 */ /* 0x000e620000000a00 */
[----:B0-----:R-:W-:Y:S01]  /*5cfd0*/  FMUL R17, R218, UR21 ;  /* 0x00000015da117c20 */ /* 0x001fe20008400000 */
[----:B------:R-:W-:Y:S01]  /*5cfe0*/  LOP3.LUT R13, R13, 0xdfffffff, RZ, 0xc0, !PT ;  /* 0xdfffffff0d0d7812 */ /* 0x000fe200078ec0ff */
[----:B------:R-:W4:Y:S03]  /*5cff0*/  LDL.LU R218, [R1+0xba4] ;  /* 0x000ba40001da7983 */ /* 0x000f260000300800 */
[----:B------:R-:W-:-:S05]  /*5d000*/  F2FP.SATFINITE.E4M3.F32.PACK_AB_MERGE_C R17, RZ, R17, RZ ;  /* 0x00000011ff11723e */ /* 0x000fca00048070ff */
[----:B------:R2:W-:Y:S01]  /*5d010*/  @!P2 STG.E.U8 desc[UR22][R184.64+0x179], R17 ;  /* 0x00017911b800a986 */ /* 0x0005e2000c101116 */
[----:B------:R-:W-:Y:S02]  /*5d020*/  LOP3.LUT P2, RZ, R18, 0x2000, RZ, 0xc0, !PT ;  /* 0x0000200012ff7812 */ /* 0x000fe4000784c0ff */
[----:B------:R-:W-:-:S04]  /*5d030*/  @P5 LOP3.LUT R13, R13, 0x20000000, RZ, 0xfc, !PT ;  /* 0x200000000d0d5812 */ /* 0x000fc800078efcff */
[----:B------:R-:W-:Y:S01]  /*5d040*/  LOP3.LUT P6, RZ, R13, 0x4000, RZ, 0xc0, !PT ;  /* 0x000040000dff7812 */ /* 0x000fe200078cc0ff */
[----:B--2---:R-:W-:Y:S02]  /*5d050*/  FMUL R17, R219, UR21 ;  /* 0x00000015db117c20 */ /* 0x004fe40008400000 */
[----:B------:R-:W2:Y:S03]  /*5d060*/  LDL.LU R219, [R1+0xba8] ;  /* 0x000ba80001db7983 */ /* 0x000ea60000300800 */
[----:B------:R-:W-:-:S05]  /*5d070*/  F2FP.SATFINITE.E4M3.F32.PACK_AB_MERGE_C R17, RZ, R17, RZ ;  /* 0x00000011ff11723e */ /* 0x000fca00048070ff */
[----:B------:R3:W-:Y:S02]  /*5d080*/  @!P2 STG.E.U8 desc[UR22][R166.64+0xc0], R17 ;  /* 0x0000c011a600a986 */ /* 0x0007e4000c101116 */
[----:B---3--:R-:W-:-:S05]  /*5d090*/  FMUL R17, R186, UR21 ;  /* 0x00000015ba117c20 */ /* 0x008fca0008400000 */
[----:B------:R-:W-:-:S05]  /*5d0a0*/  F2FP.SATFINITE.E4M3.F32.PACK_AB_MERGE_C R17, RZ, R17, RZ ;  /* 0x00000011ff11723e */ /* 0x000fca00048070ff */
[----:B------:R4:W-:Y:S01]  /*5d0b0*/  @!P6 STG.E.U8 desc[UR22][R170.64+0xc1], R17 ;  /* 0x0000c111aa00e986 */ /* 0x0009e2000c101116 */
[----:B-1----:R-:W-:-:S05]  /*5d0c0*/  @!P4 IADD3 R20, P6, R176, R20, RZ ;  /* 0x00000014b014c210 */ /* 0x002fca0007fde0ff */
[----:B------:R-:W-:Y:S02]  /*5d0d0*/  @!P4 IMAD.X R21, R209, 0x1, R21, P6 ;  /* 0x00000001d115c824 */ /* 0x000fe400030e0615 */
[----:B------:R-:W3:Y:S01]  /*5d0e0*/  LDL.LU R209, [R1+0x10e0] ;  /* 0x0010e00001d17983 */ /* 0x000ee20000300800 */
[C---:B------:R-:W-:Y:S02]  /*5d0f0*/  LOP3.LUT P0, RZ, R5.reuse, 0x4000000, RZ, 0xc0, !PT ;  /* 0x0400000005ff7812 */ /* 0x040fe4000780c0ff */
[----:B------:R-:W-:Y:S01]  /*5d100*/  LOP3.LUT P3, RZ, R5, 0x2000000, RZ, 0xc0, !PT ;  /* 0x0200000005ff7812 */ /* 0x000fe2000786c0ff */
[----:B----4-:R-:W-:Y:S01]  /*5d110*/  FMUL R17, R168, UR21 ;  /* 0x00000015a8117c20 */ /* 0x010fe20008400000 */
[----:B------:R-:W-:Y:S01]  /*5d120*/  LOP3.LUT P5, RZ, R13, 0x2000, RZ, 0xc0, !PT ;  /* 0x000020000dff7812 */ /* 0x000fe200078ac0ff */
[----:B------:R-:W4:Y:S03]  /*5d130*/  LDL.LU R168, [R1+0xbac] ;  /* 0x000bac0001a87983 */ /* 0x000f260000300800 */
[----:B------:R-:W-:Y:S01]  /*5d140*/  F2FP.SATFINITE.E4M3.F32.PACK_AB_MERGE_C R17, RZ, R17, RZ ;  /* 0x00000011ff11723e */ /* 0x000fe200048070ff */
[----:B------:R-:W4:Y:S04]  /*5d150*/  LDL.LU R186, [R1+0xbb0] ;  /* 0x000bb00001ba7983 */ /* 0x000f280000300800 */
[----:B------:R0:W-:Y:S02]  /*5d160*/  @!P4 STG.E.U8 desc[UR22][R20.64+0xc0], R17 ;  /* 0x0000c0111400c986 */ /* 0x0001e4000c101116 */
[----:B0-----:R-:W0:Y:S01]  /*5d170*/  @!P0 LDC.64 R20, c[0x0][0x5c0] ;  /* 0x00017000ff148b82 */ /* 0x001e220000000a00 */
[----:B------:R-:W-:Y:S01]  /*5d180*/  FMUL R17, R187, UR21 ;  /* 0x00000015bb117c20 */ /* 0x000fe20008400000 */
[----:B0-----:R-:W-:-:S04]  /*5d190*/  @!P0 IADD3 R20, P6, R19, R20, RZ ;  /* 0x0000001413148210 */ /* 0x001fc80007fde0ff */
[----:B------:R-:W-:Y:S01]  /*5d1a0*/  F2FP.SATFINITE.E4M3.F32.PACK_AB_MERGE_C R17, RZ, R17, RZ ;  /* 0x00000011ff11723e */ /* 0x000fe200048070ff */
[----:B------:R-:W-:-:S05]  /*5d1b0*/  @!P0 IMAD.X R21, R203, 0x1, R21, P6 ;  /* 0x00000001cb158824 */ /* 0x000fca00030e0615 */
[----:B------:R0:W-:Y:S01]  /*5d1c0*/  @!P0 STG.E.U8 desc[UR22][R20.64+0xc1], R17 ;  /* 0x0000c11114008986 */ /* 0x0001e2000c101116 */
[----:B------:R-:W-:Y:S01]  /*5d1d0*/  LOP3.LUT P1, RZ, R13, 0x400, RZ, 0xc0, !PT ;  /* 0x000004000dff7812 */ /* 0x000fe2000782c0ff */
[----:B0-----:R-:W0:Y:S01]  /*5d1e0*/  @!P3 LDC.64 R20, c[0x0][0x5c0] ;  /* 0x00017000ff14bb82 */ /* 0x001e220000000a00 */
[----:B------:R-:W-:Y:S01]  /*5d1f0*/  FMUL R17, R169, UR21 ;  /* 0x00000015a9117c20 */ /* 0x000fe20008400000 */
[----:B------:R-:W-:Y:S01]  /*5d200*/  LOP3.LUT P2, RZ, R18, 0x1000, RZ, 0xc0, !PT ;  /* 0x0000100012ff7812 */ /* 0x000fe2000784c0ff */
[----:B------:R-:W4:Y:S03]  /*5d210*/  LDL.LU R169, [R1+0xbb4] ;  /* 0x000bb40001a97983 */ /* 0x000f260000300800 */
[----:B------:R-:W-:Y:S02]  /*5d220*/  F2FP.SATFINITE.E4M3.F32.PACK_AB_MERGE_C R17, RZ, R17, RZ ;  /* 0x00000011ff11723e */ /* 0x000fe400048070ff */
[----:B0-----:R-:W-:-:S02]  /*5d230*/  @!P3 IADD3 R20, P6, R188, R20, RZ ;  /* 0x00000014bc14b210 */ /* 0x001fc40007fde0ff */
[----:B------:R-:W4:Y:S03]  /*5d240*/  LDL.LU R188, [R1+0x10dc] ;  /* 0x0010dc0001bc7983 */ /* 0x000f260000300800 */
[----:B------:R-:W-:Y:S02]  /*5d250*/  @!P3 IMAD.X R21, R189, 0x1, R21, P6 ;  /* 0x00000001bd15b824 */ /* 0x000fe400030e0615 */
[----:B------:R-:W4:Y:S04]  /*5d260*/  LDL.LU R189, [R1+0x10d8] ;  /* 0x0010d80001bd7983 */ /* 0x000f280000300800 */
[----:B---3--:R0:W-:Y:S02]  /*5d270*/  @!P5 STG.E.U8 desc[UR22][R208.64+0xc8], R17 ;  /* 0x0000c811d000d986 */ /* 0x0081e4000c101116 */
[----:B0-----:R-:W-:-:S02]  /*5d280*/  FMUL R17, R218, UR21 ;  /* 0x00000015da117c20 */ /* 0x001fc40008400000 */
[----:B------:R-:W3:Y:S03]  /*5d290*/  LDL.LU R218, [R1+0xbb8] ;  /* 0x000bb80001da7983 */ /* 0x000ee60000300800 */
[----:B------:R-:W-:-:S05]  /*5d2a0*/  F2FP.SATFINITE.E4M3.F32.PACK_AB_MERGE_C R17, RZ, R17, RZ ;  /* 0x00000011ff11723e */ /* 0x000fca00048070ff */
[----:B------:R2:W-:Y:S02]  /*5d2b0*/  @!P1 STG.E.U8 desc[UR22][R182.64+0xc9], R17 ;  /* 0x0000c911b6009986 */ /* 0x0005e4000c101116 */
[----:B--2---:R-:W-:Y:S02]  /*5d2c0*/  FMUL R17, R219, UR21 ;  /* 0x00000015db117c20 */ /* 0x004fe40008400000 */
[----:B------:R-:W2:Y:S03]  /*5d2d0*/  LDL.LU R219, [R1+0xbbc] ;  /* 0x000bbc0001db7983 */ /* 0x000ea60000300800 */
[----:B------:R-:W-:-:S05]  /*5d2e0*/  F2FP.SATFINITE.E4M3.F32.PACK_AB_MERGE_C R17, RZ, R17, RZ ;  /* 0x00000011ff11723e */ /* 0x000fca00048070ff */
[----:B------:R0:W-:Y:S02]  /*5d2f0*/  @!P3 STG.E.U8 desc[UR22][R20.64+0xc8], R17 ;  /* 0x0000c8111400b986 */ /* 0x0001e4000c101116 */
[----:B0-----:R-:W0:Y:S02]  /*5d300*/  @!P2 LDC.64 R20, c[0x0][0x5c0] ;  /* 0x00017000ff14ab82 */ /* 0x001e240000000a00 */
[----:B0-----:R-:W-:-:S05]  /*5d310*/  @!P2 IADD3 R20, P6, R202, R20, RZ ;  /* 0x00000014ca14a210 */ /* 0x001fca0007fde0ff */
[----:B------:R-:W-:Y:S02]  /*5d320*/  @!P2 IMAD.X R21, R179, 0x1, R21, P6 ;  /* 0x00000001b315a824 */ /* 0x000fe400030e0615 */
[----:B------:R-:W3:Y:S01]  /*5d330*/  LDL.LU R179, [R1+0x10d4] ;  /* 0x0010d40001b37983 */ /* 0x000ee20000300800 */
[----:B------:R-:W-:Y:S01]  /*5d340*/  LOP3.LUT P0, RZ, R5, 0x1000000, RZ, 0xc0, !PT ;  /* 0x0100000005ff7812 */ /* 0x000fe2000780c0ff */
[----:B----4-:R-:W-:Y:S01]  /*5d350*/  FMUL R17, R168, UR21 ;  /* 0x00000015a8117c20 */ /* 0x010fe20008400000 */
[C---:B------:R-:W-:Y:S01]  /*5d360*/  LOP3.LUT P4, RZ, R13.reuse, 0x100, RZ, 0xc0, !PT ;  /* 0x000001000dff7812 */ /* 0x040fe2000788c0ff */
[----:B------:R-:W4:Y:S03]  /*5d370*/  LDL.LU R187, [R1+0xbc0] ;  /* 0x000bc00001bb7983 */ /* 0x000f260000300800 */
[----:B------:R-:W-:Y:S01]  /*5d380*/  F2FP.SATFINITE.E4M3.F32.PACK_AB_MERGE_C R17, RZ, R17, RZ ;  /* 0x00000011ff11723e */ /* 0x000fe200048070ff */
[----:B------:R-:W4:Y:S04]  /*5d390*/  LDL.LU R168, [R1+0xbc4] ;  /* 0x000bc40001a87983 */ /* 0x000f280000300800 */
[----:B------:R0:W-:Y:S01]  /*5d3a0*/  @!P2 STG.E.U8 desc[UR22][R20.64+0xc9], R17 ;  /* 0x0000c9111400a986 */ /* 0x0001e2000c101116 */
[C---:B------:R-:W-:Y:S01]  /*5d3b0*/  LOP3.LUT P5, RZ, R13.reuse, 0x20, RZ, 0xc0, !PT ;  /* 0x000000200dff7812 */ /* 0x040fe200078ac0ff */
[----:B0-----:R-:W0:Y:S01]  /*5d3c0*/  @!P0 LDC.64 R20, c[0x0][0x5c0] ;  /* 0x00017000ff148b82 */ /* 0x001e220000000a00 */
[----:B------:R-:W-:Y:S01]  /*5d3d0*/  FMUL R17, R186, UR21 ;  /* 0x00000015ba117c20 */ /* 0x000fe20008400000 */
[----:B------:R-:W-:-:S04]  /*5d3e0*/  LOP3.LUT P6, RZ, R13, 0x40, RZ, 0xc0, !PT ;  /* 0x000000400dff7812 */ /* 0x000fc800078cc0ff */
[----:B------:R-:W-:Y:S02]  /*5d3f0*/  F2FP.SATFINITE.E4M3.F32.PACK_AB_MERGE_C R17, RZ, R17, RZ ;  /* 0x00000011ff11723e */ /* 0x000fe400048070ff */
[----:B------:R-:W-:-:S04]  /*5d400*/  LOP3.LUT R18, R18, 0xfffff7ff, RZ, 0xc0, !PT ;  /* 0xfffff7ff12127812 */ /* 0x000fc800078ec0ff */
[----:B------:R-:W-:Y:S02]  /*5d410*/  @P5 LOP3.LUT R18, R18, 0x800, RZ, 0xfc, !PT ;  /* 0x0000080012125812 */ /* 0x000fe400078efcff */
[----:B------:R-:W-:Y:S01]  /*5d420*/  LOP3.LUT P5, RZ, R5, 0x800000, RZ, 0xc0, !PT ;  /* 0x0080000005ff7812 */ /* 0x000fe200078ac0ff */
[----:B------:R1:W-:Y:S01]  /*5d430*/  @!P4 STG.E.U8 desc[UR22][R188.64+0xd0], R17 ;  /* 0x0000d011bc00c986 */ /* 0x0003e2000c101116 */
[----:B0-----:R-:W-:Y:S01]  /*5d440*/  @!P0 IADD3 R20, P2, R194, R20, RZ ;  /* 0x00000014c2148210 */ /* 0x001fe20007f5e0ff */
[----:B-1----:R-:W-:-:S04]  /*5d450*/  FMUL R17, R169, UR21 ;  /* 0x00000015a9117c20 */ /* 0x002fc80008400000 */
[----:B------:R-:W-:Y:S01]  /*5d460*/  @!P0 IMAD.X R21, R216, 0x1, R21, P2 ;  /* 0x00000001d8158824 */ /* 0x000fe200010e0615 */
[----:B------:R-:W4:Y:S01]  /*5d470*/  LDL.LU R169, [R1+0xbc8] ;  /* 0x000bc80001a97983 */ /* 0x000f220000300800 */
[----:B------:R-:W-:-:S03]  /*5d480*/  F2FP.SATFINITE.E4M3.F32.PACK_AB_MERGE_C R17, RZ, R17, RZ ;  /* 0x00000011ff11723e */ /* 0x000fc600048070ff */
[----:B------:R-:W4:Y:S04]  /*5d490*/  LDL.LU R194, [R1+0x10d0] ;  /* 0x0010d00001c27983 */ /* 0x000f280000300800 */
[----:B------:R-:W4:Y:S04]  /*5d4a0*/  LDL.LU R216, [R1+0x10cc] ;  /* 0x0010cc0001d87983 */ /* 0x000f280000300800 */
[----:B---3--:R0:W-:Y:S02]  /*5d4b0*/  @!P6 STG.E.U8 desc[UR22][R178.64+0xd1], R17 ;  /* 0x0000d111b200e986 */ /* 0x0081e4000c101116 */
[----:B0-----:R-:W-:-:S02]  /*5d4c0*/  FMUL R17, R218, UR21 ;  /* 0x00000015da117c20 */ /* 0x001fc40008400000 */
[----:B------:R-:W3:Y:S03]  /*5d4d0*/  LDL.LU R218, [R1+0xbcc] ;  /* 0x000bcc0001da7983 */ /* 0x000ee60000300800 */
[----:B------:R-:W-:-:S05]  /*5d4e0*/  F2FP.SATFINITE.E4M3.F32.PACK_AB_MERGE_C R17, RZ, R17, RZ ;  /* 0x00000011ff11723e */ /* 0x000fca00048070ff */
[----:B------:R0:W-:Y:S02]  /*5d4f0*/  @!P0 STG.E.U8 desc[UR22][R20.64+0xd0], R17 ;  /* 0x0000d01114008986 */ /* 0x0001e4000c101116 */
[----:B0-----:R-:W0:Y:S02]  /*5d500*/  @!P5 LDC.64 R20, c[0x0][0x5c0] ;  /* 0x00017000ff14db82 */ /* 0x001e240000000a00 */
[----:B0-----:R-:W-:Y:S02]  /*5d510*/  @!P5 IADD3 R20, P2, R217, R20, RZ ;  /* 0x00000014d914d210 */ /* 0x001fe40007f5e0ff */
[----:B------:R-:W3:Y:S03]  /*5d520*/  LDL.LU R217, [R1+0x10c8] ;  /* 0x0010c80001d97983 */ /* 0x000ee60000300800 */
[----:B------:R-:W-:Y:S02]  /*5d530*/  @!P5 IMAD.X R21, R195, 0x1, R21, P2 ;  /* 0x00000001c315d824 */ /* 0x000fe400010e0615 */
[----:B------:R-:W3:Y:S01]  /*5d540*/  LDL.LU R195, [R1+0x10c4] ;  /* 0x0010c40001c37983 */ /* 0x000ee20000300800 */
[----:B------:R-:W-:-:S02]  /*5d550*/  LOP3.LUT P2, RZ, R5, 0x800000, RZ, 0xc0, !PT ;  /* 0x0080000005ff7812 */ /* 0x000fc4000784c0ff */
[----:B------:R-:W-:Y:S01]  /*5d560*/  LOP3.LUT P1, RZ, R5, 0x400000, RZ, 0xc0, !PT ;  /* 0x0040000005ff7812 */ /* 0x000fe2000782c0ff */
[----:B--2---:R-:W-:Y:S01]  /*5d570*/  FMUL R17, R219, UR21 ;  /* 0x00000015db117c20 */ /* 0x004fe20008400000 */
[----:B------:R-:W-:Y:S01]  /*5d580*/  LOP3.LUT P5, RZ, R18, 0x800, RZ, 0xc0, !PT ;  /* 0x0000080012ff7812 */ /* 0x000fe200078ac0ff */
[----:B------:R-:W2:Y:S03]  /*5d590*/  LDL.LU R186, [R1+0xbd0] ;  /* 0x000bd00001ba7983 */ /* 0x000ea60000300800 */
[----:B------:R-:W-:Y:S01]  /*5d5a0*/  F2FP.SATFINITE.E4M3.F32.PACK_AB_MERGE_C R17, RZ, R17, RZ ;  /* 0x00000011ff11723e */ /* 0x000fe200048070ff */
[----:B------:R-:W2:Y:S04]  /*5d5b0*/  LDL.LU R219, [R1+0xbd4] ;  /* 0x000bd40001db7983 */ /* 0x000ea80000300800 */
[----:B------:R0:W-:Y:S01]  /*5d5c0*/  @!P2 STG.E.U8 desc[UR22][R20.64+0xd1], R17 ;  /* 0x0000d1111400a986 */ /* 0x0001e2000c101116 */
[----:B------:R-:W-:Y:S01]  /*5d5d0*/  LOP3.LUT P3, RZ, R13, 0x8, RZ, 0xc0, !PT ;  /* 0x000000080dff7812 */ /* 0x000fe2000786c0ff */
[----:B0-----:R-:W0:Y:S01]  /*5d5e0*/  @!P1 LDC.64 R20, c[0x0][0x5c0] ;  /* 0x00017000ff149b82 */ /* 0x001e220000000a00 */
[----:B----4-:R-:W-:Y:S01]  /*5d5f0*/  FMUL R17, R187, UR21 ;  /* 0x00000015bb117c20 */ /* 0x010fe20008400000 */
[----:B------:R-:W-:Y:S01]  /*5d600*/  LOP3.LUT P4, RZ, R5, 0x200000, RZ, 0xc0, !PT ;  /* 0x0020000005ff7812 */ /* 0x000fe2000788c0ff */
[----:B------:R-:W4:Y:S03]  /*5d610*/  LDL.LU R187, [R1+0xbd8] ;  /* 0x000bd80001bb7983 */ /* 0x000f260000300800 */
[----:B------:R-:W-:-:S02]  /*5d620*/  F2FP.SATFINITE.E4M3.F32.PACK_AB_MERGE_C R17, RZ, R17, RZ ;  /* 0x00000011ff11723e */ /* 0x000fc400048070ff */
[----:B0-----:R-:W-:Y:S02]  /*5d630*/  @!P1 IADD3 R20, P2, R128, R20, RZ ;  /* 0x0000001480149210 */ /* 0x001fe40007f5e0ff */
[----:B------:R-:W4:Y:S03]  /*5d640*/  LDL.LU R128, [R1+0x10c0] ;  /* 0x0010c00001807983 */ /* 0x000f260000300800 */
[----:B------:R-:W-:Y:S02]  /*5d650*/  @!P1 IMAD.X R21, R129, 0x1, R21, P2 ;  /* 0x0000000181159824 */ /* 0x000fe400010e0615 */
[----:B------:R-:W4:Y:S04]  /*5d660*/  LDL.LU R129, [R1+0x10bc] ;  /* 0x0010bc0001817983 */ /* 0x000f280000300800 */
[----:B---3--:R0:W-:Y:S02]  /*5d670*/  @!P5 STG.E.U8 desc[UR22][R216.64+0xd8], R17 ;  /* 0x0000d811d800d986 */ /* 0x0081e4000c101116 */
[----:B0-----:R-:W-:-:S05]  /*5d680*/  FMUL R17, R168, UR21 ;  /* 0x00000015a8117c20 */ /* 0x001fca0008400000 */
[----:B------:R-:W-:-:S05]  /*5d690*/  F2FP.SATFINITE.E4M3.F32.PACK_AB_MERGE_C R17, RZ, R17, RZ ;  /* 0x00000011ff11723e */ /* 0x000fca00048070ff */
[----:B------:R0:W-:Y:S02]  /*5d6a0*/  @!P3 STG.E.U8 desc[UR22][R194.64+0xd9], R17 ;  /* 0x0000d911c200b986 */ /* 0x0001e4000c101116 */
[----:B0-----:R-:W-:Y:S02]  /*5d6b0*/  FMUL R17, R169, UR21 ;  /* 0x00000015a9117c20 */ /* 0x001fe40008400000 */
[----:B------:R-:W3:Y:S03]  /*5d6c0*/  LDL.LU R169, [R1+0xbdc] ;  /* 0x000bdc0001a97983 */ /* 0x000ee60000300800 */
[----:B------:R-:W-:-:S05]  /*5d6d0*/  F2FP.SATFINITE.E4M3.F32.PACK_AB_MERGE_C R17, RZ, R17, RZ ;  /* 0x00000011ff11723e */ /* 0x000fca00048070ff */
[----:B------:R0:W-:Y:S02]  /*5d6e0*/  @!P1 STG.E.U8 desc[UR22][R20.64+0xd8], R17 ;  /* 0x0000d81114009986 */ /* 0x0001e4000c101116 */
[----:B0-----:R-:W0:Y:S02]  /*5d6f0*/  @!P4 LDC.64 R20, c[0x0][0x5c0] ;  /* 0x00017000ff14cb82 */ /* 0x001e240000000a00 */
[----:B0-----:R-:W-:Y:S02]  /*5d700*/  @!P4 IADD3 R20, P2, R206, R20, RZ ;  /* 0x00000014ce14c210 */ /* 0x001fe40007f5e0ff */
[----:B------:R-:W4:Y:S03]  /*5d710*/  LDL.LU R206, [R1+0x10b8] ;  /* 0x0010b80001ce7983 */ /* 0x000f260000300800 */
[----:B------:R-:W-:Y:S02]  /*5d720*/  @!P4 IMAD.X R21, R207, 0x1, R21, P2 ;  /* 0x00000001cf15c824 */ /* 0x000fe400010e0615 */
[----:B------:R-:W4:Y:S01]  /*5d730*/  LDL.LU R207, [R1+0x10b4] ;  /* 0x0010b40001cf7983 */ /* 0x000f220000300800 */
[----:B------:R-:W-:Y:S01]  /*5d740*/  LOP3.LUT P0, RZ, R5, 0x100000, RZ, 0xc0, !PT ;  /* 0x0010000005ff7812 */ /* 0x000fe2000780c0ff */
[----:B------:R-:W-:Y:S01]  /*5d750*/  FMUL R17, R218, UR21 ;  /* 0x00000015da117c20 */ /* 0x000fe20008400000 */
[----:B------:R-:W-:Y:S01]  /*5d760*/  LOP3.LUT P2, RZ, R13, 0x2, RZ, 0xc0, !PT ;  /* 0x000000020dff7812 */ /* 0x000fe2000784c0ff */
[----:B------:R-:W3:Y:S03]  /*5d770*/  LDL.LU R168, [R1+0xbe0] ;  /* 0x000be00001a87983 */ /* 0x000ee60000300800 */
[----:B------:R-:W-:Y:S01]  /*5d780*/  F2FP.SATFINITE.E4M3.F32.PACK_AB_MERGE_C R17, RZ, R17, RZ ;  /* 0x00000011ff11723e */ /* 0x000fe200048070ff */
[----:B------:R-:W3:Y:S04]  /*5d790*/  LDL.LU R218, [R1+0xbe4] ;  /* 0x000be40001da7983 */ /* 0x000ee80000300800 */
[----:B------:R0:W-:Y:S01]  /*5d7a0*/  @!P4 STG.E.U8 desc[UR22][R20.64+0xd9], R17 ;  /* 0x0000d9111400c986 */ /* 0x0001e2000c101116 */
[----:B------:R-:W-:Y:S01]  /*5d7b0*/  LOP3.LUT P6, RZ, R12, 0x80000000, RZ, 0xc0, !PT ;  /* 0x800000000cff7812 */ /* 0x000fe200078cc0ff */
[----:B0-----:R-:W0:Y:S01]  /*5d7c0*/  @!P0 LDC.64 R20, c[0x0][0x5c0] ;  /* 0x00017000ff148b82 */ /* 0x001e220000000a00 */
[----:B--2---:R-:W-:-:S05]  /*5d7d0*/  FMUL R17, R186, UR21 ;  /* 0x00000015ba117c20 */ /* 0x004fca0008400000 */
[----:B------:R-:W-:Y:S02]  /*5d7e0*/  F2FP.SATFINITE.E4M3.F32.PACK_AB_MERGE_C R17, RZ, R17, RZ ;  /* 0x00000011ff11723e */ /* 0x000fe400048070ff */
[----:B------:R-:W-:-:S03]  /*5d7f0*/  LOP3.LUT P3, RZ, R5, 0x80000, RZ, 0xc0, !PT ;  /* 0x0008000005ff7812 */ /* 0x000fc6000786c0ff */
[----:B----4-:R1:W-:Y:S01]  /*5d800*/  @!P2 STG.E.U8 desc[UR22][R206.64+0xe0], R17 ;  /* 0x0000e011ce00a986 */ /* 0x0103e2000c101116 */
[----:B0-----:R-:W-:Y:S01]  /*5d810*/  @!P0 IADD3 R20, P2, R212, R20, RZ ;  /* 0x00000014d4148210 */ /* 0x001fe20007f5e0ff */
[----:B-1----:R-:W-:-:S04]  /*5d820*/  FMUL R17, R219, UR21 ;  /* 0x00000015db117c20 */ /* 0x002fc80008400000 */
[----:B------:R-:W-:Y:S01]  /*5d830*/  @!P0 IMAD.X R21, R226, 0x1, R21, P2 ;  /* 0x00000001e2158824 */ /* 0x000fe200010e0615 */
[----:B------:R-:W2:Y:S01]  /*5d840*/  LDL.LU R219, [R1+0xbe8] ;  /* 0x000be80001db7983 */ /* 0x000ea20000300800 */
[----:B------:R-:W-:-:S03]  /*5d850*/  F2FP.SATFINITE.E4M3.F32.PACK_AB_MERGE_C R17, RZ, R17, RZ ;  /* 0x00000011ff11723e */ /* 0x000fc600048070ff */
[----:B------:R-:W4:Y:S04]  /*5d860*/  LDL.LU R212, [R1+0x10b0] ;  /* 0x0010b00001d47983 */ /* 0x000f280000300800 */
[----:B------:R0:W-:Y:S04]  /*5d870*/  @!P6 STG.E.U8 desc[UR22][R128.64+0xe1], R17 ;  /* 0x0000e1118000e986 */ /* 0x0001e8000c101116 */
[----:B------:R-:W2:Y:S01]  /*5d880*/  LDL.LU R226, [R1+0x10ac] ;  /* 0x0010ac0001e27983 */ /* 0x000ea20000300800 */
[----:B0-----:R-:W-:-:S05]  /*5d890*/  FMUL R17, R187, UR21 ;  /* 0x00000015bb117c20 */ /* 0x001fca0008400000 */
[----:B------:R-:W-:-:S05]  /*5d8a0*/  F2FP.SATFINITE.E4M3.F32.PACK_AB_MERGE_C R17, RZ, R17, RZ ;  /* 0x00000011ff11723e */ /* 0x000fca00048070ff */
[----:B------:R0:W-:Y:S02]  /*5d8b0*/  @!P0 STG.E.U8 desc[UR22][R20.64+0xe0], R17 ;  /* 0x0000e01114008986 */ /* 0x0001e4000c101116 */
[----:B0-----:R-:W0:Y:S02]  /*5d8c0*/  @!P3 LDC.64 R20, c[0x0][0x5c0] ;  /* 0x00017000ff14bb82 */ /* 0x001e240000000a00 */
[----:B0-----:R-:W-:Y:S02]  /*5d8d0*/  @!P3 IADD3 R20, P2, R227, R20, RZ ;  /* 0x00000014e314b210 */ /* 0x001fe40007f5e0ff */
[----:B------:R-:W2:Y:S03]  /*5d8e0*/  LDL.LU R227, [R1+0x10a8] ;  /* 0x0010a80001e37983 */ /* 0x000ea60000300800 */
[----:B------:R-:W-:Y:S02]  /*5d8f0*/  @!P3 IMAD.X R21, R213, 0x1, R21, P2 ;  /* 0x00000001d515b824 */ /* 0x000fe400010e0615 */
[----:B------:R-:W4:Y:S01]  /*5d900*/  LDL.LU R213, [R1+0x10a4] ;  /* 0x0010a40001d57983 */ /* 0x000f220000300800 */
[----:B------:R-:W-:Y:S01]  /*5d910*/  LOP3.LUT P4, RZ, R5, 0x40000, RZ, 0xc0, !PT ;  /* 0x0004000005ff7812 */ /* 0x000fe2000788c0ff */
[----:B---3--:R-:W-:Y:S01]  /*5d920*/  FMUL R17, R169, UR21 ;  /* 0x00000015a9117c20 */ /* 0x008fe20008400000 */
[C---:B------:R-:W-:Y:S01]  /*5d930*/  LOP3.LUT P5, RZ, R12.reuse, 0x40000000, RZ, 0xc0, !PT ;  /* 0x400000000cff7812 */ /* 0x040fe200078ac0ff */
[----:B------:R-:W3:Y:S03]  /*5d940*/  LDL.LU R169, [R1+0xbec] ;  /* 0x000bec0001a97983 */ /* 0x000ee60000300800 */
[----:B------:R-:W-:Y:S01]  /*5d950*/  F2FP.SATFINITE.E4M3.F32.PACK_AB_MERGE_C R17, RZ, R17, RZ ;  /* 0x00000011ff11723e */ /* 0x000fe200048070ff */
[----:B------:R-:W3:Y:S04]  /*5d960*/  LDL.LU R190, [R1+0xbf0] ;  /* 0x000bf00001be7983 */ /* 0x000ee80000300800 */
[----:B------:R0:W-:Y:S01]  /*5d970*/  @!P3 STG.E.U8 desc[UR22][R20.64+0xe1], R17 ;  /* 0x0000e1111400b986 */ /* 0x0001e2000c101116 */
[----:B------:R-:W-:Y:S01]  /*5d980*/  LOP3.LUT P0, RZ, R12, 0x4000000, RZ, 0xc0, !PT ;  /* 0x040000000cff7812 */ /* 0x000fe2000780c0ff */
[----:B0-----:R-:W0:Y:S01]  /*5d990*/  @!P4 LDC.64 R20, c[0x0][0x5c0] ;  /* 0x00017000ff14cb82 */ /* 0x001e220000000a00 */
[----:B------:R-:W-:Y:S01]  /*5d9a0*/  FMUL R17, R168, UR21 ;  /* 0x00000015a8117c20 */ /* 0x000fe20008400000 */
[----:B------:R-:W-:-:S04]  /*5d9b0*/  LOP3.LUT P1, RZ, R12, 0x10000000, RZ, 0xc0, !PT ;  /* 0x100000000cff7812 */ /* 0x000fc8000782c0ff */
[----:B------:R-:W-:Y:S02]  /*5d9c0*/  F2FP.SATFINITE.E4M3.F32.PACK_AB_MERGE_C R17, RZ, R17, RZ ;  /* 0x00000011ff11723e */ /* 0x000fe400048070ff */
[----:B------:R-:W-:-:S04]  /*5d9d0*/  LOP3.LUT R18, R18, 0xfffffbff, RZ, 0xc0, !PT ;  /* 0xfffffbff12127812 */ /* 0x000fc800078ec0ff */
[----:B------:R-:W-:Y:S02]  /*5d9e0*/  @P0 LOP3.LUT R18, R18, 0x400, RZ, 0xfc, !PT ;  /* 0x0000040012120812 */ /* 0x000fe400078efcff */
[----:B------:R-:W-:Y:S02]  /*5d9f0*/  LOP3.LUT P0, RZ, R5, 0x20000, RZ, 0xc0, !PT ;  /* 0x0002000005ff7812 */ /* 0x000fe4000780c0ff */
[----:B0-----:R-:W-:-:S05]  /*5da00*/  @!P4 IADD3 R20, P2, R204, R20, RZ ;  /* 0x00000014cc14c210 */ /* 0x001fca0007f5e0ff */
[----:B------:R-:W-:Y:S01]  /*5da10*/  @!P4 IMAD.X R21, R205, 0x1, R21, P2 ;  /* 0x00000001cd15c824 */ /* 0x000fe200010e0615 */
[----:B--2---:R0:W-:Y:S02]  /*5da20*/  @!P5 STG.E.U8 desc[UR22][R226.64+0xe8], R17 ;  /* 0x0000e811e200d986 */ /* 0x0041e4000c101116 */
[----:B0-----:R-:W-:Y:S02]  /*5da30*/  FMUL R17, R218, UR21 ;  /* 0x00000015da117c20 */ /* 0x001fe40008400000 */
[----:B------:R-:W2:Y:S03]  /*5da40*/  LDL.LU R218, [R1+0xbf4] ;  /* 0x000bf40001da7983 */ /* 0x000ea60000300800 */
[----:B------:R-:W-:Y:S01]  /*5da50*/  F2FP.SATFINITE.E4M3.F32.PACK_AB_MERGE_C R17, RZ, R17, RZ ;  /* 0x00000011ff11723e */ /* 0x000fe200048070ff */
[----:B------:R-:W2:Y:S04]  /*5da60*/  LDL.LU R204, [R1+0x10a0] ;  /* 0x0010a00001cc7983 */ /* 0x000ea80000300800 */
[----:B----4-:R0:W-:Y:S04]  /*5da70*/  @!P1 STG.E.U8 desc[UR22][R212.64+0xe9], R17 ;  /* 0x0000e911d4009986 */ /* 0x0101e8000c101116 */
[----:B------:R-:W4:Y:S01]  /*5da80*/  LDL.LU R205, [R1+0x109c] ;  /* 0x00109c0001cd7983 */ /* 0x000f220000300800 */
[----:B0-----:R-:W-:-:S03]  /*5da90*/  FMUL R17, R219, UR21 ;  /* 0x00000015db117c20 */ /* 0x001fc60008400000 */
[----:B------:R-:W4:Y:S02]  /*5daa0*/  LDL.LU R219, [R1+0xbf8] ;  /* 0x000bf80001db7983 */ /* 0x000f240000300800 */
[----:B------:R-:W-:-:S05]  /*5dab0*/  F2FP.SATFINITE.E4M3.F32.PACK_AB_MERGE_C R17, RZ, R17, RZ ;  /* 0x00000011ff11723e */ /* 0x000fca00048070ff */
[----:B------:R0:W-:Y:S02]  /*5dac0*/  @!P4 STG.E.U8 desc[UR22][R20.64+0xe8], R17 ;  /* 0x0000e8111400c986 */ /* 0x0001e4000c101116 */
[----:B0-----:R-:W0:Y:S02]  /*5dad0*/  @!P0 LDC.64 R20, c[0x0][0x5c0] ;  /* 0x00017000ff148b82 */ /* 0x001e240000000a00 */
[----:B0-----:R-:W-:Y:S02]  /*5dae0*/  @!P0 IADD3 R20, P2, R214, R20, RZ ;  /* 0x00000014d6148210 */ /* 0x001fe40007f5e0ff */
[----:B------:R-:W2:Y:S03]  /*5daf0*/  LDL.LU R214, [R1+0x1098] ;  /* 0x0010980001d67983 */ /* 0x000ea60000300800 */
[----:B------:R-:W-:Y:S02]  /*5db00*/  @!P0 IMAD.X R21, R215, 0x1, R21, P2 ;  /* 0x00000001d7158824 */ /* 0x000fe400010e0615 */
[----:B------:R-:W2:Y:S01]  /*5db10*/  LDL.LU R215, [R1+0x1094] ;  /* 0x0010940001d77983 */ /* 0x000ea20000300800 */
[----:B------:R-:W-:-:S02]  /*5db20*/  LOP3.LUT P5, RZ, R12, 0x800000, RZ, 0xc0, !PT ;  /* 0x008000000cff7812 */ /* 0x000fc400078ac0ff */
[C---:B------:R-:W-:Y:S02]  /*5db30*/  LOP3.LUT P2, RZ, R5.reuse, 0x20000, RZ, 0xc0, !PT ;  /* 0x0002000005ff7812 */ /* 0x040fe4000784c0ff */
[----:B------:R-:W-:Y:S01]  /*5db40*/  LOP3.LUT P3, RZ, R5, 0x10000, RZ, 0xc0, !PT ;  /* 0x0001000005ff7812 */ /* 0x000fe2000786c0ff */
[----:B---3--:R-:W-:Y:S01]  /*5db50*/  FMUL R17, R169, UR21 ;  /* 0x00000015a9117c20 */ /* 0x008fe20008400000 */
[----:B------:R-:W-:Y:S01]  /*5db60*/  LOP3.LUT R18, R18, 0xfffffdff, RZ, 0xc0, !PT ;  /* 0xfffffdff12127812 */ /* 0x000fe200078ec0ff */
[----:B------:R-:W3:Y:S03]  /*5db70*/  LDL.LU R191, [R1+0xbfc] ;  /* 0x000bfc0001bf7983 */ /* 0x000ee60000300800 */
[----:B------:R-:W-:Y:S01]  /*5db80*/  F2FP.SATFINITE.E4M3.F32.PACK_AB_MERGE_C R17, RZ, R17, RZ ;  /* 0x00000011ff11723e */ /* 0x000fe200048070ff */
[----:B------:R-:W3:Y:S02]  /*5db90*/  LDL.LU R169, [R1+0xc00] ;  /* 0x000c000001a97983 */ /* 0x000ee40000300800 */
[----:B------:R-:W-:-:S02]  /*5dba0*/  @P5 LOP3.LUT R18, R18, 0x200, RZ, 0xfc, !PT ;  /* 0x0000020012125812 */ /* 0x000fc400078efcff */
[----:B------:R0:W-:Y:S02]  /*5dbb0*/  @!P2 STG.E.U8 desc[UR22][R20.64+0xe9], R17 ;  /* 0x0000e9111400a986 */ /* 0x0001e4000c101116 */
[----:B------:R-:W-:Y:S02]  /*5dbc0*/  LOP3.LUT P0, RZ, R18, 0x400, RZ, 0xc0, !PT ;  /* 0x0000040012ff7812 */ /* 0x000fe4000780c0ff */
[----:B------:R-:W-:Y:S01]  /*5dbd0*/  LOP3.LUT P6, RZ, R12, 0x1000000, RZ, 0xc0, !PT ;  /* 0x010000000cff7812 */ /* 0x000fe200078cc0ff */
[----:B------:R-:W3:Y:S01]  /*5dbe0*/  LDL.LU.64 R186, [R1+0x8] ;  /* 0x0000080001ba7983 */ /* 0x000ee20000300a00 */
[----:B------:R-:W-:-:S03]  /*5dbf0*/  LOP3.LUT P5, RZ, R5, 0x8000, RZ, 0xc0, !PT ;  /* 0x0000800005ff7812 */ /* 0x000fc600078ac0ff */
[----:B------:R-:W3:Y:S01]  /*5dc00*/  LDL.LU R168, [R1+0xc04] ;  /* 0x000c040001a87983 */ /* 0x000ee20000300800 */
[----:B0-----:R-:W0:Y:S01]  /*5dc10*/  @!P3 LDC.64 R20, c[0x0][0x5c0] ;  /* 0x00017000ff14bb82 */ /* 0x001e220000000a00 */
[----:B------:R-:W-:-:S05]  /*5dc20*/  FMUL R17, R190, UR21 ;  /* 0x00000015be117c20 */ /* 0x000fca0008400000 */
[----:B------:R-:W-:Y:S02]  /*5dc30*/  F2FP.SATFINITE.E4M3.F32.PACK_AB_MERGE_C R17, RZ, R17, RZ ;  /* 0x00000011ff11723e */ /* 0x000fe400048070ff */
        /* <DEDUP_REMOVED lines=19> */
[----:B------:R-:W-:Y:S01]  /*5dd70*/  LOP3.LUT P1, RZ, R5, 0x4000, RZ, 0xc0, !PT ;  /* 0x0000400005ff7812 */ /* 0x000fe2000782c0ff */
[----:B---3--:R-:W-:Y:S01]  /*5dd80*/  FMUL R17, R191, UR21 ;  /* 0x00000015bf117c20 */ /* 0x008fe20008400000 */
[----:B------:R-:W-:Y:S01]  /*5dd90*/  LOP3.LUT P5, RZ, R18, 0x200, RZ, 0xc0, !PT ;  /* 0x0000020012ff7812 */ /* 0x000fe200078ac0ff */
[----:B------:R-:W3:Y:S03]  /*5dda0*/  LDL.LU R190, [R1+0xc10] ;  /* 0x000c100001be7983 */ /* 0x000ee60000300800 */
[----:B------:R-:W-:-:S05]  /*5ddb0*/  F2FP.SATFINITE.E4M3.F32.PACK_AB_MERGE_C R17, RZ, R17, RZ ;  /* 0x00000011ff11723e */ /* 0x000fca00048070ff */
[----:B------:R0:W-:Y:S01]  /*5ddc0*/  @!P2 STG.E.U8 desc[UR22][R20.64+0xf1], R17 ;  /* 0x0000f1111400a986 */ /* 0x0001e2000c101116 */
[----:B------:R-:W-:Y:S01]  /*5ddd0*/  LOP3.LUT P4, RZ, R12, 0x100000, RZ, 0xc0, !PT ;  /* 0x001000000cff7812 */ /* 0x000fe2000788c0ff */
[----:B0-----:R-:W0:Y:S01]  /*5dde0*/  @!P1 LDC.64 R20, c[0x0][0x5c0] ;  /* 0x00017000ff149b82 */ /* 0x001e220000000a00 */
[----:B------:R-:W-:Y:S01]  /*5ddf0*/  FMUL R17, R169, UR21 ;  /* 0x00000015a9117c20 */ /* 0x000fe20008400000 */
[----:B------:R-:W-:Y:S01]  /*5de00*/  LOP3.LUT P0, RZ, R5, 0x2000, RZ, 0xc0, !PT ;  /* 0x0000200005ff7812 */ /* 0x000fe2000780c0ff */
[----:B------:R-:W3:Y:S03]  /*5de10*/  LDL.LU R169, [R1+0xc14] ;  /* 0x000c140001a97983 */ /* 0x000ee60000300800 */
[----:B------:R-:W-:Y:S01]  /*5de20*/  F2FP.SATFINITE.E4M3.F32.PACK_AB_MERGE_C R17, RZ, R17, RZ ;  /* 0x00000011ff11723e */ /* 0x000fe200048070ff */
[----:B------:R-:W3:Y:S04]  /*5de30*/  LDL.LU R191, [R1+0xc18] ;  /* 0x000c180001bf7983 */ /* 0x000ee80000300800 */
[----:B------:R1:W-:Y:S02]  /*5de40*/  @!P5 STG.E.U8 desc[UR22][R186.64+0xf8], R17 ;  /* 0x0000f811ba00d986 */ /* 0x0003e4000c101116 */
[----:B-1----:R-:W-:-:S05]  /*5de50*/  FMUL R17, R168, UR21 ;  /* 0x00000015a8117c20 */ /* 0x002fca0008400000 */
[----:B------:R-:W-:Y:S02]  /*5de60*/  F2FP.SATFINITE.E4M3.F32.PACK_AB_MERGE_C R17, RZ, R17, RZ ;  /* 0x00000011ff11723e */ /* 0x000fe400048070ff */
[----:B0-----:R-:W-:Y:S02]  /*5de70*/  @!P1 IADD3 R20, P2, R132, R20, RZ ;  /* 0x0000001484149210 */ /* 0x001fe40007f5e0ff */
[----:B------:R-:W3:Y:S03]  /*5de80*/  LDL.LU R132, [R1+0x1080] ;  /* 0x0010800001847983 */ /* 0x000ee60000300800 */
[----:B------:R-:W-:Y:S02]  /*5de90*/  @!P1 IMAD.X R21, R133, 0x1, R21, P2 ;  /* 0x0000000185159824 */ /* 0x000fe400010e0615 */
[----:B------:R-:W3:Y:S04]  /*5dea0*/  LDL.LU R133, [R1+0x107c] ;  /* 0x00107c0001857983 */ /* 0x000ee80000300800 */
[----:B--2---:R0:W-:Y:S02]  /*5deb0*/  @!P4 STG.E.U8 desc[UR22][R222.64+0xf9], R17 ;  /* 0x0000f911de00c986 */ /* 0x0041e4000c101116 */
[----:B0-----:R-:W-:-:S05]  /*5dec0*/  FMUL R17, R218, UR21 ;  /* 0x00000015da117c20 */ /* 0x001fca0008400000 */
[----:B------:R-:W-:-:S05]  /*5ded0*/  F2FP.SATFINITE.E4M3.F32.PACK_AB_MERGE_C R17, RZ, R17, RZ ;  /* 0x00000011ff11723e */ /* 0x000fca00048070ff */
[----:B------:R0:W-:Y:S02]  /*5dee0*/  @!P1 STG.E.U8 desc[UR22][R20.64+0xf8], R17 ;  /* 0x0000f81114009986 */ /* 0x0001e4000c101116 */
[----:B0-----:R-:W0:Y:S02]  /*5def0*/  @!P0 LDC.64 R20, c[0x0][0x5c0] ;  /* 0x00017000ff148b82 */ /* 0x001e240000000a00 */
[----:B0-----:R-:W-:Y:S02]  /*5df00*/  @!P0 IADD3 R20, P2, R224, R20, RZ ;  /* 0x00000014e0148210 */ /* 0x001fe40007f5e0ff */
[----:B------:R-:W2:Y:S03]  /*5df10*/  LDL.LU R224, [R1+0x1078] ;  /* 0x0010780001e07983 */ /* 0x000ea60000300800 */
[----:B------:R-:W-:Y:S01]  /*5df20*/  @!P0 IMAD.X R21, R225, 0x1, R21, P2 ;  /* 0x00000001e1158824 */ /* 0x000fe200010e0615 */
[----:B------:R-:W2:Y:S04]  /*5df30*/  LDL.LU R218, [R1+0xc1c] ;  /* 0x000c1c0001da7983 */ /* 0x000ea80000300800 */
[----:B------:R-:W2:Y:S01]  /*5df40*/  LDL.LU R225, [R1+0x1074] ;  /* 0x0010740001e17983 */ /* 0x000ea20000300800 */
[----:B------:R-:W-:Y:S01]  /*5df50*/  LOP3.LUT P3, RZ, R5, 0x1000, RZ, 0xc0, !PT ;  /* 0x0000100005ff7812 */ /* 0x000fe2000786c0ff */
[----:B----4-:R-:W-:Y:S01]  /*5df60*/  FMUL R17, R219, UR21 ;  /* 0x00000015db117c20 */ /* 0x010fe20008400000 */
[C---:B------:R-:W-:Y:S01]  /*5df70*/  LOP3.LUT P2, RZ, R12.reuse, 0x40000, RZ, 0xc0, !PT ;  /* 0x000400000cff7812 */ /* 0x040fe2000784c0ff */
[----:B------:R-:W4:Y:S03]  /*5df80*/  LDL.LU R168, [R1+0xc20] ;  /* 0x000c200001a87983 */ /* 0x000f260000300800 */
[----:B------:R-:W-:Y:S01]  /*5df90*/  F2FP.SATFINITE.E4M3.F32.PACK_AB_MERGE_C R17, RZ, R17, RZ ;  /* 0x00000011ff11723e */ /* 0x000fe200048070ff */
[----:B------:R-:W4:Y:S04]  /*5dfa0*/  LDL.LU.64 R186, [R1+0x28] ;  /* 0x0000280001ba7983 */ /* 0x000f280000300a00 */
[----:B------:R0:W-:Y:S01]  /*5dfb0*/  @!P0 STG.E.U8 desc[UR22][R20.64+0xf9], R17 ;  /* 0x0000f91114008986 */ /* 0x0001e2000c101116 */
[----:B------:R-:W-:-:S02]  /*5dfc0*/  LOP3.LUT P6, RZ, R12, 0x10000, RZ, 0xc0, !PT ;  /* 0x000100000cff7812 */ /* 0x000fc400078cc0ff */
[----:B------:R-:W-:Y:S01]  /*5dfd0*/  LOP3.LUT P4, RZ, R5, 0x800, RZ, 0xc0, !PT ;  /* 0x0000080005ff7812 */ /* 0x000fe2000788c0ff */
[----:B------:R-:W4:Y:S01]  /*5dfe0*/  LDL.LU R219, [R1+0xc24] ;  /* 0x000c240001db7983 */ /* 0x000f220000300800 */
[----:B0-----:R-:W0:Y:S01]  /*5dff0*/  @!P3 LDC.64 R20, c[0x0][0x5c0] ;  /* 0x00017000ff14bb82 */ /* 0x001e220000000a00 */
[----:B---3--:R-:W-:-:S05]  /*5e000*/  FMUL R17, R190, UR21 ;  /* 0x00000015be117c20 */ /* 0x008fca0008400000 */
[----:B------:R-:W-:-:S05]  /*5e010*/  F2FP.SATFINITE.E4M3.F32.PACK_AB_MERGE_C R17, RZ, R17, RZ ;  /* 0x00000011ff11723e */ /* 0x000fca00048070ff */
[----:B--2---:R1:W-:Y:S01]  /*5e020*/  @!P2 STG.E.U8 desc[UR22][R224.64+0x100], R17 ;  /* 0x00010011e000a986 */ /* 0x0043e2000c101116 */
[----:B0-----:R-:W-:Y:S01]  /*5e030*/  @!P3 IADD3 R20, P2, R33, R20, RZ ;  /* 0x000000142114b210 */ /* 0x001fe20007f5e0ff */
[----:B-1----:R-:W-:-:S04]  /*5e040*/  FMUL R17, R169, UR21 ;  /* 0x00000015a9117c20 */ /* 0x002fc80008400000 */
[----:B------:R-:W-:Y:S01]  /*5e050*/  @!P3 IMAD.X R21, R34, 0x1, R21, P2 ;  /* 0x000000012215b824 */ /* 0x000fe200010e0615 */
[----:B------:R-:W2:Y:S01]  /*5e060*/  LDL.LU R169, [R1+0xc28] ;  /* 0x000c280001a97983 */ /* 0x000ea20000300800 */
[----:B------:R-:W-:-:S03]  /*5e070*/  F2FP.SATFINITE.E4M3.F32.PACK_AB_MERGE_C R17, RZ, R17, RZ ;  /* 0x00000011ff11723e */ /* 0x000fc600048070ff */
[----:B------:R-:W3:Y:S04]  /*5e080*/  LDL.LU R33, [R1+0x1070] ;  /* 0x0010700001217983 */ /* 0x000ee80000300800 */
[----:B------:R0:W-:Y:S04]  /*5e090*/  @!P6 STG.E.U8 desc[UR22][R132.64+0x101], R17 ;  /* 0x000101118400e986 */ /* 0x0001e8000c101116 */
[----:B------:R-:W3:Y:S01]  /*5e0a0*/  LDL.LU R34, [R1+0x106c] ;  /* 0x00106c0001227983 */ /* 0x000ee20000300800 */
[----:B0-----:R-:W-:-:S05]  /*5e0b0*/  FMUL R17, R191, UR21 ;  /* 0x00000015bf117c20 */ /* 0x001fca0008400000 */
[----:B------:R-:W-:-:S05]  /*5e0c0*/  F2FP.SATFINITE.E4M3.F32.PACK_AB_MERGE_C R17, RZ, R17, RZ ;  /* 0x00000011ff11723e */ /* 0x000fca00048070ff */
[----:B------:R0:W-:Y:S02]  /*5e0d0*/  @!P3 STG.E.U8 desc[UR22][R20.64+0x100], R17 ;  /* 0x000100111400b986 */ /* 0x0001e4000c101116 */
[----:B0-----:R-:W0:Y:S02]  /*5e0e0*/  @!P4 LDC.64 R20, c[0x0][0x5c0] ;  /* 0x00017000ff14cb82 */ /* 0x001e240000000a00 */
[----:B0-----:R-:W-:Y:S02]  /*5e0f0*/  @!P4 IADD3 R20, P2, R232, R20, RZ ;  /* 0x00000014e814c210 */ /* 0x001fe40007f5e0ff */
[----:B------:R-:W2:Y:S03]  /*5e100*/  LDL.LU R232, [R1+0x1068] ;  /* 0x0010680001e87983 */ /* 0x000ea60000300800 */
[----:B------:R-:W-:Y:S02]  /*5e110*/  @!P4 IMAD.X R21, R233, 0x1, R21, P2 ;  /* 0x00000001e915c824 */ /* 0x000fe400010e0615 */
[----:B------:R-:W2:Y:S01]  /*5e120*/  LDL.LU R233, [R1+0x1064] ;  /* 0x0010640001e97983 */ /* 0x000ea20000300800 */
[----:B------:R-:W-:-:S03]  /*5e130*/  FMUL R17, R218, UR21 ;  /* 0x00000015da117c20 */ /* 0x000fc60008400000 */
[----:B------:R-:W3:Y:S01]  /*5e140*/  LDL.LU R218, [R1+0xc2c] ;  /* 0x000c2c0001da7983 */ /* 0x000ee20000300800 */
[----:B------:R-:W-:Y:S02]  /*5e150*/  LOP3.LUT P0, RZ, R5, 0x400, RZ, 0xc0, !PT ;  /* 0x0000040005ff7812 */ /* 0x000fe4000780c0ff */
[----:B------:R-:W-:Y:S01]  /*5e160*/  F2FP.SATFINITE.E4M3.F32.PACK_AB_MERGE_C R17, RZ, R17, RZ ;  /* 0x00000011ff11723e */ /* 0x000fe200048070ff */
[----:B------:R-:W3:Y:S01]  /*5e170*/  LDL.LU R191, [R1+0xc30] ;  /* 0x000c300001bf7983 */ /* 0x000ee20000300800 */
[----:B------:R-:W-:-:S03]  /*5e180*/  LOP3.LUT P5, RZ, R12, 0x8000, RZ, 0xc0, !PT ;  /* 0x000080000cff7812 */ /* 0x000fc600078ac0ff */
[----:B------:R4:W-:Y:S01]  /*5e190*/  @!P4 STG.E.U8 desc[UR22][R20.64+0x101], R17 ;  /* 0x000101111400c986 */ /* 0x0009e2000c101116 */
[----:B------:R-:W-:Y:S01]  /*5e1a0*/  LOP3.LUT P3, RZ, R12, 0x1000, RZ, 0xc0, !PT ;  /* 0x000010000cff7812 */ /* 0x000fe2000786c0ff */
[----:B----4-:R-:W-:-:S04]  /*5e1b0*/  FMUL R17, R168, UR21 ;  /* 0x00000015a8117c20 */ /* 0x010fc80008400000 */
[----:B------:R-:W0:Y:S01]  /*5e1c0*/  @!P0 LDC.64 R20, c[0x0][0x5c0] ;  /* 0x00017000ff148b82 */ /* 0x000e220000000a00 */
[----:B------:R-:W-:Y:S02]  /*5e1d0*/  F2FP.SATFINITE.E4M3.F32.PACK_AB_MERGE_C R17, RZ, R17, RZ ;  /* 0x00000011ff11723e */ /* 0x000fe400048070ff */
[----:B------:R-:W-:-:S03]  /*5e1e0*/  LOP3.LUT P1, RZ, R12, 0x4000, RZ, 0xc0, !PT ;  /* 0x000040000cff7812 */ /* 0x000fc6000782c0ff */
[----:B------:R1:W-:Y:S01]  /*5e1f0*/  @!P5 STG.E.U8 desc[UR22][R186.64+0x108], R17 ;  /* 0x00010811ba00d986 */ /* 0x0003e2000c101116 */
[----:B------:R-:W-:Y:S01]  /*5e200*/  LOP3.LUT R18, R18, 0xfffffeff, RZ, 0xc0, !PT ;  /* 0xfffffeff12127812 */ /* 0x000fe200078ec0ff */
[----:B-1----:R-:W-:Y:S02]  /*5e210*/  FMUL R17, R219, UR21 ;  /* 0x00000015db117c20 */ /* 0x002fe40008400000 */
[----:B------:R-:W4:Y:S04]  /*5e220*/  LDL.LU.64 R186, [R1] ;  /* 0x0000000001ba7983 */ /* 0x000f280000300a00 */
[----:B------:R-:W4:Y:S01]  /*5e230*/  LDL.LU R219, [R1+0xc34] ;  /* 0x000c340001db7983 */ /* 0x000f220000300800 */
[----:B------:R-:W-:Y:S02]  /*5e240*/  F2FP.SATFINITE.E4M3.F32.PACK_AB_MERGE_C R17, RZ, R17, RZ ;  /* 0x00000011ff11723e */ /* 0x000fe400048070ff */
[----:B------:R-:W-:-:S02]  /*5e250*/  @P3 LOP3.LUT R18, R18, 0x100, RZ, 0xfc, !PT ;  /* 0x0000010012123812 */ /* 0x000fc400078efcff */
[----:B------:R-:W-:Y:S02]  /*5e260*/  LOP3.LUT P3, RZ, R5, 0x200, RZ, 0xc0, !PT ;  /* 0x0000020005ff7812 */ /* 0x000fe4000786c0ff */
[----:B0-----:R-:W-:Y:S02]  /*5e270*/  @!P0 IADD3 R20, P2, R35, R20, RZ ;  /* 0x0000001423148210 */ /* 0x001fe40007f5e0ff */
[----:B------:R-:W4:Y:S03]  /*5e280*/  LDL.LU R35, [R1+0x1060] ;  /* 0x0010600001237983 */ /* 0x000f260000300800 */
[----:B------:R-:W-:Y:S02]  /*5e290*/  @!P0 IMAD.X R21, R10, 0x1, R21, P2 ;  /* 0x000000010a158824 */ /* 0x000fe400010e0615 */
[----:B------:R-:W4:Y:S04]  /*5e2a0*/  LDL.LU R10, [R1+0x105c] ;  /* 0x00105c00010a7983 */ /* 0x000f280000300800 */
[----:B------:R-:W4:Y:S04]  /*5e2b0*/  LDL.LU R168, [R1+0xc38] ;  /* 0x000c380001a87983 */ /* 0x000f280000300800 */
[----:B--2---:R0:W-:Y:S02]  /*5e2c0*/  @!P1 STG.E.U8 desc[UR22][R232.64+0x109], R17 ;  /* 0x00010911e8009986 */ /* 0x0041e4000c101116 */
[----:B0-----:R-:W-:-:S05]  /*5e2d0*/  FMUL R17, R169, UR21 ;  /* 0x00000015a9117c20 */ /* 0x001fca0008400000 */
[----:B------:R-:W-:-:S05]  /*5e2e0*/  F2FP.SATFINITE.E4M3.F32.PACK_AB_MERGE_C R17, RZ, R17, RZ ;  /* 0x00000011ff11723e */ /* 0x000fca00048070ff */
[----:B------:R0:W-:Y:S02]  /*5e2f0*/  @!P0 STG.E.U8 desc[UR22][R20.64+0x108], R17 ;  /* 0x0001081114008986 */ /* 0x0001e4000c101116 */
[----:B0-----:R-:W0:Y:S02]  /*5e300*/  @!P3 LDC.64 R20, c[0x0][0x5c0] ;  /* 0x00017000ff14bb82 */ /* 0x001e240000000a00 */
[----:B0-----:R-:W-:Y:S02]  /*5e310*/  @!P3 IADD3 R20, P2, R134, R20, RZ ;  /* 0x000000148614b210 */ /* 0x001fe40007f5e0ff */
[----:B------:R-:W2:Y:S03]  /*5e320*/  LDL.LU R134, [R1+0x1058] ;  /* 0x0010580001867983 */ /* 0x000ea60000300800 */
[----:B------:R-:W-:Y:S02]  /*5e330*/  @!P3 IMAD.X R21, R135, 0x1, R21, P2 ;  /* 0x000000018715b824 */ /* 0x000fe400010e0615 */
[----:B------:R-:W2:Y:S04]  /*5e340*/  LDL.LU R135, [R1+0x1054] ;  /* 0x0010540001877983 */ /* 0x000ea80000300800 */
[----:B------:R-:W2:Y:S01]  /*5e350*/  LDL.LU R169, [R1+0xc3c] ;  /* 0x000c3c0001a97983 */ /* 0x000ea20000300800 */
[----:B---3--:R-:W-:-:S03]  /*5e360*/  FMUL R17, R218, UR21 ;  /* 0x00000015da117c20 */ /* 0x008fc60008400000 */
[----:B------:R-:W3:Y:S01]  /*5e370*/  LDL.LU R218, [R1+0xc40] ;  /* 0x000c400001da7983 */ /* 0x000ee20000300800 */
[----:B------:R-:W-:Y:S02]  /*5e380*/  LOP3.LUT P5, RZ, R12, 0x200, RZ, 0xc0, !PT ;  /* 0x000002000cff7812 */ /* 0x000fe400078ac0ff */
[----:B------:R-:W-:Y:S01]  /*5e390*/  LOP3.LUT P2, RZ, R5, 0x200, RZ, 0xc0, !PT ;  /* 0x0000020005ff7812 */ /* 0x000fe2000784c0ff */
[----:B------:R-:W3:Y:S01]  /*5e3a0*/  LDL.LU.64 R172, [R1+0x58] ;  /* 0x0000580001ac7983 */ /* 0x000ee20000300a00 */
[----:B------:R-:W-:Y:S02]  /*5e3b0*/  LOP3.LUT R18, R18, 0xffffff7f, RZ, 0xc0, !PT ;  /* 0xffffff7f12127812 */ /* 0x000fe400078ec0ff */
[----:B------:R-:W-:Y:S01]  /*5e3c0*/  F2FP.SATFINITE.E4M3.F32.PACK_AB_MERGE_C R17, RZ, R17, RZ ;  /* 0x00000011ff11723e */ /* 0x000fe200048070ff */
[----:B------:R-:W3:Y:S06]  /*5e3d0*/  LDL.LU R229, [R1+0xc44] ;  /* 0x000c440001e57983 */ /* 0x000eec0000300800 */
[----:B------:R-:W-:-:S02]  /*5e3e0*/  @P5 LOP3.LUT R18, R18, 0x80, RZ, 0xfc, !PT ;  /* 0x0000008012125812 */ /* 0x000fc400078efcff */
[----:B------:R0:W-:Y:S02]  /*5e3f0*/  @!P2 STG.E.U8 desc[UR22][R20.64+0x109], R17 ;  /* 0x000109111400a986 */ /* 0x0001e4000c101116 */
[----:B------:R-:W-:Y:S01]  /*5e400*/  LOP3.LUT P3, RZ, R18, 0x100, RZ, 0xc0, !PT ;  /* 0x0000010012ff7812 */ /* 0x000fe2000786c0ff */
[----:B0-----:R-:W-:Y:S02]  /*5e410*/  FMUL R17, R191, UR21 ;  /* 0x00000015bf117c20 */ /* 0x001fe40008400000 */
[----:B------:R-:W3:Y:S03]  /*5e420*/  LDL.LU.64 R190, [R1+0x18] ;  /* 0x0000180001be7983 */ /* 0x000ee60000300a00 */
[----:B------:R-:W-:-:S07]  /*5e430*/  F2FP.SATFINITE.E4M3.F32.PACK_AB_MERGE_C R17, RZ, R17, RZ ;  /* 0x00000011ff11723e */ /* 0x000fce00048070ff */
[----:B----4-:R0:W-:Y:S02]  /*5e440*/  @!P3 STG.E.U8 desc[UR22][R186.64+0x110], R17 ;  /* 0x00011011ba00b986 */ /* 0x0101e4000c101116 */
[----:B0-----:R-:W-:Y:S02]  /*5e450*/  FMUL R17, R219, UR21 ;  /* 0x00000015db117c20 */ /* 0x001fe40008400000 */
[----:B------:R-:W4:Y:S01]  /*5e460*/  LDL.LU R219, [R1+0xc48] ;  /* 0x000c480001db7983 */ /* 0x000f220000300800 */
[----:B------:R-:W-:Y:S02]  /*5e470*/  LOP3.LUT P4, RZ, R5, 0x100, RZ, 0xc0, !PT ;  /* 0x0000010005ff7812 */ /* 0x000fe4000788c0ff */
[----:B------:R-:W-:-:S11]  /*5e480*/  LOP3.LUT P6, RZ, R12, 0x400, RZ, 0xc0, !PT ;  /* 0x000004000cff7812 */ /* 0x000fd600078cc0ff */
[----:B------:R-:W0:Y:S01]  /*5e490*/  @!P4 LDC.64 R20, c[0x0][0x5c0] ;  /* 0x00017000ff14cb82 */ /* 0x000e220000000a00 */
[----:B------:R-:W-:Y:S02]  /*5e4a0*/  F2FP.SATFINITE.E4M3.F32.PACK_AB_MERGE_C R17, RZ, R17, RZ ;  /* 0x00000011ff11723e */ /* 0x000fe400048070ff */
[----:B------:R-:W-:Y:S02]  /*5e4b0*/  LOP3.LUT P5, RZ, R5, 0x80, RZ, 0xc0, !PT ;  /* 0x0000008005ff7812 */ /* 0x000fe400078ac0ff */
[----:B0-----:R-:W-:Y:S02]  /*5e4c0*/  @!P4 IADD3 R20, P2, R36, R20, RZ ;  /* 0x000000142414c210 */ /* 0x001fe40007f5e0ff */
[----:B------:R-:W4:Y:S03]  /*5e4d0*/  LDL.LU R36, [R1+0x1050] ;  /* 0x0010500001247983 */ /* 0x000f260000300800 */
[----:B------:R-:W-:-:S02]  /*5e4e0*/  @!P4 IMAD.X R21, R37, 0x1, R21, P2 ;  /* 0x000000012515c824 */ /* 0x000fc400010e0615 */
[----:B------:R-:W4:Y:S04]  /*5e4f0*/  LDL.LU R37, [R1+0x104c] ;  /* 0x00104c0001257983 */ /* 0x000f280000300800 */
[----:B------:R-:W4:Y:S04]  /*5e500*/  LDL.LU R186, [R1+0xc4c] ;  /* 0x000c4c0001ba7983 */ /* 0x000f280000300800 */
[----:B--2---:R0:W-:Y:S02]  /*5e510*/  @!P6 STG.E.U8 desc[UR22][R134.64+0x111], R17 ;  /* 0x000111118600e986 */ /* 0x0041e4000c101116 */
[----:B0-----:R-:W-:-:S05]  /*5e520*/  FMUL R17, R168, UR21 ;  /* 0x00000015a8117c20 */ /* 0x001fca0008400000 */
[----:B------:R-:W-:-:S05]  /*5e530*/  F2FP.SATFINITE.E4M3.F32.PACK_AB_MERGE_C R17, RZ, R17, RZ ;  /* 0x00000011ff11723e */ /* 0x000fca00048070ff */
[----:B------:R0:W-:Y:S02]  /*5e540*/  @!P4 STG.E.U8 desc[UR22][R20.64+0x110], R17 ;  /* 0x000110111400c986 */ /* 0x0001e4000c101116 */
[----:B0-----:R-:W0:Y:S01]  /*5e550*/  @!P5 LDC.64 R20, c[0x0][0x5c0] ;  /* 0x00017000ff14db82 */ /* 0x001e220000000a00 */
[----:B------:R-:W-:-:S05]  /*5e560*/  FMUL R17, R169, UR21 ;  /* 0x00000015a9117c20 */ /* 0x000fca0008400000 */
[----:B------:R-:W-:Y:S02]  /*5e570*/  F2FP.SATFINITE.E4M3.F32.PACK_AB_MERGE_C R17, RZ, R17, RZ ;  /* 0x00000011ff11723e */ /* 0x000fe400048070ff */
[----:B0-----:R-:W-:Y:S02]  /*5e580*/  @!P5 IADD3 R20, P2, R38, R20, RZ ;  /* 0x000000142614d210 */ /* 0x001fe40007f5e0ff */
[----:B------:R-:W2:Y:S03]  /*5e590*/  LDL.LU R38, [R1+0x1048] ;  /* 0x0010480001267983 */ /* 0x000ea60000300800 */
[----:B------:R-:W-:Y:S01]  /*5e5a0*/  @!P5 IMAD.X R21, R39, 0x1, R21, P2 ;  /* 0x000000012715d824 */ /* 0x000fe200010e0615 */
[----:B------:R-:W-:Y:S01]  /*5e5b0*/  LOP3.LUT P2, RZ, R5, 0x80, RZ, 0xc0, !PT ;  /* 0x0000008005ff7812 */ /* 0x000fe2000784c0ff */
[----:B------:R-:W2:Y:S04]  /*5e5c0*/  LDL.LU R39, [R1+0x1044] ;  /* 0x0010440001277983 */ /* 0x000ea80000300800 */
[----:B------:R-:W2:Y:S04]  /*5e5d0*/  LDL.LU R187, [R1+0xc50] ;  /* 0x000c500001bb7983 */ /* 0x000ea80000300800 */
[----:B------:R-:W2:Y:S04]  /*5e5e0*/  LDL.LU.64 R168, [R1+0x20] ;  /* 0x0000200001a87983 */ /* 0x000ea80000300a00 */
[----:B------:R3:W-:Y:S02]  /*5e5f0*/  @!P2 STG.E.U8 desc[UR22][R20.64+0x111], R17 ;  /* 0x000111111400a986 */ /* 0x0007e4000c101116 */
[----:B---3--:R-:W-:-:S02]  /*5e600*/  FMUL R17, R218, UR21 ;  /* 0x00000015da117c20 */ /* 0x008fc40008400000 */
[----:B------:R-:W3:Y:S01]  /*5e610*/  LDL.LU R218, [R1+0xc54] ;  /* 0x000c540001da7983 */ /* 0x000ee20000300800 */
[----:B------:R-:W-:Y:S02]  /*5e620*/  LOP3.LUT P1, RZ, R5, 0x40, RZ, 0xc0, !PT ;  /* 0x0000004005ff7812 */ /* 0x000fe4000782c0ff */
[----:B------:R-:W-:Y:S02]  /*5e630*/  LOP3.LUT P5, RZ, R18, 0x80, RZ, 0xc0, !PT ;  /* 0x0000008012ff7812 */ /* 0x000fe400078ac0ff */
[----:B------:R-:W-:-:S09]  /*5e640*/  F2FP.SATFINITE.E4M3.F32.PACK_AB_MERGE_C R17, RZ, R17, RZ ;  /* 0x00000011ff11723e */ /* 0x000fd200048070ff */
[----:B------:R-:W0:Y:S01]  /*5e650*/  @!P1 LDC.64 R20, c[0x0][0x5c0] ;  /* 0x00017000ff149b82 */ /* 0x000e220000000a00 */
[----:B------:R-:W-:Y:S01]  /*5e660*/  LOP3.LUT P0, RZ, R12, 0x100, RZ, 0xc0, !PT ;  /* 0x000001000cff7812 */ /* 0x000fe2000780c0ff */
[----:B------:R1:W-:Y:S01]  /*5e670*/  @!P5 STG.E.U8 desc[UR22][R172.64+0x118], R17 ;  /* 0x00011811ac00d986 */ /* 0x0003e2000c101116 */
[----:B------:R-:W-:Y:S01]  /*5e680*/  LOP3.LUT P3, RZ, R5, 0x20, RZ, 0xc0, !PT ;  /* 0x0000002005ff7812 */ /* 0x000fe2000786c0ff */
[----:B-1----:R-:W-:-:S05]  /*5e690*/  FMUL R17, R229, UR21 ;  /* 0x00000015e5117c20 */ /* 0x002fca0008400000 */
[----:B------:R-:W-:-:S05]  /*5e6a0*/  F2FP.SATFINITE.E4M3.F32.PACK_AB_MERGE_C R17, RZ, R17, RZ ;  /* 0x00000011ff11723e */ /* 0x000fca00048070ff */
[----:B------:R4:W-:Y:S01]  /*5e6b0*/  @!P0 STG.E.U8 desc[UR22][R190.64+0x119], R17 ;  /* 0x00011911be008986 */ /* 0x0009e2000c101116 */
[----:B0-----:R-:W-:-:S05]  /*5e6c0*/  @!P1 IADD3 R20, P2, R40, R20, RZ ;  /* 0x0000001428149210 */ /* 0x001fca0007f5e0ff */
[----:B------:R-:W-:Y:S02]  /*5e6d0*/  @!P1 IMAD.X R21, R41, 0x1, R21, P2 ;  /* 0x0000000129159824 */ /* 0x000fe400010e0615 */
[----:B----4-:R-:W-:Y:S01]  /*5e6e0*/  FMUL R17, R219, UR21 ;  /* 0x00000015db117c20 */ /* 0x010fe20008400000 */
[----:B------:R-:W4:Y:S04]  /*5e6f0*/  LDL.LU R191, [R1+0xc58] ;  /* 0x000c580001bf7983 */ /* 0x000f280000300800 */
[----:B------:R-:W-:Y:S01]  /*5e700*/  F2FP.SATFINITE.E4M3.F32.PACK_AB_MERGE_C R17, RZ, R17, RZ ;  /* 0x00000011ff11723e */ /* 0x000fe200048070ff */
[----:B------:R-:W4:Y:S04]  /*5e710*/  LDL.LU R40, [R1+0x1040] ;  /* 0x0010400001287983 */ /* 0x000f280000300800 */
[----:B------:R0:W-:Y:S04]  /*5e720*/  @!P1 STG.E.U8 desc[UR22][R20.64+0x118], R17 ;  /* 0x0001181114009986 */ /* 0x0001e8000c101116 */
[----:B------:R-:W4:Y:S01]  /*5e730*/  LDL.LU R41, [R1+0x103c] ;  /* 0x00103c0001297983 */ /* 0x000f220000300800 */
[----:B0-----:R-:W0:Y:S02]  /*5e740*/  @!P3 LDC.64 R20, c[0x0][0x5c0] ;  /* 0x00017000ff14bb82 */ /* 0x001e240000000a00 */
[----:B0-----:R-:W-:-:S02]  /*5e750*/  @!P3 IADD3 R20, P2, R136, R20, RZ ;  /* 0x000000148814b210 */ /* 0x001fc40007f5e0ff */
[----:B------:R-:W4:Y:S03]  /*5e760*/  LDL.LU R136, [R1+0x1038] ;  /* 0x0010380001887983 */ /* 0x000f260000300800 */
[----:B------:R-:W-:Y:S02]  /*5e770*/  @!P3 IMAD.X R21, R137, 0x1, R21, P2 ;  /* 0x000000018915b824 */ /* 0x000fe400010e0615 */
[----:B------:R-:W4:Y:S04]  /*5e780*/  LDL.LU R137, [R1+0x1034] ;  /* 0x0010340001897983 */ /* 0x000f280000300800 */
[----:B------:R-:W4:Y:S01]  /*5e790*/  LDL.LU R219, [R1+0xc5c] ;  /* 0x000c5c0001db7983 */ /* 0x000f220000300800 */
[----:B------:R-:W-:-:S03]  /*5e7a0*/  FMUL R17, R186, UR21 ;  /* 0x00000015ba117c20 */ /* 0x000fc60008400000 */
[----:B------:R-:W4:Y:S02]  /*5e7b0*/  LDL.LU R186, [R1+0xc60] ;  /* 0x000c600001ba7983 */ /* 0x000f240000300800 */
[----:B------:R-:W-:Y:S02]  /*5e7c0*/  F2FP.SATFINITE.E4M3.F32.PACK_AB_MERGE_C R17, RZ, R17, RZ ;  /* 0x00000011ff11723e */ /* 0x000fe400048070ff */
[----:B------:R-:W-:Y:S01]  /*5e7d0*/  LOP3.LUT P2, RZ, R12, 0x40, RZ, 0xc0, !PT ;  /* 0x000000400cff7812 */ /* 0x000fe2000784c0ff */
[----:B------:R-:W4:Y:S04]  /*5e7e0*/  LDL.LU.64 R228, [R1+0x98] ;  /* 0x0000980001e47983 */ /* 0x000f280000300a00 */
[----:B------:R2:W-:Y:S02]  /*5e7f0*/  @!P3 STG.E.U8 desc[UR22][R20.64+0x119], R17 ;  /* 0x000119111400b986 */ /* 0x0005e4000c101116 */
[----:B--2---:R-:W-:-:S02]  /*5e800*/  FMUL R17, R187, UR21 ;  /* 0x00000015bb117c20 */ /* 0x004fc40008400000 */
[----:B------:R-:W2:Y:S03]  /*5e810*/  LDL.LU R187, [R1+0xc64] ;  /* 0x000c640001bb7983 */ /* 0x000ea60000300800 */
[----:B------:R-:W-:-:S05]  /*5e820*/  F2FP.SATFINITE.E4M3.F32.PACK_AB_MERGE_C R17, RZ, R17, RZ ;  /* 0x00000011ff11723e */ /* 0x000fca00048070ff */
[----:B------:R0:W-:Y:S04]  /*5e830*/  @!P2 STG.E.U8 desc[UR22][R168.64+0x120], R17 ;  /* 0x00012011a800a986 */ /* 0x0001e8000c101116 */
[----:B0-----:R-:W2:Y:S01]  /*5e840*/  LDL.LU.64 R168, [R1+0x40] ;  /* 0x0000400001a87983 */ /* 0x001ea20000300a00 */
[----:B---3--:R-:W-:-:S03]  /*5e850*/  FMUL R17, R218, UR21 ;  /* 0x00000015da117c20 */ /* 0x008fc60008400000 */
[----:B------:R-:W3:Y:S01]  /*5e860*/  LDL.LU R218, [R1+0xc68] ;  /* 0x000c680001da7983 */ /* 0x000ee20000300800 */
[----:B------:R-:W-:Y:S02]  /*5e870*/  LOP3.LUT P4, RZ, R5, 0x10, RZ, 0xc0, !PT ;  /* 0x0000001005ff7812 */ /* 0x000fe4000788c0ff */
[----:B------:R-:W-:-:S11]  /*5e880*/  LOP3.LUT P6, RZ, R12, 0x10, RZ, 0xc0, !PT ;  /* 0x000000100cff7812 */ /* 0x000fd600078cc0ff */
[----:B------:R-:W0:Y:S01]  /*5e890*/  @!P4 LDC.64 R20, c[0x0][0x5c0] ;  /* 0x00017000ff14cb82 */ /* 0x000e220000000a00 */
[----:B------:R-:W-:Y:S02]  /*5e8a0*/  F2FP.SATFINITE.E4M3.F32.PACK_AB_MERGE_C R17, RZ, R17, RZ ;  /* 0x00000011ff11723e */ /* 0x000fe400048070ff */
[C---:B------:R-:W-:Y:S02]  /*5e8b0*/  LOP3.LUT P0, RZ, R5.reuse, 0x8, RZ, 0xc0, !PT ;  /* 0x0000000805ff7812 */ /* 0x040fe4000780c0ff */
[----:B0-----:R-:W-:Y:S02]  /*5e8c0*/  @!P4 IADD3 R20, P2, R42, R20, RZ ;  /* 0x000000142a14c210 */ /* 0x001fe40007f5e0ff */
[----:B------:R-:W-:Y:S01]  /*5e8d0*/  LOP3.LUT P3, RZ, R5, 0x4, RZ, 0xc0, !PT ;  /* 0x0000000405ff7812 */ /* 0x000fe2000786c0ff */
[----:B------:R-:W3:Y:S02]  /*5e8e0*/  LDL.LU R42, [R1+0x1030] ;  /* 0x00103000012a7983 */ /* 0x000ee40000300800 */
[----:B------:R-:W-:Y:S01]  /*5e8f0*/  @!P4 IMAD.X R21, R43, 0x1, R21, P2 ;  /* 0x000000012b15c824 */ /* 0x000fe200010e0615 */
[----:B------:R-:W-:Y:S01]  /*5e900*/  LOP3.LUT P5, RZ, R12, 0x8, RZ, 0xc0, !PT ;  /* 0x000000080cff7812 */ /* 0x000fe200078ac0ff */
[----:B------:R-:W3:Y:S04]  /*5e910*/  LDL.LU R43, [R1+0x102c] ;  /* 0x00102c00012b7983 */ /* 0x000ee80000300800 */
[----:B----4-:R0:W-:Y:S02]  /*5e920*/  @!P6 STG.E.U8 desc[UR22][R136.64+0x121], R17 ;  /* 0x000121118800e986 */ /* 0x0101e4000c101116 */
[----:B0-----:R-:W-:-:S05]  /*5e930*/  FMUL R17, R191, UR21 ;  /* 0x00000015bf117c20 */ /* 0x001fca0008400000 */
[----:B------:R-:W-:-:S05]  /*5e940*/  F2FP.SATFINITE.E4M3.F32.PACK_AB_MERGE_C R17, RZ, R17, RZ ;  /* 0x00000011ff11723e */ /* 0x000fca00048070ff */
[----:B------:R0:W-:Y:S02]  /*5e950*/  @!P4 STG.E.U8 desc[UR22][R20.64+0x120], R17 ;  /* 0x000120111400c986 */ /* 0x0001e4000c101116 */
[----:B0-----:R-:W0:Y:S01]  /*5e960*/  @!P0 LDC.64 R20, c[0x0][0x5c0] ;  /* 0x00017000ff148b82 */ /* 0x001e220000000a00 */
[----:B------:R-:W-:-:S05]  /*5e970*/  FMUL R17, R219, UR21 ;  /* 0x00000015db117c20 */ /* 0x000fca0008400000 */
[----:B------:R-:W-:Y:S02]  /*5e980*/  F2FP.SATFINITE.E4M3.F32.PACK_AB_MERGE_C R17, RZ, R17, RZ ;  /* 0x00000011ff11723e */ /* 0x000fe400048070ff */
[----:B0-----:R-:W-:Y:S02]  /*5e990*/  @!P0 IADD3 R20, P2, R44, R20, RZ ;  /* 0x000000142c148210 */ /* 0x001fe40007f5e0ff */
[----:B------:R-:W4:Y:S03]  /*5e9a0*/  LDL.LU R44, [R1+0x1028] ;  /* 0x00102800012c7983 */ /* 0x000f260000300800 */
[----:B------:R-:W-:Y:S01]  /*5e9b0*/  @!P0 IMAD.X R21, R45, 0x1, R21, P2 ;  /* 0x000000012d158824 */ /* 0x000fe200010e0615 */
[C---:B------:R-:W-:Y:S01]  /*5e9c0*/  LOP3.LUT P4, RZ, R12.reuse, 0x1, RZ, 0xc0, !PT ;  /* 0x000000010cff7812 */ /* 0x040fe2000788c0ff */
[----:B------:R-:W4:Y:S04]  /*5e9d0*/  LDL.LU R45, [R1+0x1024] ;  /* 0x00102400012d7983 */ /* 0x000f280000300800 */
[----:B------:R0:W-:Y:S01]  /*5e9e0*/  @!P0 STG.E.U8 desc[UR22][R20.64+0x121], R17 ;  /* 0x0001211114008986 */ /* 0x0001e2000c101116 */
[----:B------:R-:W-:-:S03]  /*5e9f0*/  LOP3.LUT P1, RZ, R12, 0x4, RZ, 0xc0, !PT ;  /* 0x000000040cff7812 */ /* 0x000fc6000782c0ff */
[----:B------:R-:W4:Y:S01]  /*5ea00*/  LDL.LU R219, [R1+0xc6c] ;  /* 0x000c6c0001db7983 */ /* 0x000f220000300800 */
[----:B------:R-:W-:-:S03]  /*5ea10*/  LOP3.LUT R18, R18, 0xffffffbf, RZ, 0xc0, !PT ;  /* 0xffffffbf12127812 */ /* 0x000fc600078ec0ff */
[----:B------:R-:W4:Y:S01]  /*5ea20*/  LDL.LU R191, [R1+0xc70] ;  /* 0x000c700001bf7983 */ /* 0x000f220000300800 */
[----:B0-----:R-:W0:Y:S01]  /*5ea30*/  @!P3 LDC.64 R20, c[0x0][0x5c0] ;  /* 0x00017000ff14bb82 */ /* 0x001e220000000a00 */
[----:B------:R-:W-:-:S05]  /*5ea40*/  FMUL R17, R186, UR21 ;  /* 0x00000015ba117c20 */ /* 0x000fca0008400000 */
[----:B------:R-:W-:-:S05]  /*5ea50*/  F2FP.SATFINITE.E4M3.F32.PACK_AB_MERGE_C R17, RZ, R17, RZ ;  /* 0x00000011ff11723e */ /* 0x000fca00048070ff */
[----:B------:R2:W-:Y:S01]  /*5ea60*/  @!P5 STG.E.U8 desc[UR22][R228.64+0x128], R17 ;  /* 0x00012811e400d986 */ /* 0x0005e2000c101116 */
[----:B------:R-:W-:Y:S02]  /*5ea70*/  @P4 LOP3.LUT R18, R18, 0x40, RZ, 0xfc, !PT ;  /* 0x0000004012124812 */ /* 0x000fe400078efcff */
[----:B------:R-:W-:Y:S02]  /*5ea80*/  LOP3.LUT P4, RZ, R5, 0x2, RZ, 0xc0, !PT ;  /* 0x0000000205ff7812 */ /* 0x000fe4000788c0ff */
[----:B0-----:R-:W-:-:S05]  /*5ea90*/  @!P3 IADD3 R20, P2, R46, R20, RZ ;  /* 0x000000142e14b210 */ /* 0x001fca0007f5e0ff */
[----:B------:R-:W-:Y:S02]  /*5eaa0*/  @!P3 IMAD.X R21, R47, 0x1, R21, P2 ;  /* 0x000000012f15b824 */ /* 0x000fe400010e0615 */
[----:B--2---:R-:W-:Y:S02]  /*5eab0*/  FMUL R17, R187, UR21 ;  /* 0x00000015bb117c20 */ /* 0x004fe40008400000 */
[----:B------:R-:W2:Y:S03]  /*5eac0*/  LDL.LU.64 R186, [R1+0x50] ;  /* 0x0000500001ba7983 */ /* 0x000ea60000300a00 */
[----:B------:R-:W-:-:S05]  /*5ead0*/  F2FP.SATFINITE.E4M3.F32.PACK_AB_MERGE_C R17, RZ, R17, RZ ;  /* 0x00000011ff11723e */ /* 0x000fca00048070ff */
[----:B------:R3:W-:Y:S02]  /*5eae0*/  @!P1 STG.E.U8 desc[UR22][R168.64+0x129], R17 ;  /* 0x00012911a8009986 */ /* 0x0007e4000c101116 */
[----:B---3--:R-:W-:Y:S02]  /*5eaf0*/  FMUL R17, R218, UR21 ;  /* 0x00000015da117c20 */ /* 0x008fe40008400000 */
[----:B------:R-:W3:Y:S03]  /*5eb00*/  LDL.LU R168, [R1+0xc74] ;  /* 0x000c740001a87983 */ /* 0x000ee60000300800 */
[----:B------:R-:W-:Y:S01]  /*5eb10*/  F2FP.SATFINITE.E4M3.F32.PACK_AB_MERGE_C R17, RZ, R17, RZ ;  /* 0x00000011ff11723e */ /* 0x000fe200048070ff */
[----:B------:R-:W3:Y:S04]  /*5eb20*/  LDL.LU R46, [R1+0x1020] ;  /* 0x00102000012e7983 */ /* 0x000ee80000300800 */
[----:B------:R0:W-:Y:S04]  /*5eb30*/  @!P3 STG.E.U8 desc[UR22][R20.64+0x128], R17 ;  /* 0x000128111400b986 */ /* 0x0001e8000c101116 */
[----:B------:R-:W3:Y:S04]  /*5eb40*/  LDL.LU R47, [R1+0x101c] ;  /* 0x00101c00012f7983 */ /* 0x000ee80000300800 */
[----:B------:R-:W3:Y:S01]  /*5eb50*/  LDL.LU R169, [R1+0xc78] ;  /* 0x000c780001a97983 */ /* 0x000ee20000300800 */
[----:B0-----:R-:W0:Y:S02]  /*5eb60*/  @!P4 LDC.64 R20, c[0x0][0x5c0] ;  /* 0x00017000ff14cb82 */ /* 0x001e240000000a00 */
[----:B0-----:R-:W-:-:S02]  /*5eb70*/  @!P4 IADD3 R20, P2, R138, R20, RZ ;  /* 0x000000148a14c210 */ /* 0x001fc40007f5e0ff */
[----:B------:R-:W3:Y:S03]  /*5eb80*/  LDL.LU R138, [R1+0x1018] ;  /* 0x00101800018a7983 */ /* 0x000ee60000300800 */
[----:B------:R-:W-:Y:S02]  /*5eb90*/  @!P4 IMAD.X R21, R139, 0x1, R21, P2 ;  /* 0x000000018b15c824 */ /* 0x000fe400010e0615 */
[----:B------:R-:W3:Y:S04]  /*5eba0*/  LDL.LU R139, [R1+0x1014] ;  /* 0x00101400018b7983 */ /* 0x000ee80000300800 */
[----:B------:R-:W3:Y:S01]  /*5ebb0*/  LDL.LU R218, [R1+0xc7c] ;  /* 0x000c7c0001da7983 */ /* 0x000ee20000300800 */
[----:B------:R-:W-:-:S02]  /*5ebc0*/  LOP3.LUT P2, RZ, R5, 0x2, RZ, 0xc0, !PT ;  /* 0x0000000205ff7812 */ /* 0x000fc4000784c0ff */
[----:B------:R-:W-:Y:S02]  /*5ebd0*/  LOP3.LUT P0, RZ, R5, 0x1, RZ, 0xc0, !PT ;  /* 0x0000000105ff7812 */ /* 0x000fe4000780c0ff */
[----:B------:R-:W-:Y:S02]  /*5ebe0*/  LOP3.LUT P5, RZ, R11, 0x20000000, RZ, 0xc0, !PT ;  /* 0x200000000bff7812 */ /* 0x000fe400078ac0ff */
[----:B------:R-:W-:-:S11]  /*5ebf0*/  LOP3.LUT R18, R18, 0xffffffdf, RZ, 0xc0, !PT ;  /* 0xffffffdf12127812 */ /* 0x000fd600078ec0ff */
[----:B------:R-:W-:-:S04]  /*5ec00*/  @P5 LOP3.LUT R18, R18, 0x20, RZ, 0xfc, !PT ;  /* 0x0000002012125812 */ /* 0x000fc800078efcff */
[----:B------:R-:W-:Y:S02]  /*5ec10*/  LOP3.LUT P4, RZ, R18, 0x40, RZ, 0xc0, !PT ;  /* 0x0000004012ff7812 */ /* 0x000fe4000788c0ff */
[----:B------:R-:W-:Y:S02]  /*5ec20*/  LOP3.LUT P6, RZ, R11, 0x40000000, RZ, 0xc0, !PT ;  /* 0x400000000bff7812 */ /* 0x000fe400078cc0ff */
[----:B------:R-:W-:Y:S01]  /*5ec30*/  LOP3.LUT P5, RZ, R2, 0x80000000, RZ, 0xc0, !PT ;  /* 0x8000000002ff7812 */ /* 0x000fe200078ac0ff */
[----:B----4-:R-:W-:Y:S02]  /*5ec40*/  FMUL R17, R219, UR21 ;  /* 0x00000015db117c20 */ /* 0x010fe40008400000 */
[----:B------:R-:W4:Y:S03]  /*5ec50*/  LDL.LU R219, [R1+0xc80] ;  /* 0x000c800001db7983 */ /* 0x000f260000300800 */
[----:B------:R-:W-:Y:S01]  /*5ec60*/  F2FP.SATFINITE.E4M3.F32.PACK_AB_MERGE_C R17, RZ, R17, RZ ;  /* 0x00000011ff11723e */ /* 0x000fe200048070ff */
[----:B------:R-:W4:Y:S04]  /*5ec70*/  LDL.LU.64 R172, [R1+0xa8] ;  /* 0x0000a80001ac7983 */ /* 0x000f280000300a00 */
[----:B------:R0:W-:Y:S04]  /*5ec80*/  @!P2 STG.E.U8 desc[UR22][R20.64+0x129], R17 ;  /* 0x000129111400a986 */ /* 0x0001e8000c101116 */
[----:B------:R-:W4:Y:S01]  /*5ec90*/  LDL.LU R229, [R1+0xc84] ;  /* 0x000c840001e57983 */ /* 0x000f220000300800 */
[----:B0-----:R-:W0:Y:S01]  /*5eca0*/  @!P0 LDC.64 R20, c[0x0][0x5c0] ;  /* 0x00017000ff148b82 */ /* 0x001e220000000a00 */
[----:B------:R-:W-:-:S05]  /*5ecb0*/  FMUL R17, R191, UR21 ;  /* 0x00000015bf117c20 */ /* 0x000fca0008400000 */
[----:B------:R-:W-:Y:S02]  /*5ecc0*/  F2FP.SATFINITE.E4M3.F32.PACK_AB_MERGE_C R17, RZ, R17, RZ ;  /* 0x00000011ff11723e */ /* 0x000fe400048070ff */
[----:B0-----:R-:W-:-:S05]  /*5ecd0*/  @!P0 IADD3 R20, P2, R48, R20, RZ ;  /* 0x0000001430148210 */ /* 0x001fca0007f5e0ff */
[----:B------:R-:W-:Y:S01]  /*5ece0*/  @!P0 IMAD.X R21, R49, 0x1, R21, P2 ;  /* 0x0000000131158824 */ /* 0x000fe200010e0615 */
[----:B--2---:R0:W-:Y:S04]  /*5ecf0*/  @!P4 STG.E.U8 desc[UR22][R186.64+0x130], R17 ;  /* 0x00013011ba00c986 */ /* 0x0041e8000c101116 */
[----:B0-----:R-:W2:Y:S04]  /*5ed00*/  LDL.LU.64 R186, [R1+0x48] ;  /* 0x0000480001ba7983 */ /* 0x001ea80000300a00 */
[----:B------:R-:W2:Y:S01]  /*5ed10*/  LDL.LU R48, [R1+0x1010] ;  /* 0x0010100001307983 */ /* 0x000ea20000300800 */
[----:B---3--:R-:W-:-:S03]  /*5ed20*/  FMUL R17, R168, UR21 ;  /* 0x00000015a8117c20 */ /* 0x008fc60008400000 */
[----:B------:R-:W3:Y:S02]  /*5ed30*/  LDL.LU R168, [R1+0xc88] ;  /* 0x000c880001a87983 */ /* 0x000ee40000300800 */
[----:B------:R-:W-:Y:S02]  /*5ed40*/  F2FP.SATFINITE.E4M3.F32.PACK_AB_MERGE_C R17, RZ, R17, RZ ;  /* 0x00000011ff11723e */ /* 0x000fe400048070ff */
[----:B------:R-:W3:Y:S04]  /*5ed50*/  LDL.LU R49, [R1+0x100c] ;  /* 0x00100c0001317983 */ /* 0x000ee80000300800 */
[----:B------:R0:W-:Y:S02]  /*5ed60*/  @!P6 STG.E.U8 desc[UR22][R138.64+0x131], R17 ;  /* 0x000131118a00e986 */ /* 0x0001e4000c101116 */
[----:B0-----:R-:W-:-:S05]  /*5ed70*/  FMUL R17, R169, UR21 ;  /* 0x00000015a9117c20 */ /* 0x001fca0008400000 */
[----:B------:R-:W-:-:S05]  /*5ed80*/  F2FP.SATFINITE.E4M3.F32.PACK_AB_MERGE_C R17, RZ, R17, RZ ;  /* 0x00000011ff11723e */ /* 0x000fca00048070ff */
[----:B------:R0:W-:Y:S02]  /*5ed90*/  @!P0 STG.E.U8 desc[UR22][R20.64+0x130], R17 ;  /* 0x0001301114008986 */ /* 0x0001e4000c101116 */
[----:B0-----:R-:W0:Y:S01]  /*5eda0*/  @!P5 LDC.64 R20, c[0x0][0x5c0] ;  /* 0x00017000ff14db82 */ /* 0x001e220000000a00 */
[----:B------:R-:W-:Y:S01]  /*5edb0*/  FMUL R17, R218, UR21 ;  /* 0x00000015da117c20 */ /* 0x000fe20008400000 */
[----:B0-----:R-:W-:Y:S02]  /*5edc0*/  @!P5 IADD3 R20, P2, R50, R20, RZ ;  /* 0x000000143214d210 */ /* 0x001fe40007f5e0ff */
[----:B------:R-:W3:Y:S04]  /*5edd0*/  LDL.LU R50, [R1+0x1008] ;  /* 0x0010080001327983 */ /* 0x000ee80000300800 */
[----:B------:R-:W3:Y:S01]  /*5ede0*/  LDL.LU R169, [R1+0xc8c] ;  /* 0x000c8c0001a97983 */ /* 0x000ee20000300800 */
[----:B------:R-:W-:-:S03]  /*5edf0*/  @!P5 IMAD.X R21, R51, 0x1, R21, P2 ;  /* 0x000000013315d824 */ /* 0x000fc600010e0615 */
[----:B------:R-:W3:Y:S04]  /*5ee00*/  LDL.LU R51, [R1+0x1004] ;  /* 0x0010040001337983 */ /* 0x000ee80000300800 */
[----:B------:R-:W3:Y:S04]  /*5ee10*/  LDL.LU R218, [R1+0xc90] ;  /* 0x000c900001da7983 */ /* 0x000ee80000300800 */
[----:B------:R-:W3:Y:S01]  /*5ee20*/  LDL.LU.64 R190, [R1+0x78] ;  /* 0x0000780001be7983 */ /* 0x000ee20000300a00 */
[C---:B------:R-:W-:Y:S02]  /*5ee30*/  LOP3.LUT P2, RZ, R2.reuse, 0x80000000, RZ, 0xc0, !PT ;  /* 0x8000000002ff7812 */ /* 0x040fe4000784c0ff */
[----:B------:R-:W-:-:S02]  /*5ee40*/  LOP3.LUT P1, RZ, R2, 0x40000000, RZ, 0xc0, !PT ;  /* 0x4000000002ff7812 */ /* 0x000fc4000782c0ff */
[----:B------:R-:W-:Y:S02]  /*5ee50*/  F2FP.SATFINITE.E4M3.F32.PACK_AB_MERGE_C R17, RZ, R17, RZ ;  /* 0x00000011ff11723e */ /* 0x000fe400048070ff */
[----:B------:R-:W-:-:S07]  /*5ee60*/  LOP3.LUT P5, RZ, R18, 0x20, RZ, 0xc0, !PT ;  /* 0x0000002012ff7812 */ /* 0x000fce00078ac0ff */
[----:B------:R0:W-:Y:S01]  /*5ee70*/  @!P2 STG.E.U8 desc[UR22][R20.64+0x131], R17 ;  /* 0x000131111400a986 */ /* 0x0001e2000c101116 */
[----:B------:R-:W-:Y:S01]  /*5ee80*/  LOP3.LUT P3, RZ, R11, 0x10000000, RZ, 0xc0, !PT ;  /* 0x100000000bff7812 */ /* 0x000fe2000786c0ff */
[----:B0-----:R-:W0:Y:S01]  /*5ee90*/  @!P1 LDC.64 R20, c[0x0][0x5c0] ;  /* 0x00017000ff149b82 */ /* 0x001e220000000a00 */
[----:B----4-:R-:W-:Y:S02]  /*5eea0*/  FMUL R17, R219, UR21 ;  /* 0x00000015db117c20 */ /* 0x010fe40008400000 */
[----:B------:R-:W4:Y:S03]  /*5eeb0*/  LDL.LU R219, [R1+0xc94] ;  /* 0x000c940001db7983 */ /* 0x000f260000300800 */
[----:B------:R-:W-:-:S05]  /*5eec0*/  F2FP.SATFINITE.E4M3.F32.PACK_AB_MERGE_C R17, RZ, R17, RZ ;  /* 0x00000011ff11723e */ /* 0x000fca00048070ff */
[----:B------:R1:W-:Y:S01]  /*5eed0*/  @!P5 STG.E.U8 desc[UR22][R172.64+0x138], R17 ;  /* 0x00013811ac00d986 */ /* 0x0003e2000c101116 */
[----:B------:R-:W-:Y:S01]  /*5eee0*/  LOP3.LUT P4, RZ, R2, 0x20000000, RZ, 0xc0, !PT ;  /* 0x2000000002ff7812 */ /* 0x000fe2000788c0ff */
[----:B-1----:R-:W-:Y:S01]  /*5eef0*/  FMUL R17, R229, UR21 ;  /* 0x00000015e5117c20 */ /* 0x002fe20008400000 */
[----:B0-----:R-:W-:Y:S01]  /*5ef00*/  @!P1 IADD3 R20, P2, R52, R20, RZ ;  /* 0x0000001434149210 */ /* 0x001fe20007f5e0ff */
[----:B------:R-:W4:Y:S03]  /*5ef10*/  LDL.LU.64 R172, [R1+0x38] ;  /* 0x0000380001ac7983 */ /* 0x000f260000300a00 */
[----:B------:R-:W-:Y:S01]  /*5ef20*/  F2FP.SATFINITE.E4M3.F32.PACK_AB_MERGE_C R17, RZ, R17, RZ ;  /* 0x00000011ff11723e */ /* 0x000fe200048070ff */
[----:B------:R-:W-:-:S04]  /*5ef30*/  @!P1 IMAD.X R21, R53, 0x1, R21, P2 ;  /* 0x0000000135159824 */ /* 0x000fc800010e0615 */
[----:B--2---:R0:W-:Y:S04]  /*5ef40*/  @!P3 STG.E.U8 desc[UR22][R186.64+0x139], R17 ;  /* 0x00013911ba00b986 */ /* 0x0041e8000c101116 */
[----:B0-----:R-:W2:Y:S04]  /*5ef50*/  LDL.LU R187, [R1+0xc98] ;  /* 0x000c980001bb7983 */ /* 0x001ea80000300800 */
[----:B------:R-:W2:Y:S04]  /*5ef60*/  LDL.LU R52, [R1+0x1000] ;  /* 0x0010000001347983 */ /* 0x000ea80000300800 */
[----:B------:R-:W2:Y:S01]  /*5ef70*/  LDL.LU R53, [R1+0xffc] ;  /* 0x000ffc0001357983 */ /* 0x000ea20000300800 */
[----:B---3--:R-:W-:-:S05]  /*5ef80*/  FMUL R17, R168, UR21 ;  /* 0x00000015a8117c20 */ /* 0x008fca0008400000 */
[----:B------:R-:W-:-:S05]  /*5ef90*/  F2FP.SATFINITE.E4M3.F32.PACK_AB_MERGE_C R17, RZ, R17, RZ ;  /* 0x00000011ff11723e */ /* 0x000fca00048070ff */
[----:B------:R0:W-:Y:S02]  /*5efa0*/  @!P1 STG.E.U8 desc[UR22][R20.64+0x138], R17 ;  /* 0x0001381114009986 */ /* 0x0001e4000c101116 */
[----:B0-----:R-:W0:Y:S02]  /*5efb0*/  @!P4 LDC.64 R20, c[0x0][0x5c0] ;  /* 0x00017000ff14cb82 */ /* 0x001e240000000a00 */
[----:B0-----:R-:W-:Y:S02]  /*5efc0*/  @!P4 IADD3 R20, P2, R54, R20, RZ ;  /* 0x000000143614c210 */ /* 0x001fe40007f5e0ff */
[----:B------:R-:W3:Y:S03]  /*5efd0*/  LDL.LU R54, [R1+0xff8] ;  /* 0x000ff80001367983 */ /* 0x000ee60000300800 */
[----:B------:R-:W-:Y:S02]  /*5efe0*/  @!P4 IMAD.X R21, R55, 0x1, R21, P2 ;  /* 0x000000013715c824 */ /* 0x000fe400010e0615 */
[----:B------:R-:W3:Y:S04]  /*5eff0*/  LDL.LU R55, [R1+0xff4] ;  /* 0x000ff40001377983 */ /* 0x000ee80000300800 */
[----:B------:R-:W3:Y:S01]  /*5f000*/  LDL.LU R168, [R1+0xc9c] ;  /* 0x000c9c0001a87983 */ /* 0x000ee20000300800 */
[----:B------:R-:W-:Y:S01]  /*5f010*/  LOP3.LUT P2, RZ, R11, 0x4000000, RZ, 0xc0, !PT ;  /* 0x040000000bff7812 */ /* 0x000fe2000784c0ff */
[----:B------:R-:W-:-:S02]  /*5f020*/  FMUL R17, R169, UR21 ;  /* 0x00000015a9117c20 */ /* 0x000fc40008400000 */
[----:B------:R-:W3:Y:S03]  /*5f030*/  LDL.LU R169, [R1+0xca0] ;  /* 0x000ca00001a97983 */ /* 0x000ee60000300800 */
[----:B------:R-:W-:Y:S01]  /*5f040*/  F2FP.SATFINITE.E4M3.F32.PACK_AB_MERGE_C R17, RZ, R17, RZ ;  /* 0x00000011ff11723e */ /* 0x000fe200048070ff */
[----:B------:R-:W3:Y:S04]  /*5f050*/  LDL.LU.64 R228, [R1+0xc8] ;  /* 0x0000c80001e47983 */ /* 0x000ee80000300a00 */
[----:B------:R0:W-:Y:S02]  /*5f060*/  @!P4 STG.E.U8 desc[UR22][R20.64+0x139], R17 ;  /* 0x000139111400c986 */ /* 0x0001e4000c101116 */
[----:B0-----:R-:W-:-:S02]  /*5f070*/  FMUL R17, R218, UR21 ;  /* 0x00000015da117c20 */ /* 0x001fc40008400000 */
[----:B------:R-:W3:Y:S03]  /*5f080*/  LDL.LU R218, [R1+0xca4] ;  /* 0x000ca40001da7983 */ /* 0x000ee60000300800 */
[----:B------:R-:W-:-:S05]  /*5f090*/  F2FP.SATFINITE.E4M3.F32.PACK_AB_MERGE_C R17, RZ, R17, RZ ;  /* 0x00000011ff11723e */ /* 0x000fca00048070ff */
[----:B------:R0:W-:Y:S04]  /*5f0a0*/  @!P2 STG.E.U8 desc[UR22][R190.64+0x140], R17 ;  /* 0x00014011be00a986 */ /* 0x0001e8000c101116 */
[----:B0-----:R-:W3:Y:S01]  /*5f0b0*/  LDL.LU.64 R190, [R1+0x90] ;  /* 0x0000900001be7983 */ /* 0x001ee20000300a00 */
[----:B------:R-:W-:-:S13]  /*5f0c0*/  LOP3.LUT P0, RZ, R2, 0x10000000, RZ, 0xc0, !PT ;  /* 0x1000000002ff7812 */ /* 0x000fda000780c0ff */
[----:B------:R-:W0:Y:S01]  /*5f0d0*/  @!P0 LDC.64 R20, c[0x0][0x5c0] ;  /* 0x00017000ff148b82 */ /* 0x000e220000000a00 */
[----:B------:R-:W-:Y:S01]  /*5f0e0*/  LOP3.LUT P6, RZ, R11, 0x1000000, RZ, 0xc0, !PT ;  /* 0x010000000bff7812 */ /* 0x000fe200078cc0ff */
[----:B----4-:R-:W-:Y:S01]  /*5f0f0*/  FMUL R17, R219, UR21 ;  /* 0x00000015db117c20 */ /* 0x010fe20008400000 */
[----:B------:R-:W-:-:S04]  /*5f100*/  LOP3.LUT P3, RZ, R2, 0x8000000, RZ, 0xc0, !PT ;  /* 0x0800000002ff7812 */ /* 0x000fc8000786c0ff */
[----:B------:R-:W-:-:S07]  /*5f110*/  F2FP.SATFINITE.E4M3.F32.PACK_AB_MERGE_C R17, RZ, R17, RZ ;  /* 0x00000011ff11723e */ /* 0x000fce00048070ff */
[----:B------:R2:W-:Y:S01]  /*5f120*/  @!P6 STG.E.U8 desc[UR22][R172.64+0x141], R17 ;  /* 0x00014111ac00e986 */ /* 0x0005e2000c101116 */
[----:B0-----:R-:W-:-:S03]  /*5f130*/  @!P0 IADD3 R20, P2, R56, R20, RZ ;  /* 0x0000001438148210 */ /* 0x001fc60007f5e0ff */
[----:B------:R-:W4:Y:S04]  /*5f140*/  LDL.LU R56, [R1+0xff0] ;  /* 0x000ff00001387983 */ /* 0x000f280000300800 */
[----:B------:R-:W4:Y:S01]  /*5f150*/  LDL.LU R219, [R1+0xca8] ;  /* 0x000ca80001db7983 */ /* 0x000f220000300800 */
[----:B------:R-:W-:Y:S01]  /*5f160*/  @!P0 IMAD.X R21, R57, 0x1, R21, P2 ;  /* 0x0000000139158824 */ /* 0x000fe200010e0615 */
[----:B------:R-:W-:Y:S02]  /*5f170*/  LOP3.LUT P4, RZ, R2, 0x4000000, RZ, 0xc0, !PT ;  /* 0x0400000002ff7812 */ /* 0x000fe4000788c0ff */
[----:B------:R-:W4:Y:S01]  /*5f180*/  LDL.LU R57, [R1+0xfec] ;  /* 0x000fec0001397983 */ /* 0x000f220000300800 */
[C---:B------:R-:W-:Y:S02]  /*5f190*/  LOP3.LUT P5, RZ, R11.reuse, 0x800000, RZ, 0xc0, !PT ;  /* 0x008000000bff7812 */ /* 0x040fe400078ac0ff */
[----:B------:R-:W-:Y:S01]  /*5f1a0*/  LOP3.LUT P1, RZ, R11, 0x400000, RZ, 0xc0, !PT ;  /* 0x004000000bff7812 */ /* 0x000fe2000782c0ff */
[----:B--2---:R-:W-:-:S05]  /*5f1b0*/  FMUL R17, R187, UR21 ;  /* 0x00000015bb117c20 */ /* 0x004fca0008400000 */
        /* <DEDUP_REMOVED lines=9> */
[----:B------:R-:W3:Y:S02]  /*5f250*/  LDL.LU R168, [R1+0xcb0] ;  /* 0x000cb00001a87983 */ /* 0x000ee40000300800 */
[----:B------:R-:W-:Y:S02]  /*5f260*/  F2FP.SATFINITE.E4M3.F32.PACK_AB_MERGE_C R17, RZ, R17, RZ ;  /* 0x00000011ff11723e */ /* 0x000fe400048070ff */
[----:B------:R-:W3:Y:S04]  /*5f270*/  LDL.LU.64 R172, [R1+0xa0] ;  /* 0x0000a00001ac7983 */ /* 0x000ee80000300a00 */
[----:B------:R0:W-:Y:S02]  /*5f280*/  @!P3 STG.E.U8 desc[UR22][R20.64+0x141], R17 ;  /* 0x000141111400b986 */ /* 0x0001e4000c101116 */
[----:B0-----:R-:W0:Y:S01]  /*5f290*/  @!P4 LDC.64 R20, c[0x0][0x5c0] ;  /* 0x00017000ff14cb82 */ /* 0x001e220000000a00 */
[----:B------:R-:W-:-:S02]  /*5f2a0*/  FMUL R17, R169, UR21 ;  /* 0x00000015a9117c20 */ /* 0x000fc40008400000 */
[----:B------:R-:W3:Y:S03]  /*5f2b0*/  LDL.LU R169, [R1+0xcb4] ;  /* 0x000cb40001a97983 */ /* 0x000ee60000300800 */
[----:B------:R-:W-:-:S05]  /*5f2c0*/  F2FP.SATFINITE.E4M3.F32.PACK_AB_MERGE_C R17, RZ, R17, RZ ;  /* 0x00000011ff11723e */ /* 0x000fca00048070ff */
[----:B------:R1:W-:Y:S01]  /*5f2d0*/  @!P5 STG.E.U8 desc[UR22][R228.64+0x148], R17 ;  /* 0x00014811e400d986 */ /* 0x0003e2000c101116 */
[----:B0-----:R-:W-:Y:S01]  /*5f2e0*/  @!P4 IADD3 R20, P2, R60, R20, RZ ;  /* 0x000000143c14c210 */ /* 0x001fe20007f5e0ff */
[----:B-1----:R-:W-:-:S05]  /*5f2f0*/  FMUL R17, R218, UR21 ;  /* 0x00000015da117c20 */ /* 0x002fca0008400000 */
[----:B------:R-:W-:Y:S01]  /*5f300*/  F2FP.SATFINITE.E4M3.F32.PACK_AB_MERGE_C R17, RZ, R17, RZ ;  /* 0x00000011ff11723e */ /* 0x000fe200048070ff */
[----:B------:R-:W-:-:S04]  /*5f310*/  @!P4 IMAD.X R21, R61, 0x1, R21, P2 ;  /* 0x000000013d15c824 */ /* 0x000fc800010e0615 */
[----:B------:R0:W-:Y:S04]  /*5f320*/  @!P1 STG.E.U8 desc[UR22][R190.64+0x149], R17 ;  /* 0x00014911be009986 */ /* 0x0001e8000c101116 */
[----:B0-----:R-:W3:Y:S04]  /*5f330*/  LDL.LU.64 R190, [R1+0x70] ;  /* 0x0000700001be7983 */ /* 0x001ee80000300a00 */
[----:B------:R-:W3:Y:S04]  /*5f340*/  LDL.LU R60, [R1+0xfe0] ;  /* 0x000fe000013c7983 */ /* 0x000ee80000300800 */
[----:B------:R-:W3:Y:S04]  /*5f350*/  LDL.LU R61, [R1+0xfdc] ;  /* 0x000fdc00013d7983 */ /* 0x000ee80000300800 */
[----:B------:R-:W3:Y:S01]  /*5f360*/  LDL.LU R218, [R1+0xcb8] ;  /* 0x000cb80001da7983 */ /* 0x000ee20000300800 */
[----:B------:R-:W-:-:S02]  /*5f370*/  LOP3.LUT P0, RZ, R11, 0x200000, RZ, 0xc0, !PT ;  /* 0x002000000bff7812 */ /* 0x000fc4000780c0ff */
[----:B------:R-:W-:-:S11]  /*5f380*/  LOP3.LUT R18, R18, 0xffffffef, RZ, 0xc0, !PT ;  /* 0xffffffef12127812 */ /* 0x000fd600078ec0ff */
[----:B------:R-:W-:Y:S02]  /*5f390*/  @P0 LOP3.LUT R18, R18, 0x10, RZ, 0xfc, !PT ;  /* 0x0000001012120812 */ /* 0x000fe400078efcff */
[----:B------:R-:W-:Y:S01]  /*5f3a0*/  LOP3.LUT P0, RZ, R2, 0x2000000, RZ, 0xc0, !PT ;  /* 0x0200000002ff7812 */ /* 0x000fe2000780c0ff */
[----:B----4-:R-:W-:-:S05]  /*5f3b0*/  FMUL R17, R219, UR21 ;  /* 0x00000015db117c20 */ /* 0x010fca0008400000 */
[----:B------:R-:W-:-:S05]  /*5f3c0*/  F2FP.SATFINITE.E4M3.F32.PACK_AB_MERGE_C R17, RZ, R17, RZ ;  /* 0x00000011ff11723e */ /* 0x000fca00048070ff */
[----:B------:R0:W-:Y:S02]  /*5f3d0*/  @!P4 STG.E.U8 desc[UR22][R20.64+0x148], R17 ;  /* 0x000148111400c986 */ /* 0x0001e4000c101116 */
[----:B0-----:R-:W0:Y:S01]  /*5f3e0*/  @!P0 LDC.64 R20, c[0x0][0x5c0] ;  /* 0x00017000ff148b82 */ /* 0x001e220000000a00 */
[----:B------:R-:W-:Y:S02]  /*5f3f0*/  LOP3.LUT P5, RZ, R11, 0x80000, RZ, 0xc0, !PT ;  /* 0x000800000bff7812 */ /* 0x000fe400078ac0ff */
[----:B------:R-:W-:Y:S02]  /*5f400*/  LOP3.LUT P3, RZ, R2, 0x1000000, RZ, 0xc0, !PT ;  /* 0x0100000002ff7812 */ /* 0x000fe4000786c0ff */
[----:B------:R-:W-:Y:S02]  /*5f410*/  LOP3.LUT R18, R18, 0xfffffff7, RZ, 0xc0, !PT ;  /* 0xfffffff712127812 */ /* 0x000fe400078ec0ff */
[----:B0-----:R-:W-:-:S07]  /*5f420*/  @!P0 IADD3 R20, P2, R62, R20, RZ ;  /* 0x000000143e148210 */ /* 0x001fce0007f5e0ff */
[----:B------:R-:W-:Y:S01]  /*5f430*/  @P5 LOP3.LUT R18, R18, 0x8, RZ, 0xfc, !PT ;  /* 0x0000000812125812 */ /* 0x000fe200078efcff */
[----:B------:R-:W4:Y:S01]  /*5f440*/  LDL.LU R62, [R1+0xfd8] ;  /* 0x000fd800013e7983 */ /* 0x000f220000300800 */
[----:B------:R-:W-:Y:S01]  /*5f450*/  @!P0 IMAD.X R21, R63, 0x1, R21, P2 ;  /* 0x000000013f158824 */ /* 0x000fe200010e0615 */
[----:B------:R-:W-:Y:S02]  /*5f460*/  LOP3.LUT P2, RZ, R2, 0x2000000, RZ, 0xc0, !PT ;  /* 0x0200000002ff7812 */ /* 0x000fe4000784c0ff */
[----:B------:R-:W4:Y:S01]  /*5f470*/  LDL.LU R63, [R1+0xfd4] ;  /* 0x000fd400013f7983 */ /* 0x000f220000300800 */
[----:B------:R-:W-:Y:S02]  /*5f480*/  LOP3.LUT P0, RZ, R18, 0x10, RZ, 0xc0, !PT ;  /* 0x0000001012ff7812 */ /* 0x000fe4000780c0ff */
[----:B------:R-:W-:Y:S01]  /*5f490*/  LOP3.LUT P6, RZ, R11, 0x100000, RZ, 0xc0, !PT ;  /* 0x001000000bff7812 */ /* 0x000fe200078cc0ff */
[----:B------:R-:W4:Y:S01]  /*5f4a0*/  LDL.LU R219, [R1+0xcbc] ;  /* 0x000cbc0001db7983 */ /* 0x000f220000300800 */
[----:B------:R-:W-:Y:S01]  /*5f4b0*/  LOP3.LUT P5, RZ, R2, 0x800000, RZ, 0xc0, !PT ;  /* 0x0080000002ff7812 */ /* 0x000fe200078ac0ff */
[----:B--2---:R-:W-:-:S02]  /*5f4c0*/  FMUL R17, R187, UR21 ;  /* 0x00000015bb117c20 */ /* 0x004fc40008400000 */
[----:B------:R-:W2:Y:S03]  /*5f4d0*/  LDL.LU R187, [R1+0xcc0] ;  /* 0x000cc00001bb7983 */ /* 0x000ea60000300800 */
[----:B------:R-:W-:Y:S01]  /*5f4e0*/  F2FP.SATFINITE.E4M3.F32.PACK_AB_MERGE_C R17, RZ, R17, RZ ;  /* 0x00000011ff11723e */ /* 0x000fe200048070ff */
[----:B------:R-:W2:Y:S04]  /*5f4f0*/  LDL.LU.64 R228, [R1+0xf0] ;  /* 0x0000f00001e47983 */ /* 0x000ea80000300a00 */
[----:B------:R0:W-:Y:S02]  /*5f500*/  @!P2 STG.E.U8 desc[UR22][R20.64+0x149], R17 ;  /* 0x000149111400a986 */ /* 0x0001e4000c101116 */
[----:B0-----:R-:W0:Y:S01]  /*5f510*/  @!P3 LDC.64 R20, c[0x0][0x5c0] ;  /* 0x00017000ff14bb82 */ /* 0x001e220000000a00 */
[----:B---3--:R-:W-:-:S02]  /*5f520*/  FMUL R17, R168, UR21 ;  /* 0x00000015a8117c20 */ /* 0x008fc40008400000 */
[----:B------:R-:W3:Y:S03]  /*5f530*/  LDL.LU R168, [R1+0xcc4] ;  /* 0x000cc40001a87983 */ /* 0x000ee60000300800 */
[----:B------:R-:W-:-:S05]  /*5f540*/  F2FP.SATFINITE.E4M3.F32.PACK_AB_MERGE_C R17, RZ, R17, RZ ;  /* 0x00000011ff11723e */ /* 0x000fca00048070ff */
[----:B------:R1:W-:Y:S01]  /*5f550*/  @!P0 STG.E.U8 desc[UR22][R172.64+0x150], R17 ;  /* 0x00015011ac008986 */ /* 0x0003e2000c101116 */
[----:B0-----:R-:W-:-:S05]  /*5f560*/  @!P3 IADD3 R20, P2, R64, R20, RZ ;  /* 0x000000144014b210 */ /* 0x001fca0007f5e0ff */
[----:B------:R-:W-:Y:S02]  /*5f570*/  @!P3 IMAD.X R21, R65, 0x1, R21, P2 ;  /* 0x000000014115b824 */ /* 0x000fe400010e0615 */
[----:B-1----:R-:W-:Y:S02]  /*5f580*/  FMUL R17, R169, UR21 ;  /* 0x00000015a9117c20 */ /* 0x002fe40008400000 */
[----:B------:R-:W3:Y:S03]  /*5f590*/  LDL.LU R169, [R1+0xcc8] ;  /* 0x000cc80001a97983 */ /* 0x000ee60000300800 */
[----:B------:R-:W-:Y:S01]  /*5f5a0*/  F2FP.SATFINITE.E4M3.F32.PACK_AB_MERGE_C R17, RZ, R17, RZ ;  /* 0x00000011ff11723e */ /* 0x000fe200048070ff */
[----:B------:R-:W3:Y:S04]  /*5f5b0*/  LDL.LU R64, [R1+0xfd0] ;  /* 0x000fd00001407983 */ /* 0x000ee80000300800 */
[----:B------:R-:W3:Y:S04]  /*5f5c0*/  LDL.LU R65, [R1+0xfcc] ;  /* 0x000fcc0001417983 */ /* 0x000ee80000300800 */
[----:B------:R0:W-:Y:S02]  /*5f5d0*/  @!P6 STG.E.U8 desc[UR22][R190.64+0x151], R17 ;  /* 0x00015111be00e986 */ /* 0x0001e4000c101116 */
        /* <DEDUP_REMOVED lines=11> */
[----:B------:R-:W3:Y:S01]  /*5f690*/  LDL.LU R186, [R1+0xcd0] ;  /* 0x000cd00001ba7983 */ /* 0x000ee20000300800 */
[----:B------:R-:W-:Y:S02]  /*5f6a0*/  LOP3.LUT P5, RZ, R18, 0x8, RZ, 0xc0, !PT ;  /* 0x0000000812ff7812 */ /* 0x000fe400078ac0ff */
[----:B------:R-:W-:Y:S01]  /*5f6b0*/  LOP3.LUT P4, RZ, R11, 0x40000, RZ, 0xc0, !PT ;  /* 0x000400000bff7812 */ /* 0x000fe2000788c0ff */
[----:B------:R-:W3:Y:S01]  /*5f6c0*/  LDL.LU.64 R190, [R1+0xc0] ;  /* 0x0000c00001be7983 */ /* 0x000ee20000300a00 */
[----:B----4-:R-:W-:Y:S01]  /*5f6d0*/  FMUL R17, R219, UR21 ;  /* 0x00000015db117c20 */ /* 0x010fe20008400000 */
[----:B------:R-:W-:Y:S02]  /*5f6e0*/  LOP3.LUT P0, RZ, R2, 0x200000, RZ, 0xc0, !PT ;  /* 0x0020000002ff7812 */ /* 0x000fe4000780c0ff */
[----:B------:R-:W4:Y:S02]  /*5f6f0*/  LDL.LU R219, [R1+0xcd4] ;  /* 0x000cd40001db7983 */ /* 0x000f240000300800 */
[----:B------:R-:W-:-:S05]  /*5f700*/  F2FP.SATFINITE.E4M3.F32.PACK_AB_MERGE_C R17, RZ, R17, RZ ;  /* 0x00000011ff11723e */ /* 0x000fca00048070ff */
[----:B------:R0:W-:Y:S02]  /*5f710*/  @!P2 STG.E.U8 desc[UR22][R20.64+0x151], R17 ;  /* 0x000151111400a986 */ /* 0x0001e4000c101116 */
[----:B0-----:R-:W0:Y:S02]  /*5f720*/  @!P1 LDC.64 R20, c[0x0][0x5c0] ;  /* 0x00017000ff149b82 */ /* 0x001e240000000a00 */
[----:B0-----:R-:W-:-:S05]  /*5f730*/  @!P1 IADD3 R20, P2, R66, R20, RZ ;  /* 0x0000001442149210 */ /* 0x001fca0007f5e0ff */
[----:B------:R-:W-:Y:S02]  /*5f740*/  @!P1 IMAD.X R21, R67, 0x1, R21, P2 ;  /* 0x0000000143159824 */ /* 0x000fe400010e0615 */
[----:B--2---:R-:W-:Y:S02]  /*5f750*/  FMUL R17, R187, UR21 ;  /* 0x00000015bb117c20 */ /* 0x004fe40008400000 */
[----:B------:R-:W2:Y:S03]  /*5f760*/  LDL.LU R187, [R1+0xcd8] ;  /* 0x000cd80001bb7983 */ /* 0x000ea60000300800 */
[----:B------:R-:W-:Y:S01]  /*5f770*/  F2FP.SATFINITE.E4M3.F32.PACK_AB_MERGE_C R17, RZ, R17, RZ ;  /* 0x00000011ff11723e */ /* 0x000fe200048070ff */
[----:B------:R-:W2:Y:S04]  /*5f780*/  LDL.LU R66, [R1+0xfc0] ;  /* 0x000fc00001427983 */ /* 0x000ea80000300800 */
[----:B------:R3:W-:Y:S04]  /*5f790*/  @!P5 STG.E.U8 desc[UR22][R228.64+0x158], R17 ;  /* 0x00015811e400d986 */ /* 0x0007e8000c101116 */
[----:B------:R-:W2:Y:S01]  /*5f7a0*/  LDL.LU R67, [R1+0xfbc] ;  /* 0x000fbc0001437983 */ /* 0x000ea20000300800 */
[----:B---3--:R-:W-:-:S03]  /*5f7b0*/  FMUL R17, R168, UR21 ;  /* 0x00000015a8117c20 */ /* 0x008fc60008400000 */
[----:B------:R-:W3:Y:S02]  /*5f7c0*/  LDL.LU R168, [R1+0xcdc] ;  /* 0x000cdc0001a87983 */ /* 0x000ee40000300800 */
[----:B------:R-:W-:-:S05]  /*5f7d0*/  F2FP.SATFINITE.E4M3.F32.PACK_AB_MERGE_C R17, RZ, R17, RZ ;  /* 0x00000011ff11723e */ /* 0x000fca00048070ff */
[----:B------:R0:W-:Y:S02]  /*5f7e0*/  @!P4 STG.E.U8 desc[UR22][R144.64+0x159], R17 ;  /* 0x000159119000c986 */ /* 0x0001e4000c101116 */
        /* <DEDUP_REMOVED lines=8> */
[----:B------:R-:W-:Y:S01]  /*5f870*/  LOP3.LUT P3, RZ, R2, 0x100000, RZ, 0xc0, !PT ;  /* 0x0010000002ff7812 */ /* 0x000fe2000786c0ff */
[----:B------:R-:W-:Y:S01]  /*5f880*/  FMUL R17, R218, UR21 ;  /* 0x00000015da117c20 */ /* 0x000fe20008400000 */
[C---:B------:R-:W-:Y:S01]  /*5f890*/  LOP3.LUT P2, RZ, R11.reuse, 0x20000, RZ, 0xc0, !PT ;  /* 0x000200000bff7812 */ /* 0x040fe2000784c0ff */
[----:B------:R-:W3:Y:S03]  /*5f8a0*/  LDL.LU R169, [R1+0xce0] ;  /* 0x000ce00001a97983 */ /* 0x000ee60000300800 */
[----:B------:R-:W-:Y:S01]  /*5f8b0*/  F2FP.SATFINITE.E4M3.F32.PACK_AB_MERGE_C R17, RZ, R17, RZ ;  /* 0x00000011ff11723e */ /* 0x000fe200048070ff */
[----:B------:R-:W3:Y:S04]  /*5f8c0*/  LDL.LU R218, [R1+0xce4] ;  /* 0x000ce40001da7983 */ /* 0x000ee80000300800 */
[----:B------:R0:W-:Y:S01]  /*5f8d0*/  @!P0 STG.E.U8 desc[UR22][R20.64+0x159], R17 ;  /* 0x0001591114008986 */ /* 0x0001e2000c101116 */
[----:B------:R-:W-:Y:S01]  /*5f8e0*/  LOP3.LUT P6, RZ, R11, 0x10000, RZ, 0xc0, !PT ;  /* 0x000100000bff7812 */ /* 0x000fe200078cc0ff */
[----:B0-----:R-:W0:Y:S01]  /*5f8f0*/  @!P3 LDC.64 R20, c[0x0][0x5c0] ;  /* 0x00017000ff14bb82 */ /* 0x001e220000000a00 */
[----:B------:R-:W-:-:S05]  /*5f900*/  FMUL R17, R186, UR21 ;  /* 0x00000015ba117c20 */ /* 0x000fca0008400000 */
[----:B------:R-:W-:-:S05]  /*5f910*/  F2FP.SATFINITE.E4M3.F32.PACK_AB_MERGE_C R17, RZ, R17, RZ ;  /* 0x00000011ff11723e */ /* 0x000fca00048070ff */
[----:B------:R4:W-:Y:S01]  /*5f920*/  @!P2 STG.E.U8 desc[UR22][R190.64+0x160], R17 ;  /* 0x00016011be00a986 */ /* 0x0009e2000c101116 */
[----:B------:R-:W-:Y:S01]  /*5f930*/  LOP3.LUT P4, RZ, R2, 0x80000, RZ, 0xc0, !PT ;  /* 0x0008000002ff7812 */ /* 0x000fe2000788c0ff */
[----:B----4-:R-:W-:Y:S01]  /*5f940*/  FMUL R17, R219, UR21 ;  /* 0x00000015db117c20 */ /* 0x010fe20008400000 */
[----:B0-----:R-:W-:Y:S01]  /*5f950*/  @!P3 IADD3 R20, P2, R130, R20, RZ ;  /* 0x000000148214b210 */ /* 0x001fe20007f5e0ff */
[----:B------:R-:W4:Y:S03]  /*5f960*/  LDL.LU R219, [R1+0xce8] ;  /* 0x000ce80001db7983 */ /* 0x000f260000300800 */
[----:B------:R-:W-:Y:S01]  /*5f970*/  F2FP.SATFINITE.E4M3.F32.PACK_AB_MERGE_C R17, RZ, R17, RZ ;  /* 0x00000011ff11723e */ /* 0x000fe200048070ff */
[----:B------:R-:W-:Y:S01]  /*5f980*/  @!P3 IMAD.X R21, R140, 0x1, R21, P2 ;  /* 0x000000018c15b824 */ /* 0x000fe200010e0615 */
        /* <DEDUP_REMOVED lines=8> */
[----:B------:R-:W4:Y:S03]  /*5fa10*/  LDL.LU R141, [R1+0xfa8] ;  /* 0x000fa800018d7983 */ /* 0x000f260000300800 */
[----:B------:R-:W-:Y:S02]  /*5fa20*/  @!P4 IMAD.X R21, R131, 0x1, R21, P2 ;  /* 0x000000018315c824 */ /* 0x000fe400010e0615 */
[----:B------:R-:W2:Y:S01]  /*5fa30*/  LDL.LU R131, [R1+0xfa4] ;  /* 0x000fa40001837983 */ /* 0x000ea20000300800 */
        /* <DEDUP_REMOVED lines=17> */
[----:B----4-:R0:W-:Y:S02]  /*5fb50*/  @!P5 STG.E.U8 desc[UR22][R140.64+0x168], R17 ;  /* 0x000168118c00d986 */ /* 0x0101e4000c101116 */
[----:B0-----:R-:W-:Y:S02]  /*5fb60*/  FMUL R17, R218, UR21 ;  /* 0x00000015da117c20 */ /* 0x001fe40008400000 */
[----:B------:R-:W4:Y:S03]  /*5fb70*/  LDL.LU R218, [R1+0xcf4] ;  /* 0x000cf40001da7983 */ /* 0x000f260000300800 */
[----:B------:R-:W-:Y:S01]  /*5fb80*/  F2FP.SATFINITE.E4M3.F32.PACK_AB_MERGE_C R17, RZ, R17, RZ ;  /* 0x00000011ff11723e */ /* 0x000fe200048070ff */
[----:B------:R-:W4:Y:S04]  /*5fb90*/  LDL.LU R124, [R1+0xfa0] ;  /* 0x000fa000017c7983 */ /* 0x000f280000300800 */
[----:B--2---:R0:W-:Y:S04]  /*5fba0*/  @!P1 STG.E.U8 desc[UR22][R130.64+0x169], R17 ;  /* 0x0001691182009986 */ /* 0x0041e8000c101116 */
[----:B------:R-:W2:Y:S04]  /*5fbb0*/  LDL.LU R126, [R1+0xf9c] ;  /* 0x000f9c00017e7983 */ /* 0x000ea80000300800 */
[----:B------:R-:W4:Y:S01]  /*5fbc0*/  LDL.LU R169, [R1+0xcf8] ;  /* 0x000cf80001a97983 */ /* 0x000f220000300800 */
[----:B0-----:R-:W-:-:S05]  /*5fbd0*/  FMUL R17, R219, UR21 ;  /* 0x00000015db117c20 */ /* 0x001fca0008400000 */
[----:B------:R-:W-:-:S05]  /*5fbe0*/  F2FP.SATFINITE.E4M3.F32.PACK_AB_MERGE_C R17, RZ, R17, RZ ;  /* 0x00000011ff11723e */ /* 0x000fca00048070ff */
[----:B------:R0:W-:Y:S02]  /*5fbf0*/  @!P0 STG.E.U8 desc[UR22][R20.64+0x168], R17 ;  /* 0x0001681114008986 */ /* 0x0001e4000c101116 */
[----:B0-----:R-:W0:Y:S02]  /*5fc00*/  @!P3 LDC.64 R20, c[0x0][0x5c0] ;  /* 0x00017000ff14bb82 */ /* 0x001e240000000a00 */
[----:B0-----:R-:W-:Y:S02]  /*5fc10*/  @!P3 IADD3 R20, P2, R127, R20, RZ ;  /* 0x000000147f14b210 */ /* 0x001fe40007f5e0ff */
[----:B------:R-:W2:Y:S03]  /*5fc20*/  LDL.LU R127, [R1+0xf98] ;  /* 0x000f9800017f7983 */ /* 0x000ea60000300800 */
[----:B------:R-:W-:Y:S01]  /*5fc30*/  @!P3 IMAD.X R21, R125, 0x1, R21, P2 ;  /* 0x000000017d15b824 */ /* 0x000fe200010e0615 */
[----:B------:R-:W4:Y:S04]  /*5fc40*/  LDL.LU R219, [R1+0xcfc] ;  /* 0x000cfc0001db7983 */ /* 0x000f280000300800 */
[----:B------:R-:W4:Y:S01]  /*5fc50*/  LDL.LU R125, [R1+0xf94] ;  /* 0x000f9400017d7983 */ /* 0x000f220000300800 */
        /* <DEDUP_REMOVED lines=10> */
[----:B------:R-:W-:Y:S01]  /*5fd00*/  LOP3.LUT P3, RZ, R18, 0x4, RZ, 0xc0, !PT ;  /* 0x0000000412ff7812 */ /* 0x000fe2000786c0ff */
[----:B0-----:R-:W0:Y:S01]  /*5fd10*/  @!P4 LDC.64 R20, c[0x0][0x5c0] ;  /* 0x00017000ff14cb82 */ /* 0x001e220000000a00 */
[----:B------:R-:W-:Y:S01]  /*5fd20*/  FMUL R17, R186, UR21 ;  /* 0x00000015ba117c20 */ /* 0x000fe20008400000 */
[----:B------:R-:W-:-:S04]  /*5fd30*/  LOP3.LUT P6, RZ, R11, 0x1000, RZ, 0xc0, !PT ;  /* 0x000010000bff7812 */ /* 0x000fc800078cc0ff */
[----:B------:R-:W-:Y:S02]  /*5fd40*/  F2FP.SATFINITE.E4M3.F32.PACK_AB_MERGE_C R17, RZ, R17, RZ ;  /* 0x00000011ff11723e */ /* 0x000fe400048070ff */
[----:B------:R-:W-:Y:S02]  /*5fd50*/  LOP3.LUT P5, RZ, R2, 0x8000, RZ, 0xc0, !PT ;  /* 0x0000800002ff7812 */ /* 0x000fe400078ac0ff */
[----:B0-----:R-:W-:-:S05]  /*5fd60*/  @!P4 IADD3 R20, P2, R120, R20, RZ ;  /* 0x000000147814c210 */ /* 0x001fca0007f5e0ff */
[----:B------:R-:W-:Y:S01]  /*5fd70*/  @!P4 IMAD.X R21, R122, 0x1, R21, P2 ;  /* 0x000000017a15c824 */ /* 0x000fe200010e0615 */
[----:B--2---:R4:W-:Y:S02]  /*5fd80*/  @!P3 STG.E.U8 desc[UR22][R126.64+0x170], R17 ;  /* 0x000170117e00b986 */ /* 0x0049e4000c101116 */
[----:B----4-:R-:W-:Y:S02]  /*5fd90*/  FMUL R17, R218, UR21 ;  /* 0x00000015da117c20 */ /* 0x010fe40008400000 */
[----:B------:R-:W2:Y:S03]  /*5fda0*/  LDL.LU R218, [R1+0xd08] ;  /* 0x000d080001da7983 */ /* 0x000ea60000300800 */
[----:B------:R-:W-:Y:S01]  /*5fdb0*/  F2FP.SATFINITE.E4M3.F32.PACK_AB_MERGE_C R17, RZ, R17, RZ ;  /* 0x00000011ff11723e */ /* 0x000fe200048070ff */
[----:B------:R-:W4:Y:S04]  /*5fdc0*/  LDL.LU R120, [R1+0xf90] ;  /* 0x000f900001787983 */ /* 0x000f280000300800 */
[----:B------:R0:W-:Y:S04]  /*5fdd0*/  @!P6 STG.E.U8 desc[UR22][R124.64+0x171], R17 ;  /* 0x000171117c00e986 */ /* 0x0001e8000c101116 */
[----:B------:R-:W2:Y:S01]  /*5fde0*/  LDL.LU R122, [R1+0xf8c] ;  /* 0x000f8c00017a7983 */ /* 0x000ea20000300800 */
        /* <DEDUP_REMOVED lines=8> */
[----:B------:R-:W4:Y:S01]  /*5fe70*/  LDL.LU R121, [R1+0xf84] ;  /* 0x000f840001797983 */ /* 0x000f220000300800 */
[----:B------:R-:W-:-:S02]  /*5fe80*/  LOP3.LUT P2, RZ, R2, 0x8000, RZ, 0xc0, !PT ;  /* 0x0000800002ff7812 */ /* 0x000fc4000784c0ff */
[----:B------:R-:W-:Y:S01]  /*5fe90*/  LOP3.LUT P0, RZ, R2, 0x4000, RZ, 0xc0, !PT ;  /* 0x0000400002ff7812 */ /* 0x000fe2000780c0ff */
[----:B------:R-:W-:Y:S01]  /*5fea0*/  FMUL R17, R219, UR21 ;  /* 0x00000015db117c20 */ /* 0x000fe20008400000 */
[----:B------:R-:W-:Y:S01]  /*5feb0*/  LOP3.LUT P5, RZ, R18, 0x2, RZ, 0xc0, !PT ;  /* 0x0000000212ff7812 */ /* 0x000fe200078ac0ff */
[----:B------:R-:W4:Y:S03]  /*5fec0*/  LDL.LU R186, [R1+0xd10] ;  /* 0x000d100001ba7983 */ /* 0x000f260000300800 */
[----:B------:R-:W-:Y:S01]  /*5fed0*/  F2FP.SATFINITE.E4M3.F32.PACK_AB_MERGE_C R17, RZ, R17, RZ ;  /* 0x00000011ff11723e */ /* 0x000fe200048070ff */
[----:B------:R-:W4:Y:S04]  /*5fee0*/  LDL.LU R219, [R1+0xd14] ;  /* 0x000d140001db7983 */ /* 0x000f280000300800 */
[----:B------:R0:W-:Y:S01]  /*5fef0*/  @!P2 STG.E.U8 desc[UR22][R20.64+0x171], R17 ;  /* 0x000171111400a986 */ /* 0x0001e2000c101116 */
[----:B------:R-:W-:Y:S01]  /*5ff00*/  LOP3.LUT P1, RZ, R11, 0x400, RZ, 0xc0, !PT ;  /* 0x000004000bff7812 */ /* 0x000fe2000782c0ff */
[----:B0-----:R-:W0:Y:S01]  /*5ff10*/  @!P0 LDC.64 R20, c[0x0][0x5c0] ;  /* 0x00017000ff148b82 */ /* 0x001e220000000a00 */
[----:B---3--:R-:W-:Y:S01]  /*5ff20*/  FMUL R17, R187, UR21 ;  /* 0x00000015bb117c20 */ /* 0x008fe20008400000 */
[----:B------:R-:W-:Y:S01]  /*5ff30*/  LOP3.LUT P3, RZ, R0, 0x8, RZ, 0xc0, !PT ;  /* 0x0000000800ff7812 */ /* 0x000fe2000786c0ff */
[----:B------:R-:W3:Y:S03]  /*5ff40*/  LDL.LU R187, [R1+0xd18] ;  /* 0x000d180001bb7983 */ /* 0x000ee60000300800 */
[----:B------:R-:W-:-:S02]  /*5ff50*/  F2FP.SATFINITE.E4M3.F32.PACK_AB_MERGE_C R17, RZ, R17, RZ ;  /* 0x00000011ff11723e */ /* 0x000fc400048070ff */
[----:B0-----:R-:W-:Y:S02]  /*5ff60*/  @!P0 IADD3 R20, P2, R116, R20, RZ ;  /* 0x0000001474148210 */ /* 0x001fe40007f5e0ff */
[----:B------:R-:W3:Y:S03]  /*5ff70*/  LDL.LU R116, [R1+0xf80] ;  /* 0x000f800001747983 */ /* 0x000ee60000300800 */
[----:B------:R-:W-:Y:S02]  /*5ff80*/  @!P0 IMAD.X R21, R117, 0x1, R21, P2 ;  /* 0x0000000175158824 */ /* 0x000fe400010e0615 */
[----:B------:R-:W3:Y:S04]  /*5ff90*/  LDL.LU R117, [R1+0xf7c] ;  /* 0x000f7c0001757983 */ /* 0x000ee80000300800 */
[----:B--2---:R0:W-:Y:S02]  /*5ffa0*/  @!P5 STG.E.U8 desc[UR22][R122.64+0x178], R17 ;  /* 0x000178117a00d986 */ /* 0x0041e4000c101116 */
[----:B0-----:R-:W-:-:S05]  /*5ffb0*/  FMUL R17, R168, UR21 ;  /* 0x00000015a8117c20 */ /* 0x001fca0008400000 */
[----:B------:R-:W-:-:S05]  /*5ffc0*/  F2FP.SATFINITE.E4M3.F32.PACK_AB_MERGE_C R17, RZ, R17, RZ ;  /* 0x00000011ff11723e */ /* 0x000fca00048070ff */
[----:B----4-:R0:W-:Y:S02]  /*5ffd0*/  @!P1 STG.E.U8 desc[UR22][R120.64+0x179], R17 ;  /* 0x0001791178009986 */ /* 0x0101e4000c101116 */
[----:B0-----:R-:W-:Y:S02]  /*5ffe0*/  FMUL R17, R218, UR21 ;  /* 0x00000015da117c20 */ /* 0x001fe40008400000 */
[----:B------:R-:W2:Y:S03]  /*5fff0*/  LDL.LU R218, [R1+0xd1c] ;  /* 0x000d1c0001da7983 */ /* 0x000ea60000300800 */
        /* <DEDUP_REMOVED lines=9> */
[C---:B------:R-:W-:Y:S01]  /*60090*/  LOP3.LUT P2, RZ, R11.reuse, 0x200, RZ, 0xc0, !PT ;  /* 0x000002000bff7812 */ /* 0x040fe2000784c0ff */
[----:B------:R-:W2:Y:S03]  /*600a0*/  LDL.LU R168, [R1+0xd20] ;  /* 0x000d200001a87983 */ /* 0x000ea60000300800 */
[----:B------:R-:W-:Y:S01]  /*600b0*/  F2FP.SATFINITE.E4M3.F32.PACK_AB_MERGE_C R17, RZ, R17, RZ ;  /* 0x00000011ff11723e */ /* 0x000fe200048070ff */
[----:B------:R-:W2:Y:S04]  /*600c0*/  LDL.LU R169, [R1+0xd24] ;  /* 0x000d240001a97983 */ /* 0x000ea80000300800 */
[----:B------:R0:W-:Y:S01]  /*600d0*/  @!P3 STG.E.U8 desc[UR22][R20.64+0x179], R17 ;  /* 0x000179111400b986 */ /* 0x0001e2000c101116 */
[----:B------:R-:W-:Y:S01]  /*600e0*/  LOP3.LUT P6, RZ, R11, 0x100, RZ, 0xc0, !PT ;  /* 0x000001000bff7812 */ /* 0x000fe200078cc0ff */
[----:B0-----:R-:W0:Y:S01]  /*600f0*/  @!P4 LDC.64 R20, c[0x0][0x5c0] ;  /* 0x00017000ff14cb82 */ /* 0x001e220000000a00 */
[----:B------:R-:W-:-:S05]  /*60100*/  FMUL R17, R186, UR21 ;  /* 0x00000015ba117c20 */ /* 0x000fca0008400000 */
[----:B------:R-:W-:Y:S02]  /*60110*/  F2FP.SATFINITE.E4M3.F32.PACK_AB_MERGE_C R17, RZ, R17, RZ ;  /* 0x00000011ff11723e */ /* 0x000fe400048070ff */
[----:B------:R-:W-:-:S03]  /*60120*/  LOP3.LUT P5, RZ, R2, 0x1000, RZ, 0xc0, !PT ;  /* 0x0000100002ff7812 */ /* 0x000fc600078ac0ff */
[----:B----4-:R1:W-:Y:S01]  /*60130*/  @!P2 STG.E.U8 desc[UR22][R118.64+0xc0], R17 ;  /* 0x0000c0117600a986 */ /* 0x0103e2000c101116 */
[----:B0-----:R-:W-:Y:S01]  /*60140*/  @!P4 IADD3 R20, P2, R112, R20, RZ ;  /* 0x000000147014c210 */ /* 0x001fe20007f5e0ff */
[----:B-1----:R-:W-:-:S04]  /*60150*/  FMUL R17, R219, UR21 ;  /* 0x00000015db117c20 */ /* 0x002fc80008400000 */
[----:B------:R-:W-:Y:S01]  /*60160*/  @!P4 IMAD.X R21, R114, 0x1, R21, P2 ;  /* 0x000000017215c824 */ /* 0x000fe200010e0615 */
[----:B------:R-:W4:Y:S01]  /*60170*/  LDL.LU R219, [R1+0xd28] ;  /* 0x000d280001db7983 */ /* 0x000f220000300800 */
[----:B------:R-:W-:-:S03]  /*60180*/  F2FP.SATFINITE.E4M3.F32.PACK_AB_MERGE_C R17, RZ, R17, RZ ;  /* 0x00000011ff11723e */ /* 0x000fc600048070ff */
[----:B------:R-:W4:Y:S04]  /*60190*/  LDL.LU R112, [R1+0xf70] ;  /* 0x000f700001707983 */ /* 0x000f280000300800 */
[----:B---3--:R0:W-:Y:S04]  /*601a0*/  @!P6 STG.E.U8 desc[UR22][R116.64+0xc1], R17 ;  /* 0x0000c1117400e986 */ /* 0x0081e8000c101116 */
[----:B------:R-:W3:Y:S01]  /*601b0*/  LDL.LU R114, [R1+0xf6c] ;  /* 0x000f6c0001727983 */ /* 0x000ee20000300800 */
[----:B0-----:R-:W-:-:S05]  /*601c0*/  FMUL R17, R187, UR21 ;  /* 0x00000015bb117c20 */ /* 0x001fca0008400000 */
[----:B------:R-:W-:-:S05]  /*601d0*/  F2FP.SATFINITE.E4M3.F32.PACK_AB_MERGE_C R17, RZ, R17, RZ ;  /* 0x00000011ff11723e */ /* 0x000fca00048070ff */
[----:B------:R0:W-:Y:S02]  /*601e0*/  @!P4 STG.E.U8 desc[UR22][R20.64+0xc0], R17 ;  /* 0x0000c0111400c986 */ /* 0x0001e4000c101116 */
[----:B0-----:R-:W0:Y:S02]  /*601f0*/  @!P5 LDC.64 R20, c[0x0][0x5c0] ;  /* 0x00017000ff14db82 */ /* 0x001e240000000a00 */
[----:B0-----:R-:W-:Y:S02]  /*60200*/  @!P5 IADD3 R20, P2, R115, R20, RZ ;  /* 0x000000147314d210 */ /* 0x001fe40007f5e0ff */
[----:B------:R-:W3:Y:S03]  /*60210*/  LDL.LU R115, [R1+0xf68] ;  /* 0x000f680001737983 */ /* 0x000ee60000300800 */
[----:B------:R-:W-:Y:S02]  /*60220*/  @!P5 IMAD.X R21, R113, 0x1, R21, P2 ;  /* 0x000000017115d824 */ /* 0x000fe400010e0615 */
[----:B------:R-:W4:Y:S01]  /*60230*/  LDL.LU R113, [R1+0xf64] ;  /* 0x000f640001717983 */ /* 0x000f220000300800 */
[----:B------:R-:W-:Y:S01]  /*60240*/  LOP3.LUT P3, RZ, R2, 0x800, RZ, 0xc0, !PT ;  /* 0x0000080002ff7812 */ /* 0x000fe2000786c0ff */
[----:B--2---:R-:W-:Y:S01]  /*60250*/  FMUL R17, R218, UR21 ;  /* 0x00000015da117c20 */ /* 0x004fe20008400000 */
[C---:B------:R-:W-:Y:S01]  /*60260*/  LOP3.LUT P1, RZ, R11.reuse, 0x80, RZ, 0xc0, !PT ;  /* 0x000000800bff7812 */ /* 0x040fe2000782c0ff */
[----:B------:R-:W2:Y:S03]  /*60270*/  LDL.LU R218, [R1+0xd2c] ;  /* 0x000d2c0001da7983 */ /* 0x000ea60000300800 */
[----:B------:R-:W-:Y:S01]  /*60280*/  F2FP.SATFINITE.E4M3.F32.PACK_AB_MERGE_C R17, RZ, R17, RZ ;  /* 0x00000011ff11723e */ /* 0x000fe200048070ff */
[----:B------:R-:W2:Y:S04]  /*60290*/  LDL.LU R186, [R1+0xd30] ;  /* 0x000d300001ba7983 */ /* 0x000ea80000300800 */
[----:B------:R0:W-:Y:S01]  /*602a0*/  @!P5 STG.E.U8 desc[UR22][R20.64+0xc1], R17 ;  /* 0x0000c1111400d986 */ /* 0x0001e2000c101116 */
[C---:B------:R-:W-:Y:S01]  /*602b0*/  LOP3.LUT P4, RZ, R11.reuse, 0x20, RZ, 0xc0, !PT ;  /* 0x000000200bff7812 */ /* 0x040fe2000788c0ff */
[----:B0-----:R-:W0:Y:S01]  /*602c0*/  @!P3 LDC.64 R20, c[0x0][0x5c0] ;  /* 0x00017000ff14bb82 */ /* 0x001e220000000a00 */
[----:B------:R-:W-:Y:S01]  /*602d0*/  FMUL R17, R168, UR21 ;  /* 0x00000015a8117c20 */ /* 0x000fe20008400000 */
[----:B------:R-:W-:Y:S01]  /*602e0*/  LOP3.LUT P0, RZ, R11, 0x40, RZ, 0xc0, !PT ;  /* 0x000000400bff7812 */ /* 0x000fe2000780c0ff */
[----:B------:R-:W2:Y:S03]  /*602f0*/  LDL.LU R168, [R1+0xd34] ;  /* 0x000d340001a87983 */ /* 0x000ea60000300800 */
[----:B------:R-:W-:-:S02]  /*60300*/  F2FP.SATFINITE.E4M3.F32.PACK_AB_MERGE_C R17, RZ, R17, RZ ;  /* 0x00000011ff11723e */ /* 0x000fc400048070ff */
[----:B------:R-:W-:-:S04]  /*60310*/  LOP3.LUT R18, R18, 0xfffffffe, RZ, 0xc0, !PT ;  /* 0xfffffffe12127812 */ /* 0x000fc800078ec0ff */
[----:B------:R-:W-:Y:S02]  /*60320*/  @P4 LOP3.LUT R18, R18, 0x1, RZ, 0xfc, !PT ;  /* 0x0000000112124812 */ /* 0x000fe400078efcff */
[----:B------:R-:W-:Y:S02]  /*60330*/  LOP3.LUT P4, RZ, R2, 0x400, RZ, 0xc0, !PT ;  /* 0x0000040002ff7812 */ /* 0x000fe4000788c0ff */
[----:B0-----:R-:W-:Y:S02]  /*60340*/  @!P3 IADD3 R20, P2, R106, R20, RZ ;  /* 0x000000146a14b210 */ /* 0x001fe40007f5e0ff */
[----:B------:R-:W2:Y:S03]  /*60350*/  LDL.LU R106, [R1+0xf60] ;  /* 0x000f6000016a7983 */ /* 0x000ea60000300800 */
[----:B------:R-:W-:Y:S02]  /*60360*/  @!P3 IMAD.X R21, R110, 0x1, R21, P2 ;  /* 0x000000016e15b824 */ /* 0x000fe400010e0615 */
[----:B------:R-:W2:Y:S04]  /*60370*/  LDL.LU R110, [R1+0xf5c] ;  /* 0x000f5c00016e7983 */ /* 0x000ea80000300800 */
[----:B---3--:R0:W-:Y:S02]  /*60380*/  @!P1 STG.E.U8 desc[UR22][R114.64+0xc8], R17 ;  /* 0x0000c81172009986 */ /* 0x0081e4000c101116 */
[----:B0-----:R-:W-:-:S05]  /*60390*/  FMUL R17, R169, UR21 ;  /* 0x00000015a9117c20 */ /* 0x001fca0008400000 */
[----:B------:R-:W-:-:S05]  /*603a0*/  F2FP.SATFINITE.E4M3.F32.PACK_AB_MERGE_C R17, RZ, R17, RZ ;  /* 0x00000011ff11723e */ /* 0x000fca00048070ff */
[----:B----4-:R0:W-:Y:S02]  /*603b0*/  @!P0 STG.E.U8 desc[UR22][R112.64+0xc9], R17 ;  /* 0x0000c91170008986 */ /* 0x0101e4000c101116 */
[----:B0-----:R-:W-:Y:S02]  /*603c0*/  FMUL R17, R219, UR21 ;  /* 0x00000015db117c20 */ /* 0x001fe40008400000 */
[----:B------:R-:W3:Y:S03]  /*603d0*/  LDL.LU R219, [R1+0xd38] ;  /* 0x000d380001db7983 */ /* 0x000ee60000300800 */
[----:B------:R-:W-:-:S05]  /*603e0*/  F2FP.SATFINITE.E4M3.F32.PACK_AB_MERGE_C R17, RZ, R17, RZ ;  /* 0x00000011ff11723e */ /* 0x000fca00048070ff */
[----:B------:R0:W-:Y:S02]  /*603f0*/  @!P3 STG.E.U8 desc[UR22][R20.64+0xc8], R17 ;  /* 0x0000c8111400b986 */ /* 0x0001e4000c101116 */
[----:B0-----:R-:W0:Y:S02]  /*60400*/  @!P4 LDC.64 R20, c[0x0][0x5c0] ;  /* 0x00017000ff14cb82 */ /* 0x001e240000000a00 */
[----:B0-----:R-:W-:Y:S02]  /*60410*/  @!P4 IADD3 R20, P2, R111, R20, RZ ;  /* 0x000000146f14c210 */ /* 0x001fe40007f5e0ff */
[----:B------:R-:W4:Y:S03]  /*60420*/  LDL.LU R111, [R1+0xf58] ;  /* 0x000f5800016f7983 */ /* 0x000f260000300800 */
[----:B------:R-:W-:Y:S01]  /*60430*/  @!P4 IMAD.X R21, R107, 0x1, R21, P2 ;  /* 0x000000016b15c824 */ /* 0x000fe200010e0615 */
[----:B------:R-:W3:Y:S04]  /*60440*/  LDL.LU R169, [R1+0xd3c] ;  /* 0x000d3c0001a97983 */ /* 0x000ee80000300800 */
        /* <DEDUP_REMOVED lines=8> */
[----:B------:R-:W0:Y:S02]  /*604d0*/  @!P5 LDC.64 R18, c[0x0][0x5c0] ;  /* 0x00017000ff12db82 */ /* 0x000e240000000a00 */
[----:B------:R1:W-:Y:S01]  /*604e0*/  @!P2 STG.E.U8 desc[UR22][R20.64+0xc9], R17 ;  /* 0x0000c9111400a986 */ /* 0x0003e2000c101116 */
[----:B------:R-:W-:-:S02]  /*604f0*/  LOP3.LUT P1, RZ, R11, 0x8, RZ, 0xc0, !PT ;  /* 0x000000080bff7812 */ /* 0x000fc4000782c0ff */
[----:B------:R-:W-:Y:S01]  /*60500*/  LOP3.LUT P6, RZ, R11, 0x10, RZ, 0xc0, !PT ;  /* 0x000000100bff7812 */ /* 0x000fe200078cc0ff */
[----:B-1----:R-:W-:-:S05]  /*60510*/  FMUL R17, R186, UR21 ;  /* 0x00000015ba117c20 */ /* 0x002fca0008400000 */
        /* <DEDUP_REMOVED lines=11> */
[----:B---3--:R0:W-:Y:S04]  /*605d0*/  @!P6 STG.E.U8 desc[UR22][R106.64+0xd1], R17 ;  /* 0x0000d1116a00e986 */ /* 0x0081e8000c101116 */
[----:B------:R-:W3:Y:S01]  /*605e0*/  LDL.LU R108, [R1+0xf4c] ;  /* 0x000f4c00016c7983 */ /* 0x000ee20000300800 */
[----:B0-----:R-:W-:-:S03]  /*605f0*/  FMUL R17, R219, UR21 ;  /* 0x00000015db117c20 */ /* 0x001fc60008400000 */
[----:B------:R-:W4:Y:S02]  /*60600*/  LDL.LU R219, [R1+0xd4c] ;  /* 0x000d4c0001db7983 */ /* 0x000f240000300800 */
[----:B------:R-:W-:-:S05]  /*60610*/  F2FP.SATFINITE.E4M3.F32.PACK_AB_MERGE_C R17, RZ, R17, RZ ;  /* 0x00000011ff11723e */ /* 0x000fca00048070ff */
[----:B------:R0:W-:Y:S02]  /*60620*/  @!P5 STG.E.U8 desc[UR22][R18.64+0xd0], R17 ;  /* 0x0000d0111200d986 */ /* 0x0001e4000c101116 */
[----:B0-----:R-:W0:Y:S02]  /*60630*/  @!P1 LDC.64 R18, c[0x0][0x5c0] ;  /* 0x00017000ff129b82 */ /* 0x001e240000000a00 */
[----:B0-----:R-:W-:Y:S02]  /*60640*/  @!P1 IADD3 R18, P2, R109, R18, RZ ;  /* 0x000000126d129210 */ /* 0x001fe40007f5e0ff */
[----:B------:R-:W3:Y:S03]  /*60650*/  LDL.LU R109, [R1+0xf48] ;  /* 0x000f4800016d7983 */ /* 0x000ee60000300800 */
        /* <DEDUP_REMOVED lines=12> */
[----:B--2---:R-:W-:-:S05]  /*60720*/  FMUL R17, R187, UR21 ;  /* 0x00000015bb117c20 */ /* 0x004fca0008400000 */
[----:B------:R-:W-:Y:S02]  /*60730*/  F2FP.SATFINITE.E4M3.F32.PACK_AB_MERGE_C R17, RZ, R17, RZ ;  /* 0x00000011ff11723e */ /* 0x000fe400048070ff */
[----:B------:R-:W-:Y:S02]  /*60740*/  LOP3.LUT P4, RZ, R2, 0x40, RZ, 0xc0, !PT ;  /* 0x0000004002ff7812 */ /* 0x000fe4000788c0ff */
[----:B0-----:R-:W-:-:S05]  /*60750*/  @!P3 IADD3 R18, P2, R98, R18, RZ ;  /* 0x000000126212b210 */ /* 0x001fca0007f5e0ff */
[----:B------:R-:W-:Y:S01]  /*60760*/  @!P3 IMAD.X R19, R102, 0x1, R19, P2 ;  /* 0x000000016613b824 */ /* 0x000fe200010e0613 */
[----:B---3--:R0:W-:Y:S02]  /*60770*/  @!P1 STG.E.U8 desc[UR22][R108.64+0xd8], R17 ;  /* 0x0000d8116c009986 */ /* 0x0081e4000c101116 */
[----:B0-----:R-:W-:Y:S02]  /*60780*/  FMUL R17, R218, UR21 ;  /* 0x00000015da117c20 */ /* 0x001fe40008400000 */
[----:B------:R-:W2:Y:S03]  /*60790*/  LDL.LU R218, [R1+0xd58] ;  /* 0x000d580001da7983 */ /* 0x000ea60000300800 */
[----:B------:R-:W-:Y:S01]  /*607a0*/  F2FP.SATFINITE.E4M3.F32.PACK_AB_MERGE_C R17, RZ, R17, RZ ;  /* 0x00000011ff11723e */ /* 0x000fe200048070ff */
[----:B------:R-:W3:Y:S04]  /*607b0*/  LDL.LU R98, [R1+0xf40] ;  /* 0x000f400001627983 */ /* 0x000ee80000300800 */
[----:B----4-:R0:W-:Y:S04]  /*607c0*/  @!P0 STG.E.U8 desc[UR22][R104.64+0xd9], R17 ;  /* 0x0000d91168008986 */ /* 0x0101e8000c101116 */
[----:B------:R-:W4:Y:S01]  /*607d0*/  LDL.LU R102, [R1+0xf3c] ;  /* 0x000f3c0001667983 */ /* 0x000f220000300800 */
[----:B0-----:R-:W-:-:S05]  /*607e0*/  FMUL R17, R168, UR21 ;  /* 0x00000015a8117c20 */ /* 0x001fca0008400000 */
[----:B------:R-:W-:-:S05]  /*607f0*/  F2FP.SATFINITE.E4M3.F32.PACK_AB_MERGE_C R17, RZ, R17, RZ ;  /* 0x00000011ff11723e */ /* 0x000fca00048070ff */
[----:B------:R0:W-:Y:S02]  /*60800*/  @!P3 STG.E.U8 desc[UR22][R18.64+0xd8], R17 ;  /* 0x0000d8111200b986 */ /* 0x0001e4000c101116 */
[----:B0-----:R-:W0:Y:S02]  /*60810*/  @!P4 LDC.64 R18, c[0x0][0x5c0] ;  /* 0x00017000ff12cb82 */ /* 0x001e240000000a00 */
[----:B0-----:R-:W-:Y:S02]  /*60820*/  @!P4 IADD3 R18, P2, R103, R18, RZ ;  /* 0x000000126712c210 */ /* 0x001fe40007f5e0ff */
[----:B------:R-:W4:Y:S03]  /*60830*/  LDL.LU R103, [R1+0xf38] ;  /* 0x000f380001677983 */ /* 0x000f260000300800 */
[----:B------:R-:W-:Y:S01]  /*60840*/  @!P4 IMAD.X R19, R99, 0x1, R19, P2 ;  /* 0x000000016313c824 */ /* 0x000fe200010e0613 */
[----:B------:R-:W2:Y:S04]  /*60850*/  LDL.LU R187, [R1+0xd5c] ;  /* 0x000d5c0001bb7983 */ /* 0x000ea80000300800 */
[----:B------:R-:W3:Y:S01]  /*60860*/  LDL.LU R99, [R1+0xf34] ;  /* 0x000f340001637983 */ /* 0x000ee20000300800 */
        /* <DEDUP_REMOVED lines=20> */
[----:B------:R-:W4:Y:S01]  /*609b0*/  LDL.LU R101, [R1+0xf2c] ;  /* 0x000f2c0001657983 */ /* 0x000f220000300800 */
[----:B--2---:R-:W-:-:S03]  /*609c0*/  FMUL R17, R218, UR21 ;  /* 0x00000015da117c20 */ /* 0x004fc60008400000 */
[----:B------:R-:W2:Y:S02]  /*609d0*/  LDL.LU R218, [R1+0xd6c] ;  /* 0x000d6c0001da7983 */ /* 0x000ea40000300800 */
[----:B------:R-:W-:-:S05]  /*609e0*/  F2FP.SATFINITE.E4M3.F32.PACK_AB_MERGE_C R17, RZ, R17, RZ ;  /* 0x00000011ff11723e */ /* 0x000fca00048070ff */
[----:B------:R0:W-:Y:S02]  /*609f0*/  @!P5 STG.E.U8 desc[UR22][R18.64+0xe0], R17 ;  /* 0x0000e0111200d986 */ /* 0x0001e4000c101116 */
[----:B0-----:R-:W0:Y:S02]  /*60a00*/  @!P1 LDC.64 R18, c[0x0][0x5c0] ;  /* 0x00017000ff129b82 */ /* 0x001e240000000a00 */
[----:B0-----:R-:W-:Y:S02]  /*60a10*/  @!P1 IADD3 R18, P2, R96, R18, RZ ;  /* 0x0000001260129210 */ /* 0x001fe40007f5e0ff */
[----:B------:R-:W3:Y:S03]  /*60a20*/  LDL.LU R96, [R1+0xf28] ;  /* 0x000f280001607983 */ /* 0x000ee60000300800 */
[----:B------:R-:W-:Y:S02]  /*60a30*/  @!P1 IMAD.X R19, R97, 0x1, R19, P2 ;  /* 0x0000000161139824 */ /* 0x000fe400010e0613 */
[----:B------:R-:W3:Y:S01]  /*60a40*/  LDL.LU R97, [R1+0xf24] ;  /* 0x000f240001617983 */ /* 0x000ee20000300800 */
[----:B------:R-:W-:Y:S01]  /*60a50*/  LOP3.LUT P4, RZ, R2, 0x8, RZ, 0xc0, !PT ;  /* 0x0000000802ff7812 */ /* 0x000fe2000788c0ff */
[----:B------:R-:W-:Y:S01]  /*60a60*/  FMUL R17, R187, UR21 ;  /* 0x00000015bb117c20 */ /* 0x000fe20008400000 */
[----:B------:R-:W-:Y:S01]  /*60a70*/  LOP3.LUT P0, RZ, R10, 0x80000000, RZ, 0xc0, !PT ;  /* 0x800000000aff7812 */ /* 0x000fe2000780c0ff */
[----:B------:R-:W2:Y:S03]  /*60a80*/  LDL.LU R186, [R1+0xd70] ;  /* 0x000d700001ba7983 */ /* 0x000ea60000300800 */
[----:B------:R-:W-:-:S05]  /*60a90*/  F2FP.SATFINITE.E4M3.F32.PACK_AB_MERGE_C R17, RZ, R17, RZ ;  /* 0x00000011ff11723e */ /* 0x000fca00048070ff */
[----:B------:R0:W-:Y:S01]  /*60aa0*/  @!P1 STG.E.U8 desc[UR22][R18.64+0xe1], R17 ;  /* 0x0000e11112009986 */ /* 0x0001e2000c101116 */
[C---:B------:R-:W-:Y:S01]  /*60ab0*/  LOP3.LUT P6, RZ, R10.reuse, 0x10000000, RZ, 0xc0, !PT ;  /* 0x100000000aff7812 */ /* 0x040fe200078cc0ff */
[----:B0-----:R-:W0:Y:S01]  /*60ac0*/  @!P4 LDC.64 R18, c[0x0][0x5c0] ;  /* 0x00017000ff12cb82 */ /* 0x001e220000000a00 */
[----:B------:R-:W-:Y:S01]  /*60ad0*/  FMUL R17, R219, UR21 ;  /* 0x00000015db117c20 */ /* 0x000fe20008400000 */
[----:B------:R-:W-:Y:S01]  /*60ae0*/  LOP3.LUT P3, RZ, R10, 0x40000000, RZ, 0xc0, !PT ;  /* 0x400000000aff7812 */ /* 0x000fe2000786c0ff */
[----:B------:R-:W2:Y:S03]  /*60af0*/  LDL.LU R219, [R1+0xd74] ;  /* 0x000d740001db7983 */ /* 0x000ea60000300800 */
        /* <DEDUP_REMOVED lines=11> */
[----:B------:R-:W4:Y:S04]  /*60bb0*/  LDL.LU R94, [R1+0xf1c] ;  /* 0x000f1c00015e7983 */ /* 0x000f280000300800 */
[----:B------:R-:W4:Y:S04]  /*60bc0*/  LDL.LU R187, [R1+0xd7c] ;  /* 0x000d7c0001bb7983 */ /* 0x000f280000300800 */
[----:B---3--:R0:W-:Y:S02]  /*60bd0*/  @!P3 STG.E.U8 desc[UR22][R96.64+0xe9], R17 ;  /* 0x0000e9116000b986 */ /* 0x0081e4000c101116 */
[----:B0-----:R-:W-:-:S05]  /*60be0*/  FMUL R17, R169, UR21 ;  /* 0x00000015a9117c20 */ /* 0x001fca0008400000 */
        /* <DEDUP_REMOVED lines=8> */
[----:B--2---:R-:W-:Y:S01]  /*60c70*/  FMUL R20, R218, UR21 ;  /* 0x00000015da147c20 */ /* 0x004fe20008400000 */
[----:B------:R-:W-:Y:S01]  /*60c80*/  LOP3.LUT P2, RZ, R10, 0x20000000, RZ, 0xc0, !PT ;  /* 0x200000000aff7812 */ /* 0x000fe2000784c0ff */
[----:B------:R-:W2:Y:S03]  /*60c90*/  LDL.LU R169, [R1+0xd80] ;  /* 0x000d800001a97983 */ /* 0x000ea60000300800 */
[----:B------:R-:W-:Y:S01]  /*60ca0*/  F2FP.SATFINITE.E4M3.F32.PACK_AB_MERGE_C R21, RZ, R20, RZ ;  /* 0x00000014ff15723e */ /* 0x000fe200048070ff */
[----:B------:R-:W2:Y:S04]  /*60cb0*/  LDL.LU R218, [R1+0xd84] ;  /* 0x000d840001da7983 */ /* 0x000ea80000300800 */
[----:B------:R0:W-:Y:S02]  /*60cc0*/  @!P6 STG.E.U8 desc[UR22][R18.64+0xe9], R21 ;  /* 0x0000e9151200e986 */ /* 0x0001e4000c101116 */
[----:B0-----:R-:W0:Y:S01]  /*60cd0*/  @!P5 LDC.64 R18, c[0x0][0x5c0] ;  /* 0x00017000ff12db82 */ /* 0x001e220000000a00 */
[----:B------:R-:W-:Y:S01]  /*60ce0*/  FMUL R20, R186, UR21 ;  /* 0x00000015ba147c20 */ /* 0x000fe20008400000 */
[----:B------:R-:W-:-:S04]  /*60cf0*/  LOP3.LUT P6, RZ, R13, 0x40000000, RZ, 0xc0, !PT ;  /* 0x400000000dff7812 */ /* 0x000fc800078cc0ff */
[----:B------:R-:W-:Y:S01]  /*60d00*/  F2FP.SATFINITE.E4M3.F32.PACK_AB_MERGE_C R97, RZ, R20, RZ ;  /* 0x00000014ff61723e */ /* 0x000fe200048070ff */
[----:B------:R-:W-:Y:S01]  /*60d10*/  FMUL R20, R219, UR21 ;  /* 0x00000015db147c20 */ /* 0x000fe20008400000 */
[----:B------:R-:W-:Y:S01]  /*60d20*/  LOP3.LUT P1, RZ, R2, 0x1, RZ, 0xc0, !PT ;  /* 0x0000000102ff7812 */ /* 0x000fe2000782c0ff */
[----:B------:R-:W2:Y:S03]  /*60d30*/  LDL.LU R219, [R1+0xd88] ;  /* 0x000d880001db7983 */ /* 0x000ea60000300800 */
[----:B------:R-:W-:Y:S01]  /*60d40*/  F2FP.SATFINITE.E4M3.F32.PACK_AB_MERGE_C R99, RZ, R20, RZ ;  /* 0x00000014ff63723e */ /* 0x000fe200048070ff */
[----:B----4-:R-:W-:-:S05]  /*60d50*/  FMUL R17, R168, UR21 ;  /* 0x00000015a8117c20 */ /* 0x010fca0008400000 */
[----:B------:R-:W-:Y:S01]  /*60d60*/  F2FP.SATFINITE.E4M3.F32.PACK_AB_MERGE_C R17, RZ, R17, RZ ;  /* 0x00000011ff11723e */ /* 0x000fe200048070ff */
[----:B---3--:R-:W-:Y:S01]  /*60d70*/  @!P2 STG.E.U8 desc[UR22][R94.64+0xf0], R97 ;  /* 0x0000f0615e00a986 */ /* 0x008fe2000c101116 */
[----:B0-----:R-:W-:-:S03]  /*60d80*/  @!P5 IADD3 R18, P2, R92, R18, RZ ;  /* 0x000000125c12d210 */ /* 0x001fc60007f5e0ff */
[----:B------:R-:W3:Y:S02]  /*60d90*/  LDL.LU R92, [R1+0xf10] ;  /* 0x000f1000015c7983 */ /* 0x000ee40000300800 */
[----:B------:R-:W-:Y:S02]  /*60da0*/  @!P5 IMAD.X R19, R93, 0x1, R19, P2 ;  /* 0x000000015d13d824 */ /* 0x000fe400010e0613 */
[----:B------:R-:W-:Y:S04]  /*60db0*/  @!P6 STG.E.U8 desc[UR22][R90.64+0xf1], R99 ;  /* 0x0000f1635a00e986 */ /* 0x000fe8000c101116 */
[----:B------:R0:W-:Y:S04]  /*60dc0*/  @!P5 STG.E.U8 desc[UR22][R18.64+0xf0], R17 ;  /* 0x0000f0111200d986 */ /* 0x0001e8000c101116 */
[----:B------:R-:W3:Y:S04]  /*60dd0*/  LDL.LU R93, [R1+0xf0c] ;  /* 0x000f0c00015d7983 */ /* 0x000ee80000300800 */
[----:B------:R-:W4:Y:S01]  /*60de0*/  LDL.LU R168, [R1+0xd8c] ;  /* 0x000d8c0001a87983 */ /* 0x000f220000300800 */
[----:B0-----:R-:W0:Y:S02]  /*60df0*/  @!P1 LDC.64 R18, c[0x0][0x5c0] ;  /* 0x00017000ff129b82 */ /* 0x001e240000000a00 */
[----:B0-----:R-:W-:-:S02]  /*60e00*/  @!P1 IADD3 R18, P2, R88, R18, RZ ;  /* 0x0000001258129210 */ /* 0x001fc40007f5e0ff */
[----:B------:R-:W4:Y:S03]  /*60e10*/  LDL.LU R88, [R1+0xf08] ;  /* 0x000f080001587983 */ /* 0x000f260000300800 */
[----:B------:R-:W-:Y:S02]  /*60e20*/  @!P1 IMAD.X R19, R89, 0x1, R19, P2 ;  /* 0x0000000159139824 */ /* 0x000fe400010e0613 */
[----:B------:R-:W4:Y:S01]  /*60e30*/  LDL.LU R89, [R1+0xf04] ;  /* 0x000f040001597983 */ /* 0x000f220000300800 */
[----:B------:R-:W-:Y:S01]  /*60e40*/  LOP3.LUT P4, RZ, R0, 0x80000000, RZ, 0xc0, !PT ;  /* 0x8000000000ff7812 */ /* 0x000fe2000788c0ff */
[----:B------:R-:W-:Y:S01]  /*60e50*/  FMUL R20, R187, UR21 ;  /* 0x00000015bb147c20 */ /* 0x000fe20008400000 */
[----:B------:R-:W-:Y:S01]  /*60e60*/  LOP3.LUT P6, RZ, R10, 0x1000000, RZ, 0xc0, !PT ;  /* 0x010000000aff7812 */ /* 0x000fe200078cc0ff */
[----:B------:R-:W4:Y:S03]  /*60e70*/  LDL.LU R186, [R1+0xd90] ;  /* 0x000d900001ba7983 */ /* 0x000f260000300800 */
[----:B------:R-:W-:-:S05]  /*60e80*/  F2FP.SATFINITE.E4M3.F32.PACK_AB_MERGE_C R21, RZ, R20, RZ ;  /* 0x00000014ff15723e */ /* 0x000fca00048070ff */
[----:B------:R0:W-:Y:S02]  /*60e90*/  @!P1 STG.E.U8 desc[UR22][R18.64+0xf1], R21 ;  /* 0x0000f11512009986 */ /* 0x0001e4000c101116 */
[----:B0-----:R-:W0:Y:S01]  /*60ea0*/  @!P4 LDC.64 R18, c[0x0][0x5c0] ;  /* 0x00017000ff12cb82 */ /* 0x001e220000000a00 */
[----:B--2---:R-:W-:Y:S01]  /*60eb0*/  FMUL R20, R169, UR21 ;  /* 0x00000015a9147c20 */ /* 0x004fe20008400000 */
[----:B------:R-:W-:Y:S01]  /*60ec0*/  LOP3.LUT P0, RZ, R10, 0x8000000, RZ, 0xc0, !PT ;  /* 0x080000000aff7812 */ /* 0x000fe2000780c0ff */
[----:B------:R-:W2:Y:S03]  /*60ed0*/  LDL.LU R169, [R1+0xd94] ;  /* 0x000d940001a97983 */ /* 0x000ea60000300800 */
[----:B------:R-:W-:Y:S01]  /*60ee0*/  F2FP.SATFINITE.E4M3.F32.PACK_AB_MERGE_C R91, RZ, R20, RZ ;  /* 0x00000014ff5b723e */ /* 0x000fe200048070ff */
[----:B------:R-:W-:Y:S01]  /*60ef0*/  FMUL R20, R218, UR21 ;  /* 0x00000015da147c20 */ /* 0x000fe20008400000 */
[----:B------:R-:W-:Y:S01]  /*60f00*/  LOP3.LUT P3, RZ, R10, 0x4000000, RZ, 0xc0, !PT ;  /* 0x040000000aff7812 */ /* 0x000fe2000786c0ff */
[----:B------:R-:W2:Y:S01]  /*60f10*/  LDL.LU R218, [R1+0xd98] ;  /* 0x000d980001da7983 */ /* 0x000ea20000300800 */
[----:B------:R-:W-:-:S02]  /*60f20*/  P2R R17, PR, RZ, 0x40 ;  /* 0x00000040ff117803 */ /* 0x000fc40000000000 */
[----:B------:R-:W-:Y:S02]  /*60f30*/  LOP3.LUT P6, RZ, R0, 0x40000000, RZ, 0xc0, !PT ;  /* 0x4000000000ff7812 */ /* 0x000fe400078cc0ff */
[----:B------:R-:W-:Y:S01]  /*60f40*/  F2FP.SATFINITE.E4M3.F32.PACK_AB_MERGE_C R95, RZ, R20, RZ ;  /* 0x00000014ff5f723e */ /* 0x000fe200048070ff */
[----:B------:R-:W-:Y:S01]  /*60f50*/  FMUL R20, R219, UR21 ;  /* 0x00000015db147c20 */ /* 0x000fe20008400000 */
[----:B0-----:R-:W-:-:S04]  /*60f60*/  @!P4 IADD3 R18, P2, R84, R18, RZ ;  /* 0x000000125412c210 */ /* 0x001fc80007f5e0ff */
[----:B------:R-:W-:Y:S01]  /*60f70*/  F2FP.SATFINITE.E4M3.F32.PACK_AB_MERGE_C R21, RZ, R20, RZ ;  /* 0x00000014ff15723e */ /* 0x000fe200048070ff */
[----:B------:R-:W2:Y:S01]  /*60f80*/  LDL.LU R84, [R1+0xf00] ;  /* 0x000f000001547983 */ /* 0x000ea20000300800 */
[----:B------:R-:W-:-:S03]  /*60f90*/  @!P4 IMAD.X R19, R86, 0x1, R19, P2 ;  /* 0x000000015613c824 */ /* 0x000fc600010e0613 */
[----:B------:R-:W2:Y:S04]  /*60fa0*/  LDL.LU R86, [R1+0xefc] ;  /* 0x000efc0001567983 */ /* 0x000ea80000300800 */
[----:B------:R-:W2:Y:S04]  /*60fb0*/  LDL.LU R187, [R1+0xd9c] ;  /* 0x000d9c0001bb7983 */ /* 0x000ea80000300800 */
[----:B---3--:R-:W-:Y:S04]  /*60fc0*/  @!P0 STG.E.U8 desc[UR22][R92.64+0xf8], R91 ;  /* 0x0000f85b5c008986 */ /* 0x008fe8000c101116 */
[----:B----4-:R-:W-:Y:S04]  /*60fd0*/  @!P3 STG.E.U8 desc[UR22][R88.64+0xf9], R95 ;  /* 0x0000f95f5800b986 */ /* 0x010fe8000c101116 */
[----:B------:R0:W-:Y:S02]  /*60fe0*/  @!P4 STG.E.U8 desc[UR22][R18.64+0xf8], R21 ;  /* 0x0000f8151200c986 */ /* 0x0001e4000c101116 */
[----:B0-----:R-:W0:Y:S02]  /*60ff0*/  @!P6 LDC.64 R18, c[0x0][0x5c0] ;  /* 0x00017000ff12eb82 */ /* 0x001e240000000a00 */
[----:B0-----:R-:W-:-:S02]  /*61000*/  @!P6 IADD3 R18, P2, R87, R18, RZ ;  /* 0x000000125712e210 */ /* 0x001fc40007f5e0ff */
[----:B------:R-:W3:Y:S03]  /*61010*/  LDL.LU R87, [R1+0xef8] ;  /* 0x000ef80001577983 */ /* 0x000ee60000300800 */
[----:B------:R-:W-:Y:S02]  /*61020*/  @!P6 IMAD.X R19, R85, 0x1, R19, P2 ;  /* 0x000000015513e824 */ /* 0x000fe400010e0613 */
[----:B------:R-:W4:Y:S01]  /*61030*/  LDL.LU R85, [R1+0xef4] ;  /* 0x000ef40001557983 */ /* 0x000f220000300800 */
[----:B------:R-:W-:Y:S01]  /*61040*/  LOP3.LUT P5, RZ, R0, 0x20000000, RZ, 0xc0, !PT ;  /* 0x2000000000ff7812 */ /* 0x000fe200078ac0ff */
[----:B------:R-:W-:Y:S01]  /*61050*/  FMUL R20, R168, UR21 ;  /* 0x00000015a8147c20 */ /* 0x000fe20008400000 */
[----:B------:R-:W-:Y:S01]  /*61060*/  LOP3.LUT P2, RZ, R10, 0x2000000, RZ, 0xc0, !PT ;  /* 0x020000000aff7812 */ /* 0x000fe2000784c0ff */
[----:B------:R-:W4:Y:S03]  /*61070*/  LDL.LU R219, [R1+0xda0] ;  /* 0x000da00001db7983 */ /* 0x000f260000300800 */
[----:B------:R-:W-:Y:S01]  /*61080*/  F2FP.SATFINITE.E4M3.F32.PACK_AB_MERGE_C R89, RZ, R20, RZ ;  /* 0x00000014ff59723e */ /* 0x000fe200048070ff */
[----:B------:R-:W4:Y:S04]  /*61090*/  LDL.LU R168, [R1+0xda4] ;  /* 0x000da40001a87983 */ /* 0x000f280000300800 */
[----:B------:R0:W-:Y:S01]  /*610a0*/  @!P6 STG.E.U8 desc[UR22][R18.64+0xf9], R89 ;  /* 0x0000f9591200e986 */ /* 0x0001e2000c101116 */
[----:B------:R-:W-:Y:S01]  /*610b0*/  ISETP.NE.AND P6, PT, R17, RZ, PT ;  /* 0x000000ff1100720c */ /* 0x000fe20003fc5270 */
[----:B0-----:R-:W0:Y:S01]  /*610c0*/  @!P5 LDC.64 R18, c[0x0][0x5c0] ;  /* 0x00017000ff12db82 */ /* 0x001e220000000a00 */
[----:B------:R-:W-:-:S05]  /*610d0*/  FMUL R17, R186, UR21 ;  /* 0x00000015ba117c20 */ /* 0x000fca0008400000 */
[----:B------:R-:W-:Y:S01]  /*610e0*/  F2FP.SATFINITE.E4M3.F32.PACK_AB_MERGE_C R91, RZ, R17, RZ ;  /* 0x00000011ff5b723e */ /* 0x000fe200048070ff */
[----:B--2---:R-:W-:Y:S01]  /*610f0*/  FMUL R17, R169, UR21 ;  /* 0x00000015a9117c20 */ /* 0x004fe20008400000 */
[----:B------:R-:W-:Y:S01]  /*61100*/  LOP3.LUT P1, RZ, R0, 0x10000000, RZ, 0xc0, !PT ;  /* 0x1000000000ff7812 */ /* 0x000fe2000782c0ff */
[----:B------:R-:W2:Y:S03]  /*61110*/  LDL.LU R169, [R1+0xda8] ;  /* 0x000da80001a97983 */ /* 0x000ea60000300800 */
[----:B------:R-:W-:Y:S01]  /*61120*/  F2FP.SATFINITE.E4M3.F32.PACK_AB_MERGE_C R21, RZ, R17, RZ ;  /* 0x00000011ff15723e */ /* 0x000fe200048070ff */
[----:B------:R-:W-:-:S05]  /*61130*/  FMUL R17, R218, UR21 ;  /* 0x00000015da117c20 */ /* 0x000fca0008400000 */
[----:B------:R-:W-:Y:S01]  /*61140*/  F2FP.SATFINITE.E4M3.F32.PACK_AB_MERGE_C R89, RZ, R17, RZ ;  /* 0x00000011ff59723e */ /* 0x000fe200048070ff */
[----:B---3--:R-:W-:Y:S01]  /*61150*/  @!P2 STG.E.U8 desc[UR22][R86.64+0x100], R91 ;  /* 0x0001005b5600a986 */ /* 0x008fe2000c101116 */
[----:B0-----:R-:W-:-:S03]  /*61160*/  @!P5 IADD3 R18, P2, R82, R18, RZ ;  /* 0x000000125212d210 */ /* 0x001fc60007f5e0ff */
[----:B------:R-:W3:Y:S02]  /*61170*/  LDL.LU R82, [R1+0xef0] ;  /* 0x000ef00001527983 */ /* 0x000ee40000300800 */
[----:B------:R-:W-:Y:S02]  /*61180*/  @!P5 IMAD.X R19, R83, 0x1, R19, P2 ;  /* 0x000000015313d824 */ /* 0x000fe400010e0613 */
[----:B----4-:R-:W-:Y:S04]  /*61190*/  @!P6 STG.E.U8 desc[UR22][R84.64+0x101], R21 ;  /* 0x000101155400e986 */ /* 0x010fe8000c101116 */
        /* <DEDUP_REMOVED lines=15> */
[----:B------:R-:W-:Y:S01]  /*61290*/  FMUL R17, R219, UR21 ;  /* 0x00000015db117c20 */ /* 0x000fe20008400000 */
[----:B------:R-:W-:Y:S01]  /*612a0*/  LOP3.LUT P0, RZ, R10, 0x800000, RZ, 0xc0, !PT ;  /* 0x008000000aff7812 */ /* 0x000fe2000780c0ff */
[----:B------:R-:W4:Y:S03]  /*612b0*/  LDL.LU R219, [R1+0xdb4] ;  /* 0x000db40001db7983 */ /* 0x000f260000300800 */
[----:B------:R-:W-:Y:S01]  /*612c0*/  F2FP.SATFINITE.E4M3.F32.PACK_AB_MERGE_C R85, RZ, R17, RZ ;  /* 0x00000011ff55723e */ /* 0x000fe200048070ff */
[----:B------:R-:W-:Y:S01]  /*612d0*/  FMUL R17, R168, UR21 ;  /* 0x00000015a8117c20 */ /* 0x000fe20008400000 */
[----:B------:R-:W-:Y:S01]  /*612e0*/  LOP3.LUT P3, RZ, R10, 0x400000, RZ, 0xc0, !PT ;  /* 0x004000000aff7812 */ /* 0x000fe2000786c0ff */
[----:B------:R-:W4:Y:S01]  /*612f0*/  LDL.LU R168, [R1+0xdb8] ;  /* 0x000db80001a87983 */ /* 0x000f220000300800 */
[----:B------:R-:W-:-:S02]  /*61300*/  P2R R20, PR, RZ, 0x40 ;  /* 0x00000040ff147803 */ /* 0x000fc40000000000 */
[----:B------:R-:W-:Y:S02]  /*61310*/  LOP3.LUT P6, RZ, R0, 0x4000000, RZ, 0xc0, !PT ;  /* 0x0400000000ff7812 */ /* 0x000fe400078cc0ff */
[----:B------:R-:W-:Y:S01]  /*61320*/  F2FP.SATFINITE.E4M3.F32.PACK_AB_MERGE_C R87, RZ, R17, RZ ;  /* 0x00000011ff57723e */ /* 0x000fe200048070ff */
[----:B--2---:R-:W-:Y:S01]  /*61330*/  FMUL R17, R169, UR21 ;  /* 0x00000015a9117c20 */ /* 0x004fe20008400000 */
        /* <DEDUP_REMOVED lines=11> */
[----:B------:R-:W2:Y:S03]  /*613f0*/  LDL.LU R79, [R1+0xed8] ;  /* 0x000ed800014f7983 */ /* 0x000ea60000300800 */
[----:B------:R-:W-:Y:S02]  /*61400*/  @!P6 IMAD.X R19, R77, 0x1, R19, P2 ;  /* 0x000000014d13e824 */ /* 0x000fe400010e0613 */
[----:B------:R-:W3:Y:S01]  /*61410*/  LDL.LU R77, [R1+0xed4] ;  /* 0x000ed400014d7983 */ /* 0x000ee20000300800 */
[----:B------:R-:W-:Y:S01]  /*61420*/  LOP3.LUT P5, RZ, R0, 0x2000000, RZ, 0xc0, !PT ;  /* 0x0200000000ff7812 */ /* 0x000fe200078ac0ff */
[----:B------:R-:W-:Y:S01]  /*61430*/  FMUL R17, R218, UR21 ;  /* 0x00000015da117c20 */ /* 0x000fe20008400000 */
[----:B------:R-:W-:Y:S01]  /*61440*/  LOP3.LUT P2, RZ, R10, 0x200000, RZ, 0xc0, !PT ;  /* 0x002000000aff7812 */ /* 0x000fe2000784c0ff */
[----:B------:R-:W4:Y:S03]  /*61450*/  LDL.LU R169, [R1+0xdc0] ;  /* 0x000dc00001a97983 */ /* 0x000f260000300800 */
[----:B------:R-:W-:Y:S01]  /*61460*/  F2FP.SATFINITE.E4M3.F32.PACK_AB_MERGE_C R81, RZ, R17, RZ ;  /* 0x00000011ff51723e */ /* 0x000fe200048070ff */
[----:B------:R-:W4:Y:S04]  /*61470*/  LDL.LU R218, [R1+0xdc4] ;  /* 0x000dc40001da7983 */ /* 0x000f280000300800 */
[----:B------:R0:W-:Y:S02]  /*61480*/  @!P6 STG.E.U8 desc[UR22][R18.64+0x109], R81 ;  /* 0x000109511200e986 */ /* 0x0001e4000c101116 */
[----:B0-----:R-:W0:Y:S01]  /*61490*/  @!P5 LDC.64 R18, c[0x0][0x5c0] ;  /* 0x00017000ff12db82 */ /* 0x001e220000000a00 */
[----:B------:R-:W-:Y:S01]  /*614a0*/  FMUL R17, R186, UR21 ;  /* 0x00000015ba117c20 */ /* 0x000fe20008400000 */
[----:B------:R-:W-:-:S04]  /*614b0*/  ISETP.NE.AND P6, PT, R20, RZ, PT ;  /* 0x000000ff1400720c */ /* 0x000fc80003fc5270 */
[----:B------:R-:W-:Y:S01]  /*614c0*/  F2FP.SATFINITE.E4M3.F32.PACK_AB_MERGE_C R83, RZ, R17, RZ ;  /* 0x00000011ff53723e */ /* 0x000fe200048070ff */
[----:B------:R-:W-:Y:S01]  /*614d0*/  FMUL R17, R219, UR21 ;  /* 0x00000015db117c20 */ /* 0x000fe20008400000 */
[----:B------:R-:W-:Y:S01]  /*614e0*/  LOP3.LUT P1, RZ, R0, 0x1000000, RZ, 0xc0, !PT ;  /* 0x0100000000ff7812 */ /* 0x000fe2000782c0ff */
[----:B------:R-:W4:Y:S03]  /*614f0*/  LDL.LU R219, [R1+0xdc8] ;  /* 0x000dc80001db7983 */ /* 0x000f260000300800 */
[----:B------:R-:W-:Y:S01]  /*61500*/  F2FP.SATFINITE.E4M3.F32.PACK_AB_MERGE_C R21, RZ, R17, RZ ;  /* 0x00000011ff15723e */ /* 0x000fe200048070ff */
[----:B------:R-:W-:-:S05]  /*61510*/  FMUL R17, R168, UR21 ;  /* 0x00000015a8117c20 */ /* 0x000fca0008400000 */
[----:B------:R-:W-:Y:S01]  /*61520*/  F2FP.SATFINITE.E4M3.F32.PACK_AB_MERGE_C R81, RZ, R17, RZ ;  /* 0x00000011ff51723e */ /* 0x000fe200048070ff */
[----:B--2---:R-:W-:Y:S01]  /*61530*/  @!P2 STG.E.U8 desc[UR22][R78.64+0x110], R83 ;  /* 0x000110534e00a986 */ /* 0x004fe2000c101116 */
[----:B0-----:R-:W-:-:S03]  /*61540*/  @!P5 IADD3 R18, P2, R74, R18, RZ ;  /* 0x000000124a12d210 */ /* 0x001fc60007f5e0ff */
[----:B------:R-:W2:Y:S02]  /*61550*/  LDL.LU R74, [R1+0xed0] ;  /* 0x000ed000014a7983 */ /* 0x000ea40000300800 */
[----:B------:R-:W-:Y:S02]  /*61560*/  @!P5 IMAD.X R19, R75, 0x1, R19, P2 ;  /* 0x000000014b13d824 */ /* 0x000fe400010e0613 */
[----:B---3--:R-:W-:Y:S04]  /*61570*/  @!P6 STG.E.U8 desc[UR22][R76.64+0x111], R21 ;  /* 0x000111154c00e986 */ /* 0x008fe8000c101116 */
[----:B------:R0:W-:Y:S04]  /*61580*/  @!P5 STG.E.U8 desc[UR22][R18.64+0x110], R81 ;  /* 0x000110511200d986 */ /* 0x0001e8000c101116 */
[----:B------:R-:W2:Y:S04]  /*61590*/  LDL.LU R75, [R1+0xecc] ;  /* 0x000ecc00014b7983 */ /* 0x000ea80000300800 */
[----:B------:R-:W3:Y:S01]  /*615a0*/  LDL.LU R168, [R1+0xdcc] ;  /* 0x000dcc0001a87983 */ /* 0x000ee20000300800 */
[----:B0-----:R-:W0:Y:S02]  /*615b0*/  @!P1 LDC.64 R18, c[0x0][0x5c0] ;  /* 0x00017000ff129b82 */ /* 0x001e240000000a00 */
[----:B0-----:R-:W-:-:S02]  /*615c0*/  @!P1 IADD3 R18, P2, R72, R18, RZ ;  /* 0x0000001248129210 */ /* 0x001fc40007f5e0ff */
[----:B------:R-:W3:Y:S03]  /*615d0*/  LDL.LU R72, [R1+0xec8] ;  /* 0x000ec80001487983 */ /* 0x000ee60000300800 */
[----:B------:R-:W-:Y:S02]  /*615e0*/  @!P1 IMAD.X R19, R73, 0x1, R19, P2 ;  /* 0x0000000149139824 */ /* 0x000fe400010e0613 */
[----:B------:R-:W3:Y:S01]  /*615f0*/  LDL.LU R73, [R1+0xec4] ;  /* 0x000ec40001497983 */ /* 0x000ee20000300800 */
[----:B------:R-:W-:Y:S01]  /*61600*/  LOP3.LUT P4, RZ, R0, 0x800000, RZ, 0xc0, !PT ;  /* 0x0080000000ff7812 */ /* 0x000fe2000788c0ff */
[----:B------:R-:W-:Y:S01]  /*61610*/  FMUL R17, R187, UR21 ;  /* 0x00000015bb117c20 */ /* 0x000fe20008400000 */
[----:B------:R-:W-:Y:S01]  /*61620*/  LOP3.LUT P6, RZ, R10, 0x8000, RZ, 0xc0, !PT ;  /* 0x000080000aff7812 */ /* 0x000fe200078cc0ff */
[----:B------:R-:W3:Y:S03]  /*61630*/  LDL.LU R186, [R1+0xdd0] ;  /* 0x000dd00001ba7983 */ /* 0x000ee60000300800 */
[----:B------:R-:W-:-:S05]  /*61640*/  F2FP.SATFINITE.E4M3.F32.PACK_AB_MERGE_C R21, RZ, R17, RZ ;  /* 0x00000011ff15723e */ /* 0x000fca00048070ff */
[----:B------:R0:W-:Y:S02]  /*61650*/  @!P1 STG.E.U8 desc[UR22][R18.64+0x111], R21 ;  /* 0x0001111512009986 */ /* 0x0001e4000c101116 */
[----:B0-----:R-:W0:Y:S01]  /*61660*/  @!P4 LDC.64 R18, c[0x0][0x5c0] ;  /* 0x00017000ff12cb82 */ /* 0x001e220000000a00 */
[----:B----4-:R-:W-:Y:S01]  /*61670*/  FMUL R17, R169, UR21 ;  /* 0x00000015a9117c20 */ /* 0x010fe20008400000 */
        /* <DEDUP_REMOVED lines=9> */
[----:B------:R-:W-:Y:S01]  /*61710*/  FMUL R17, R219, UR21 ;  /* 0x00000015db117c20 */ /* 0x000fe20008400000 */
[----:B0-----:R-:W-:-:S04]  /*61720*/  @!P4 IADD3 R18, P2, R68, R18, RZ ;  /* 0x000000124412c210 */ /* 0x001fc80007f5e0ff */
[----:B------:R-:W-:Y:S01]  /*61730*/  F2FP.SATFINITE.E4M3.F32.PACK_AB_MERGE_C R21, RZ, R17, RZ ;  /* 0x00000011ff15723e */ /* 0x000fe200048070ff */
[----:B------:R-:W4:Y:S01]  /*61740*/  LDL.LU R68, [R1+0xec0] ;  /* 0x000ec00001447983 */ /* 0x000f220000300800 */
[----:B------:R-:W-:-:S03]  /*61750*/  @!P4 IMAD.X R19, R70, 0x1, R19, P2 ;  /* 0x000000014613c824 */ /* 0x000fc600010e0613 */
[----:B------:R-:W4:Y:S04]  /*61760*/  LDL.LU R70, [R1+0xebc] ;  /* 0x000ebc0001467983 */ /* 0x000f280000300800 */
[----:B------:R-:W4:Y:S04]  /*61770*/  LDL.LU R187, [R1+0xddc] ;  /* 0x000ddc0001bb7983 */ /* 0x000f280000300800 */
[----:B--2---:R-:W-:Y:S04]  /*61780*/  @!P0 STG.E.U8 desc[UR22][R74.64+0x118], R77 ;  /* 0x0001184d4a008986 */ /* 0x004fe8000c101116 */
[----:B---3--:R-:W-:Y:S04]  /*61790*/  @!P3 STG.E.U8 desc[UR22][R72.64+0x119], R79 ;  /* 0x0001194f4800b986 */ /* 0x008fe8000c101116 */
[----:B------:R0:W-:Y:S02]  /*617a0*/  @!P4 STG.E.U8 desc[UR22][R18.64+0x118], R21 ;  /* 0x000118151200c986 */ /* 0x0001e4000c101116 */
[----:B0-----:R-:W0:Y:S02]  /*617b0*/  @!P6 LDC.64 R18, c[0x0][0x5c0] ;  /* 0x00017000ff12eb82 */ /* 0x001e240000000a00 */
[----:B0-----:R-:W-:-:S02]  /*617c0*/  @!P6 IADD3 R18, P2, R71, R18, RZ ;  /* 0x000000124712e210 */ /* 0x001fc40007f5e0ff */
[----:B------:R-:W2:Y:S03]  /*617d0*/  LDL.LU R71, [R1+0xeb8] ;  /* 0x000eb80001477983 */ /* 0x000ea60000300800 */
[----:B------:R-:W-:Y:S02]  /*617e0*/  @!P6 IMAD.X R19, R69, 0x1, R19, P2 ;  /* 0x000000014513e824 */ /* 0x000fe400010e0613 */
[----:B------:R-:W3:Y:S04]  /*617f0*/  LDL.LU R69, [R1+0xeb4] ;  /* 0x000eb40001457983 */ /* 0x000ee80000300800 */
[----:B------:R-:W3:Y:S01]  /*61800*/  LDL.LU R219, [R1+0xde0] ;  /* 0x000de00001db7983 */ /* 0x000ee20000300800 */
[----:B------:R-:W-:-:S03]  /*61810*/  FMUL R17, R168, UR21 ;  /* 0x00000015a8117c20 */ /* 0x000fc60008400000 */
[----:B------:R-:W3:Y:S02]  /*61820*/  LDL.LU R168, [R1+0xde4] ;  /* 0x000de40001a87983 */ /* 0x000ee40000300800 */
[----:B------:R-:W-:Y:S01]  /*61830*/  F2FP.SATFINITE.E4M3.F32.PACK_AB_MERGE_C R73, RZ, R17, RZ ;  /* 0x00000011ff49723e */ /* 0x000fe200048070ff */
[----:B------:R-:W-:Y:S01]  /*61840*/  FMUL R17, R186, UR21 ;  /* 0x00000015ba117c20 */ /* 0x000fe20008400000 */
[----:B------:R-:W-:-:S04]  /*61850*/  LOP3.LUT P2, RZ, R10, 0x20000, RZ, 0xc0, !PT ;  /* 0x000200000aff7812 */ /* 0x000fc8000784c0ff */
[----:B------:R-:W-:Y:S01]  /*61860*/  F2FP.SATFINITE.E4M3.F32.PACK_AB_MERGE_C R75, RZ, R17, RZ ;  /* 0x00000011ff4b723e */ /* 0x000fe200048070ff */
[----:B----4-:R-:W-:Y:S01]  /*61870*/  FMUL R17, R169, UR21 ;  /* 0x00000015a9117c20 */ /* 0x010fe20008400000 */
[----:B------:R0:W-:Y:S01]  /*61880*/  @!P6 STG.E.U8 desc[UR22][R18.64+0x119], R73 ;  /* 0x000119491200e986 */ /* 0x0001e2000c101116 */
[----:B------:R-:W-:-:S03]  /*61890*/  ISETP.NE.AND P6, PT, R20, RZ, PT ;  /* 0x000000ff1400720c */ /* 0x000fc60003fc5270 */
[----:B------:R-:W4:Y:S01]  /*618a0*/  LDL.LU R169, [R1+0xde8] ;  /* 0x000de80001a97983 */ /* 0x000f220000300800 */
[----:B------:R-:W-:Y:S01]  /*618b0*/  F2FP.SATFINITE.E4M3.F32.PACK_AB_MERGE_C R21, RZ, R17, RZ ;  /* 0x00000011ff15723e */ /* 0x000fe200048070ff */
[----:B------:R-:W-:Y:S02]  /*618c0*/  FMUL R17, R218, UR21 ;  /* 0x00000015da117c20 */ /* 0x000fe40008400000 */
[----:B------:R-:W4:Y:S03]  /*618d0*/  LDL.LU R218, [R1+0xdec] ;  /* 0x000dec0001da7983 */ /* 0x000f260000300800 */
[----:B0-----:R-:W-:Y:S01]  /*618e0*/  F2FP.SATFINITE.E4M3.F32.PACK_AB_MERGE_C R73, RZ, R17, RZ ;  /* 0x00000011ff49723e */ /* 0x001fe200048070ff */
[----:B------:R-:W-:Y:S01]  /*618f0*/  FMUL R17, R187, UR21 ;  /* 0x00000015bb117c20 */ /* 0x000fe20008400000 */
[----:B------:R-:W4:Y:S01]  /*61900*/  LDL.LU R186, [R1+0xdf0] ;  /* 0x000df00001ba7983 */ /* 0x000f220000300800 */
[----:B------:R-:W-:-:S13]  /*61910*/  LOP3.LUT P5, RZ, R0, 0x200000, RZ, 0xc0, !PT ;  /* 0x0020000000ff7812 */ /* 0x000fda00078ac0ff */
[----:B------:R-:W0:Y:S01]  /*61920*/  @!P5 LDC.64 R18, c[0x0][0x5c0] ;  /* 0x00017000ff12db82 */ /* 0x000e220000000a00 */
[C---:B------:R-:W-:Y:S02]  /*61930*/  LOP3.LUT P1, RZ, R0.reuse, 0x100000, RZ, 0xc0, !PT ;  /* 0x0010000000ff7812 */ /* 0x040fe4000782c0ff */
[----:B------:R-:W-:Y:S01]  /*61940*/  LOP3.LUT P4, RZ, R0, 0x80000, RZ, 0xc0, !PT ;  /* 0x0008000000ff7812 */ /* 0x000fe2000788c0ff */
[----:B--2---:R-:W-:Y:S04]  /*61950*/  @!P2 STG.E.U8 desc[UR22][R70.64+0x120], R75 ;  /* 0x0001204b4600a986 */ /* 0x004fe8000c101116 */
[----:B---3--:R1:W-:Y:S02]  /*61960*/  @!P6 STG.E.U8 desc[UR22][R68.64+0x121], R21 ;  /* 0x000121154400e986 */ /* 0x0083e4000c101116 */
[----:B-1----:R-:W-:Y:S01]  /*61970*/  F2FP.SATFINITE.E4M3.F32.PACK_AB_MERGE_C R21, RZ, R17, RZ ;  /* 0x00000011ff15723e */ /* 0x002fe200048070ff */
[----:B------:R-:W-:-:S02]  /*61980*/  FMUL R17, R219, UR21 ;  /* 0x00000015db117c20 */ /* 0x000fc40008400000 */
[----:B------:R-:W2:Y:S01]  /*61990*/  LDL.LU R219, [R1+0xdf4] ;  /* 0x000df40001db7983 */ /* 0x000ea20000300800 */
[----:B0-----:R-:W-:-:S03]  /*619a0*/  @!P5 IADD3 R18, P2, R234, R18, RZ ;  /* 0x00000012ea12d210 */ /* 0x001fc60007f5e0ff */
[----:B------:R-:W3:Y:S02]  /*619b0*/  LDL.LU R187, [R1+0xdf8] ;  /* 0x000df80001bb7983 */ /* 0x000ee40000300800 */
[----:B------:R-:W-:-:S05]  /*619c0*/  @!P5 IMAD.X R19, R236, 0x1, R19, P2 ;  /* 0x00000001ec13d824 */ /* 0x000fca00010e0613 */
[----:B------:R0:W-:Y:S02]  /*619d0*/  @!P5 STG.E.U8 desc[UR22][R18.64+0x120], R73 ;  /* 0x000120491200d986 */ /* 0x0001e4000c101116 */
[----:B0-----:R-:W0:Y:S02]  /*619e0*/  @!P1 LDC.64 R18, c[0x0][0x5c0] ;  /* 0x00017000ff129b82 */ /* 0x001e240000000a00 */
[----:B0-----:R-:W-:-:S05]  /*619f0*/  @!P1 IADD3 R18, P2, R231, R18, RZ ;  /* 0x00000012e7129210 */ /* 0x001fca0007f5e0ff */
[----:B------:R-:W-:-:S05]  /*61a00*/  @!P1 IMAD.X R19, R235, 0x1, R19, P2 ;  /* 0x00000001eb139824 */ /* 0x000fca00010e0613 */
[----:B------:R0:W-:Y:S02]  /*61a10*/  @!P1 STG.E.U8 desc[UR22][R18.64+0x121], R21 ;  /* 0x0001211512009986 */ /* 0x0001e4000c101116 */
[----:B0-----:R-:W0:Y:S01]  /*61a20*/  @!P4 LDC.64 R18, c[0x0][0x5c0] ;  /* 0x00017000ff12cb82 */ /* 0x001e220000000a00 */
[----:B------:R-:W-:Y:S01]  /*61a30*/  F2FP.SATFINITE.E4M3.F32.PACK_AB_MERGE_C R69, RZ, R17, RZ ;  /* 0x00000011ff45723e */ /* 0x000fe200048070ff */
[----:B------:R-:W-:Y:S01]  /*61a40*/  FMUL R17, R168, UR21 ;  /* 0x00000015a8117c20 */ /* 0x000fe20008400000 */
[C---:B------:R-:W-:Y:S02]  /*61a50*/  LOP3.LUT P0, RZ, R10.reuse, 0x10000, RZ, 0xc0, !PT ;  /* 0x000100000aff7812 */ /* 0x040fe4000780c0ff */
[----:B------:R-:W-:Y:S02]  /*61a60*/  LOP3.LUT P3, RZ, R10, 0x4000, RZ, 0xc0, !PT ;  /* 0x000040000aff7812 */ /* 0x000fe4000786c0ff */
[----:B------:R-:W-:Y:S01]  /*61a70*/  F2FP.SATFINITE.E4M3.F32.PACK_AB_MERGE_C R71, RZ, R17, RZ ;  /* 0x00000011ff47723e */ /* 0x000fe200048070ff */
[----:B----4-:R-:W-:Y:S01]  /*61a80*/  FMUL R17, R169, UR21 ;  /* 0x00000015a9117c20 */ /* 0x010fe20008400000 */
[----:B0-----:R-:W-:-:S05]  /*61a90*/  @!P4 IADD3 R18, P2, R237, R18, RZ ;  /* 0x00000012ed12c210 */ /* 0x001fca0007f5e0ff */
[----:B------:R-:W-:Y:S02]  /*61aa0*/  @!P4 IMAD.X R19, R14, 0x1, R19, P2 ;  /* 0x000000010e13c824 */ /* 0x000fe400010e0613 */
[----:B------:R4:W5:Y:S04]  /*61ab0*/  LDL.LU R14, [R1+0xeb0] ;  /* 0x000eb000010e7983 */ /* 0x0009680000300800 */
[----:B------:R-:W4:Y:S04]  /*61ac0*/  LDL.LU R168, [R1+0xdfc] ;  /* 0x000dfc0001a87983 */ /* 0x000f280000300800 */
[----:B------:R-:W4:Y:S01]  /*61ad0*/  LDL.LU R169, [R1+0xe00] ;  /* 0x000e000001a97983 */ /* 0x000f220000300800 */
[----:B------:R-:W-:Y:S01]  /*61ae0*/  F2FP.SATFINITE.E4M3.F32.PACK_AB_MERGE_C R21, RZ, R17, RZ ;  /* 0x00000011ff15723e */ /* 0x000fe200048070ff */
[----:B------:R-:W-:-:S02]  /*61af0*/  FMUL R17, R218, UR21 ;  /* 0x00000015da117c20 */ /* 0x000fc40008400000 */
[----:B------:R-:W4:Y:S04]  /*61b00*/  LDL.LU R218, [R1+0xe04] ;  /* 0x000e040001da7983 */ /* 0x000f280000300800 */
[----:B------:R-:W-:Y:S04]  /*61b10*/  @!P0 STG.E.U8 desc[UR22][R66.64+0x128], R69 ;  /* 0x0001284542008986 */ /* 0x000fe8000c101116 */
[----:B------:R0:W-:Y:S02]  /*61b20*/  @!P3 STG.E.U8 desc[UR22][R64.64+0x129], R71 ;  /* 0x000129474000b986 */ /* 0x0001e4000c101116 */
[----:B0-----:R-:W-:Y:S01]  /*61b30*/  F2FP.SATFINITE.E4M3.F32.PACK_AB_MERGE_C R65, RZ, R17, RZ ;  /* 0x00000011ff41723e */ /* 0x001fe200048070ff */
[----:B------:R-:W-:-:S05]  /*61b40*/  FMUL R17, R186, UR21 ;  /* 0x00000015ba117c20 */ /* 0x000fca0008400000 */
[----:B------:R-:W-:Y:S01]  /*61b50*/  F2FP.SATFINITE.E4M3.F32.PACK_AB_MERGE_C R67, RZ, R17, RZ ;  /* 0x00000011ff43723e */ /* 0x000fe200048070ff */
[----:B--2---:R-:W-:Y:S02]  /*61b60*/  FMUL R17, R219, UR21 ;  /* 0x00000015db117c20 */ /* 0x004fe40008400000 */
[----:B------:R-:W2:Y:S01]  /*61b70*/  LDL.LU R219, [R1+0xe08] ;  /* 0x000e080001db7983 */ /* 0x000ea20000300800 */
[----:B------:R-:W-:-:S04]  /*61b80*/  LOP3.LUT P6, RZ, R10, 0x800, RZ, 0xc0, !PT ;  /* 0x000008000aff7812 */ /* 0x000fc800078cc0ff */
[----:B------:R-:W-:Y:S02]  /*61b90*/  P2R R20, PR, RZ, 0x40 ;  /* 0x00000040ff147803 */ /* 0x000fe40000000000 */
[----:B------:R-:W-:Y:S01]  /*61ba0*/  LOP3.LUT P6, RZ, R0, 0x40000, RZ, 0xc0, !PT ;  /* 0x0004000000ff7812 */ /* 0x000fe200078cc0ff */
[----:B------:R0:W-:-:S12]  /*61bb0*/  @!P4 STG.E.U8 desc[UR22][R18.64+0x128], R21 ;  /* 0x000128151200c986 */ /* 0x0001d8000c101116 */
[----:B0-----:R-:W0:Y:S01]  /*61bc0*/  @!P6 LDC.64 R18, c[0x0][0x5c0] ;  /* 0x00017000ff12eb82 */ /* 0x001e220000000a00 */
[----:B------:R-:W-:Y:S02]  /*61bd0*/  LOP3.LUT P5, RZ, R0, 0x20000, RZ, 0xc0, !PT ;  /* 0x0002000000ff7812 */ /* 0x000fe400078ac0ff */
[----:B------:R-:W-:Y:S01]  /*61be0*/  F2FP.SATFINITE.E4M3.F32.PACK_AB_MERGE_C R21, RZ, R17, RZ ;  /* 0x00000011ff15723e */ /* 0x000fe200048070ff */
[----:B---3--:R-:W-:Y:S02]  /*61bf0*/  FMUL R17, R187, UR21 ;  /* 0x00000015bb117c20 */ /* 0x008fe40008400000 */
[----:B------:R-:W3:Y:S08]  /*61c00*/  LDL.LU R187, [R1+0xe0c] ;  /* 0x000e0c0001bb7983 */ /* 0x000ef00000300800 */
[----:B------:R-:W1:Y:S01]  /*61c10*/  @!P5 LDC.64 R68, c[0x0][0x5c0] ;  /* 0x00017000ff44db82 */ /* 0x000e620000000a00 */
[----:B0-----:R-:W-:-:S05]  /*61c20*/  @!P6 IADD3 R18, P2, R230, R18, RZ ;  /* 0x00000012e612e210 */ /* 0x001fca0007f5e0ff */
[----:B------:R-:W-:Y:S01]  /*61c30*/  @!P6 IMAD.X R19, R221, 0x1, R19, P2 ;  /* 0x00000001dd13e824 */ /* 0x000fe200010e0613 */
[----:B------:R-:W-:-:S04]  /*61c40*/  LOP3.LUT P2, RZ, R10, 0x2000, RZ, 0xc0, !PT ;  /* 0x000020000aff7812 */ /* 0x000fc8000784c0ff */
[----:B------:R0:W-:Y:S01]  /*61c50*/  @!P6 STG.E.U8 desc[UR22][R18.64+0x129], R65 ;  /* 0x000129411200e986 */ /* 0x0001e2000c101116 */
[----:B------:R-:W-:Y:S02]  /*61c60*/  ISETP.NE.AND P6, PT, R20, RZ, PT ;  /* 0x000000ff1400720c */ /* 0x000fe40003fc5270 */
[----:B0-----:R-:W-:-:S06]  /*61c70*/  F2FP.SATFINITE.E4M3.F32.PACK_AB_MERGE_C R19, RZ, R17, RZ ;  /* 0x00000011ff13723e */ /* 0x001fcc00048070ff */
[----:B------:R-:W-:Y:S05]  /*61c80*/  @!P2 STG.E.U8 desc[UR22][R62.64+0x130], R67 ;  /* 0x000130433e00a986 */ /* 0x000fea000c101116 */
[----:B------:R0:W-:Y:S01]  /*61c90*/  @!P6 STG.E.U8 desc[UR22][R60.64+0x131], R21 ;  /* 0x000131153c00e986 */ /* 0x0001e2000c101116 */
[----:B-1----:R-:W-:-:S05]  /*61ca0*/  @!P5 IADD3 R220, P2, R220, R68, RZ ;  /* 0x00000044dcdcd210 */ /* 0x002fca0007f5e0ff */
[----:B------:R-:W-:Y:S02]  /*61cb0*/  @!P5 IMAD.X R221, R201, 0x1, R69, P2 ;  /* 0x00000001c9ddd824 */ /* 0x000fe400010e0645 */
[----:B----4-:R-:W-:Y:S02]  /*61cc0*/  FMUL R17, R168, UR21 ;  /* 0x00000015a8117c20 */ /* 0x010fe40008400000 */
[----:B------:R-:W4:Y:S03]  /*61cd0*/  LDL.LU R168, [R1+0xe10] ;  /* 0x000e100001a87983 */ /* 0x000f260000300800 */
[----:B0-----:R-:W-:Y:S01]  /*61ce0*/  F2FP.SATFINITE.E4M3.F32.PACK_AB_MERGE_C R21, RZ, R17, RZ ;  /* 0x00000011ff15723e */ /* 0x001fe200048070ff */
[----:B------:R-:W-:Y:S02]  /*61cf0*/  FMUL R17, R169, UR21 ;  /* 0x00000015a9117c20 */ /* 0x000fe40008400000 */
[----:B------:R-:W4:Y:S03]  /*61d00*/  LDL.LU R169, [R1+0xe14] ;  /* 0x000e140001a97983 */ /* 0x000f260000300800 */
[----:B------:R-:W-:Y:S01]  /*61d10*/  F2FP.SATFINITE.E4M3.F32.PACK_AB_MERGE_C R61, RZ, R17, RZ ;  /* 0x00000011ff3d723e */ /* 0x000fe200048070ff */
[----:B------:R-:W-:-:S02]  /*61d20*/  FMUL R17, R218, UR21 ;  /* 0x00000015da117c20 */ /* 0x000fc40008400000 */
[----:B------:R-:W4:Y:S04]  /*61d30*/  LDL.LU R218, [R1+0xe18] ;  /* 0x000e180001da7983 */ /* 0x000f280000300800 */
[----:B------:R0:W-:Y:S02]  /*61d40*/  @!P5 STG.E.U8 desc[UR22][R220.64+0x130], R19 ;  /* 0x00013013dc00d986 */ /* 0x0001e4000c101116 */
[----:B0-----:R-:W-:Y:S01]  /*61d50*/  F2FP.SATFINITE.E4M3.F32.PACK_AB_MERGE_C R19, RZ, R17, RZ ;  /* 0x00000011ff13723e */ /* 0x001fe200048070ff */
[----:B--2---:R-:W-:Y:S02]  /*61d60*/  FMUL R17, R219, UR21 ;  /* 0x00000015db117c20 */ /* 0x004fe40008400000 */
[----:B------:R-:W2:Y:S01]  /*61d70*/  LDL.LU R219, [R1+0xe1c] ;  /* 0x000e1c0001db7983 */ /* 0x000ea20000300800 */
[----:B------:R-:W-:-:S02]  /*61d80*/  LOP3.LUT P3, RZ, R0, 0x10000, RZ, 0xc0, !PT ;  /* 0x0001000000ff7812 */ /* 0x000fc4000786c0ff */
[----:B------:R-:W-:-:S11]  /*61d90*/  LOP3.LUT P4, RZ, R0, 0x8000, RZ, 0xc0, !PT ;  /* 0x0000800000ff7812 */ /* 0x000fd6000788c0ff */
[----:B------:R-:W0:Y:S08]  /*61da0*/  @!P3 LDC.64 R64, c[0x0][0x5c0] ;  /* 0x00017000ff40bb82 */ /* 0x000e300000000a00 */
[----:B------:R-:W1:Y:S01]  /*61db0*/  @!P4 LDC.64 R62, c[0x0][0x5c0] ;  /* 0x00017000ff3ecb82 */ /* 0x000e620000000a00 */
[----:B------:R-:W-:-:S04]  /*61dc0*/  LOP3.LUT P5, RZ, R10, 0x200, RZ, 0xc0, !PT ;  /* 0x000002000aff7812 */ /* 0x000fc800078ac0ff */
[----:B------:R-:W-:Y:S02]  /*61dd0*/  P2R R18, PR, RZ, 0x20 ;  /* 0x00000020ff127803 */ /* 0x000fe40000000000 */
[----:B------:R-:W-:Y:S02]  /*61de0*/  LOP3.LUT P5, RZ, R0, 0x4000, RZ, 0xc0, !PT ;  /* 0x0000400000ff7812 */ /* 0x000fe400078ac0ff */
[----:B0-----:R-:W-:-:S05]  /*61df0*/  @!P3 IADD3 R200, P2, R200, R64, RZ ;  /* 0x00000040c8c8b210 */ /* 0x001fca0007f5e0ff */
[----:B------:R-:W-:Y:S01]  /*61e00*/  @!P3 IMAD.X R201, R199, 0x1, R65, P2 ;  /* 0x00000001c7c9b824 */ /* 0x000fe200010e0641 */
[----:B-1----:R-:W-:-:S05]  /*61e10*/  @!P4 IADD3 R198, P2, R198, R62, RZ ;  /* 0x0000003ec6c6c210 */ /* 0x002fca0007f5e0ff */
[----:B------:R-:W-:Y:S02]  /*61e20*/  @!P4 IMAD.X R199, R193, 0x1, R63, P2 ;  /* 0x00000001c1c7c824 */ /* 0x000fe400010e063f */
[----:B------:R-:W0:Y:S01]  /*61e30*/  @!P5 LDC.64 R62, c[0x0][0x5c0] ;  /* 0x00017000ff3edb82 */ /* 0x000e220000000a00 */
[----:B------:R-:W-:Y:S01]  /*61e40*/  LOP3.LUT P1, RZ, R10, 0x1000, RZ, 0xc0, !PT ;  /* 0x000010000aff7812 */ /* 0x000fe2000782c0ff */
[----:B------:R1:W-:Y:S01]  /*61e50*/  @!P3 STG.E.U8 desc[UR22][R200.64+0x131], R21 ;  /* 0x00013115c800b986 */ /* 0x0003e2000c101116 */
[----:B------:R-:W-:Y:S02]  /*61e60*/  LOP3.LUT P3, RZ, R0, 0x2000, RZ, 0xc0, !PT ;  /* 0x0000200000ff7812 */ /* 0x000fe4000786c0ff */
[----:B------:R-:W-:-:S09]  /*61e70*/  LOP3.LUT P0, RZ, R10, 0x400, RZ, 0xc0, !PT ;  /* 0x000004000aff7812 */ /* 0x000fd2000780c0ff */
[----:B------:R3:W-:Y:S01]  /*61e80*/  @!P1 STG.E.U8 desc[UR22][R58.64+0x138], R61 ;  /* 0x0001383d3a009986 */ /* 0x0007e2000c101116 */
[----:B-1----:R-:W-:Y:S01]  /*61e90*/  F2FP.SATFINITE.E4M3.F32.PACK_AB_MERGE_C R21, RZ, R17, RZ ;  /* 0x00000011ff15723e */ /* 0x002fe200048070ff */
[----:B---3--:R-:W-:Y:S02]  /*61ea0*/  FMUL R17, R187, UR21 ;  /* 0x00000015bb117c20 */ /* 0x008fe40008400000 */
[----:B------:R-:W3:Y:S01]  /*61eb0*/  LDL.LU R187, [R1+0xe20] ;  /* 0x000e200001bb7983 */ /* 0x000ee20000300800 */
[----:B------:R-:W1:Y:S01]  /*61ec0*/  @!P3 LDC.64 R58, c[0x0][0x5c0] ;  /* 0x00017000ff3abb82 */ /* 0x000e620000000a00 */
[----:B0-----:R-:W-:Y:S02]  /*61ed0*/  @!P5 IADD3 R192, P2, R192, R62, RZ ;  /* 0x0000003ec0c0d210 */ /* 0x001fe40007f5e0ff */
[----:B------:R0:W-:Y:S03]  /*61ee0*/  @!P0 STG.E.U8 desc[UR22][R56.64+0x139], R19 ;  /* 0x0001391338008986 */ /* 0x0001e6000c101116 */
[----:B------:R-:W-:Y:S01]  /*61ef0*/  @!P5 IMAD.X R193, R181, 0x1, R63, P2 ;  /* 0x00000001b5c1d824 */ /* 0x000fe200010e063f */
[----:B------:R-:W-:-:S02]  /*61f00*/  LOP3.LUT P2, RZ, R0, 0x4000, RZ, 0xc0, !PT ;  /* 0x0000400000ff7812 */ /* 0x000fc4000784c0ff */
[----:B0-----:R-:W-:Y:S01]  /*61f10*/  F2FP.SATFINITE.E4M3.F32.PACK_AB_MERGE_C R19, RZ, R17, RZ ;  /* 0x00000011ff13723e */ /* 0x001fe200048070ff */
[----:B----4-:R-:W-:Y:S02]  /*61f20*/  FMUL R17, R168, UR21 ;  /* 0x00000015a8117c20 */ /* 0x010fe40008400000 */
[----:B------:R-:W4:Y:S03]  /*61f30*/  LDL.LU R168, [R1+0xe24] ;  /* 0x000e240001a87983 */ /* 0x000f260000300800 */
[----:B------:R-:W-:Y:S01]  /*61f40*/  F2FP.SATFINITE.E4M3.F32.PACK_AB_MERGE_C R57, RZ, R17, RZ ;  /* 0x00000011ff39723e */ /* 0x000fe200048070ff */
[----:B------:R-:W-:Y:S02]  /*61f50*/  FMUL R17, R169, UR21 ;  /* 0x00000015a9117c20 */ /* 0x000fe40008400000 */
[----:B------:R-:W4:Y:S04]  /*61f60*/  LDL.LU R169, [R1+0xe28] ;  /* 0x000e280001a97983 */ /* 0x000f280000300800 */
[----:B------:R0:W-:Y:S04]  /*61f70*/  @!P4 STG.E.U8 desc[UR22][R198.64+0x138], R21 ;  /* 0x00013815c600c986 */ /* 0x0001e8000c101116 */
[----:B------:R2:W-:Y:S01]  /*61f80*/  @!P2 STG.E.U8 desc[UR22][R192.64+0x139], R19 ;  /* 0x00013913c000a986 */ /* 0x0005e2000c101116 */
[----:B-1----:R-:W-:-:S02]  /*61f90*/  @!P3 IADD3 R180, P2, R180, R58, RZ ;  /* 0x0000003ab4b4b210 */ /* 0x002fc40007f5e0ff */
[----:B0-----:R-:W-:Y:S01]  /*61fa0*/  F2FP.SATFINITE.E4M3.F32.PACK_AB_MERGE_C R21, RZ, R17, RZ ;  /* 0x00000011ff15723e */ /* 0x001fe200048070ff */
[----:B------:R-:W-:Y:S02]  /*61fb0*/  FMUL R17, R218, UR21 ;  /* 0x00000015da117c20 */ /* 0x000fe40008400000 */
[----:B------:R-:W4:Y:S01]  /*61fc0*/  LDL.LU R218, [R1+0xe2c] ;  /* 0x000e2c0001da7983 */ /* 0x000f220000300800 */
[----:B------:R-:W-:-:S03]  /*61fd0*/  @!P3 IMAD.X R181, R177, 0x1, R59, P2 ;  /* 0x00000001b1b5b824 */ /* 0x000fc600010e063b */
[----:B------:R-:W4:Y:S01]  /*61fe0*/  LDL.LU R186, [R1+0xe30] ;  /* 0x000e300001ba7983 */ /* 0x000f220000300800 */
[----:B------:R-:W-:Y:S01]  /*61ff0*/  F2FP.SATFINITE.E4M3.F32.PACK_AB_MERGE_C R59, RZ, R17, RZ ;  /* 0x00000011ff3b723e */ /* 0x000fe200048070ff */
[----:B--2---:R-:W-:Y:S02]  /*62000*/  FMUL R17, R219, UR21 ;  /* 0x00000015db117c20 */ /* 0x004fe40008400000 */
[----:B------:R-:W2:Y:S01]  /*62010*/  LDL.LU R219, [R1+0xe34] ;  /* 0x000e340001db7983 */ /* 0x000ea20000300800 */
[----:B------:R-:W-:-:S04]  /*62020*/  LOP3.LUT P1, RZ, R10, 0x100, RZ, 0xc0, !PT ;  /* 0x000001000aff7812 */ /* 0x000fc8000782c0ff */
[----:B------:R-:W-:Y:S02]  /*62030*/  P2R R20, PR, RZ, 0x2 ;  /* 0x00000002ff147803 */ /* 0x000fe40000000000 */
[----:B------:R-:W-:Y:S02]  /*62040*/  LOP3.LUT P1, RZ, R0, 0x1000, RZ, 0xc0, !PT ;  /* 0x0000100000ff7812 */ /* 0x000fe4000782c0ff */
[----:B------:R-:W-:-:S11]  /*62050*/  ISETP.NE.AND P5, PT, R18, RZ, PT ;  /* 0x000000ff1200720c */ /* 0x000fd60003fa5270 */
[----:B------:R-:W0:Y:S01]  /*62060*/  @!P1 LDC.64 R18, c[0x0][0x5c0] ;  /* 0x00017000ff129b82 */ /* 0x000e220000000a00 */
[----:B------:R-:W-:Y:S01]  /*62070*/  LOP3.LUT P6, RZ, R10, 0x80, RZ, 0xc0, !PT ;  /* 0x000000800aff7812 */ /* 0x000fe200078cc0ff */
[----:B------:R-:W-:-:S12]  /*62080*/  @!P5 STG.E.U8 desc[UR22][R54.64+0x140], R57 ;  /* 0x000140393600d986 */ /* 0x000fd8000c101116 */
[----:B------:R1:W-:Y:S01]  /*62090*/  @!P6 STG.E.U8 desc[UR22][R52.64+0x141], R21 ;  /* 0x000141153400e986 */ /* 0x0003e2000c101116 */
[----:B0-----:R-:W-:Y:S02]  /*620a0*/  @!P1 IADD3 R18, P2, R175, R18, RZ ;  /* 0x00000012af129210 */ /* 0x001fe40007f5e0ff */
[----:B-1----:R-:W-:-:S03]  /*620b0*/  F2FP.SATFINITE.E4M3.F32.PACK_AB_MERGE_C R53, RZ, R17, RZ ;  /* 0x00000011ff35723e */ /* 0x002fc600048070ff */
[----:B------:R-:W-:Y:S01]  /*620c0*/  @!P1 IMAD.X R19, R174, 0x1, R19, P2 ;  /* 0x00000001ae139824 */ /* 0x000fe200010e0613 */
[----:B------:R-:W-:Y:S02]  /*620d0*/  LOP3.LUT P2, RZ, R0, 0x1000, RZ, 0xc0, !PT ;  /* 0x0000100000ff7812 */ /* 0x000fe4000784c0ff */
[----:B------:R-:W-:Y:S02]  /*620e0*/  ISETP.NE.AND P1, PT, R20, RZ, PT ;  /* 0x000000ff1400720c */ /* 0x000fe40003f25270 */
[----:B------:R-:W-:Y:S01]  /*620f0*/  LOP3.LUT P0, RZ, R10, 0x40, RZ, 0xc0, !PT ;  /* 0x000000400aff7812 */ /* 0x000fe2000780c0ff */
[----:B---3--:R-:W-:Y:S02]  /*62100*/  FMUL R17, R187, UR21 ;  /* 0x00000015bb117c20 */ /* 0x008fe40008400000 */
[----:B------:R-:W3:Y:S03]  /*62110*/  LDL.LU R187, [R1+0xe38] ;  /* 0x000e380001bb7983 */ /* 0x000ee60000300800 */
[----:B------:R-:W-:Y:S01]  /*62120*/  F2FP.SATFINITE.E4M3.F32.PACK_AB_MERGE_C R55, RZ, R17, RZ ;  /* 0x00000011ff37723e */ /* 0x000fe200048070ff */
[----:B------:R-:W-:Y:S04]  /*62130*/  @!P3 STG.E.U8 desc[UR22][R180.64+0x140], R59 ;  /* 0x0001403bb400b986 */ /* 0x000fe8000c101116 */
[----:B------:R0:W-:Y:S04]  /*62140*/  @!P2 STG.E.U8 desc[UR22][R18.64+0x141], R53 ;  /* 0x000141351200a986 */ /* 0x0001e8000c101116 */
[----:B------:R-:W-:Y:S01]  /*62150*/  @!P1 STG.E.U8 desc[UR22][R50.64+0x148], R55 ;  /* 0x0001483732009986 */ /* 0x000fe2000c101116 */
[----:B----4-:R-:W-:-:S03]  /*62160*/  FMUL R17, R168, UR21 ;  /* 0x00000015a8117c20 */ /* 0x010fc60008400000 */
[----:B------:R-:W4:Y:S02]  /*62170*/  LDL.LU R168, [R1+0xe3c] ;  /* 0x000e3c0001a87983 */ /* 0x000f240000300800 */
[----:B------:R-:W-:Y:S01]  /*62180*/  F2FP.SATFINITE.E4M3.F32.PACK_AB_MERGE_C R57, RZ, R17, RZ ;  /* 0x00000011ff39723e */ /* 0x000fe200048070ff */
[----:B------:R-:W-:Y:S02]  /*62190*/  FMUL R17, R169, UR21 ;  /* 0x00000015a9117c20 */ /* 0x000fe40008400000 */
[----:B------:R-:W4:Y:S03]  /*621a0*/  LDL.LU R169, [R1+0xe40] ;  /* 0x000e400001a97983 */ /* 0x000f260000300800 */
[----:B0-----:R-:W-:Y:S01]  /*621b0*/  F2FP.SATFINITE.E4M3.F32.PACK_AB_MERGE_C R53, RZ, R17, RZ ;  /* 0x00000011ff35723e */ /* 0x001fe200048070ff */
[----:B------:R0:W-:Y:S01]  /*621c0*/  @!P0 STG.E.U8 desc[UR22][R48.64+0x149], R57 ;  /* 0x0001493930008986 */ /* 0x0001e2000c101116 */
[----:B------:R-:W-:-:S03]  /*621d0*/  FMUL R17, R218, UR21 ;  /* 0x00000015da117c20 */ /* 0x000fc60008400000 */
[----:B------:R-:W4:Y:S02]  /*621e0*/  LDL.LU R218, [R1+0xe44] ;  /* 0x000e440001da7983 */ /* 0x000f240000300800 */
[----:B0-----:R-:W-:Y:S01]  /*621f0*/  F2FP.SATFINITE.E4M3.F32.PACK_AB_MERGE_C R49, RZ, R17, RZ ;  /* 0x00000011ff31723e */ /* 0x001fe200048070ff */
[----:B------:R-:W-:-:S05]  /*62200*/  FMUL R17, R186, UR21 ;  /* 0x00000015ba117c20 */ /* 0x000fca0008400000 */
[----:B------:R-:W-:Y:S01]  /*62210*/  F2FP.SATFINITE.E4M3.F32.PACK_AB_MERGE_C R51, RZ, R17, RZ ;  /* 0x00000011ff33723e */ /* 0x000fe200048070ff */
[----:B--2---:R-:W-:Y:S02]  /*62220*/  FMUL R17, R219, UR21 ;  /* 0x00000015db117c20 */ /* 0x004fe40008400000 */
[----:B------:R-:W2:Y:S01]  /*62230*/  LDL.LU R219, [R1+0xe48] ;  /* 0x000e480001db7983 */ /* 0x000ea20000300800 */
[C---:B------:R-:W-:Y:S02]  /*62240*/  LOP3.LUT P4, RZ, R0.reuse, 0x800, RZ, 0xc0, !PT ;  /* 0x0000080000ff7812 */ /* 0x040fe4000788c0ff */
[----:B------:R-:W-:-:S11]  /*62250*/  LOP3.LUT P5, RZ, R0, 0x400, RZ, 0xc0, !PT ;  /* 0x0000040000ff7812 */ /* 0x000fd600078ac0ff */
[----:B------:R-:W0:Y:S08]  /*62260*/  @!P4 LDC.64 R20, c[0x0][0x5c0] ;  /* 0x00017000ff14cb82 */ /* 0x000e300000000a00 */
[----:B------:R-:W1:Y:S01]  /*62270*/  @!P5 LDC.64 R18, c[0x0][0x5c0] ;  /* 0x00017000ff12db82 */ /* 0x000e620000000a00 */
[----:B------:R-:W-:Y:S02]  /*62280*/  LOP3.LUT P3, RZ, R0, 0x200, RZ, 0xc0, !PT ;  /* 0x0000020000ff7812 */ /* 0x000fe4000786c0ff */
[----:B0-----:R-:W-:-:S05]  /*62290*/  @!P4 IADD3 R20, P2, R165, R20, RZ ;  /* 0x00000014a514c210 */ /* 0x001fca0007f5e0ff */
[----:B------:R-:W-:-:S05]  /*622a0*/  @!P4 IMAD.X R21, R164, 0x1, R21, P2 ;  /* 0x00000001a415c824 */ /* 0x000fca00010e0615 */
[----:B------:R0:W-:Y:S01]  /*622b0*/  @!P4 STG.E.U8 desc[UR22][R20.64+0x148], R53 ;  /* 0x000148351400c986 */ /* 0x0001e2000c101116 */
[----:B-1----:R-:W-:Y:S02]  /*622c0*/  @!P5 IADD3 R18, P2, R163, R18, RZ ;  /* 0x00000012a312d210 */ /* 0x002fe40007f5e0ff */
[----:B------:R-:W-:Y:S01]  /*622d0*/  LOP3.LUT P6, RZ, R10, 0x8, RZ, 0xc0, !PT ;  /* 0x000000080aff7812 */ /* 0x000fe200078cc0ff */
[----:B0-----:R-:W0:Y:S01]  /*622e0*/  @!P3 LDC.64 R20, c[0x0][0x5c0] ;  /* 0x00017000ff14bb82 */ /* 0x001e220000000a00 */
[----:B------:R-:W-:Y:S01]  /*622f0*/  F2FP.SATFINITE.E4M3.F32.PACK_AB_MERGE_C R53, RZ, R17, RZ ;  /* 0x00000011ff35723e */ /* 0x000fe200048070ff */
[----:B------:R-:W-:Y:S01]  /*62300*/  @!P5 IMAD.X R19, R162, 0x1, R19, P2 ;  /* 0x00000001a213d824 */ /* 0x000fe200010e0613 */
[----:B------:R-:W-:Y:S01]  /*62310*/  LOP3.LUT P2, RZ, R10, 0x20, RZ, 0xc0, !PT ;  /* 0x000000200aff7812 */ /* 0x000fe2000784c0ff */
[----:B---3--:R-:W-:Y:S02]  /*62320*/  FMUL R17, R187, UR21 ;  /* 0x00000015bb117c20 */ /* 0x008fe40008400000 */
[----:B------:R-:W3:Y:S04]  /*62330*/  LDL.LU R187, [R1+0xe4c] ;  /* 0x000e4c0001bb7983 */ /* 0x000ee80000300800 */
[----:B------:R1:W-:Y:S06]  /*62340*/  @!P5 STG.E.U8 desc[UR22][R18.64+0x149], R49 ;  /* 0x000149311200d986 */ /* 0x0003ec000c101116 */
[----:B------:R-:W-:Y:S01]  /*62350*/  @!P2 STG.E.U8 desc[UR22][R46.64+0x150], R51 ;  /* 0x000150332e00a986 */ /* 0x000fe2000c101116 */
[----:B-1----:R-:W-:-:S03]  /*62360*/  F2FP.SATFINITE.E4M3.F32.PACK_AB_MERGE_C R49, RZ, R17, RZ ;  /* 0x00000011ff31723e */ /* 0x002fc600048070ff */
[----:B------:R1:W-:Y:S01]  /*62370*/  @!P6 STG.E.U8 desc[UR22][R44.64+0x151], R53 ;  /* 0x000151352c00e986 */ /* 0x0003e2000c101116 */
[----:B0-----:R-:W-:Y:S01]  /*62380*/  @!P3 IADD3 R20, P2, R161, R20, RZ ;  /* 0x00000014a114b210 */ /* 0x001fe20007f5e0ff */
[----:B----4-:R-:W-:Y:S02]  /*62390*/  FMUL R17, R168, UR21 ;  /* 0x00000015a8117c20 */ /* 0x010fe40008400000 */
[----:B------:R-:W4:Y:S03]  /*623a0*/  LDL.LU R168, [R1+0xe50] ;  /* 0x000e500001a87983 */ /* 0x000f260000300800 */
[----:B-1----:R-:W-:Y:S01]  /*623b0*/  F2FP.SATFINITE.E4M3.F32.PACK_AB_MERGE_C R45, RZ, R17, RZ ;  /* 0x00000011ff2d723e */ /* 0x002fe200048070ff */
[----:B------:R-:W-:Y:S02]  /*623c0*/  FMUL R17, R169, UR21 ;  /* 0x00000015a9117c20 */ /* 0x000fe40008400000 */
[----:B------:R-:W4:Y:S01]  /*623d0*/  LDL.LU R169, [R1+0xe54] ;  /* 0x000e540001a97983 */ /* 0x000f220000300800 */
[----:B------:R-:W-:-:S02]  /*623e0*/  @!P3 IMAD.X R21, R160, 0x1, R21, P2 ;  /* 0x00000001a015b824 */ /* 0x000fc400010e0615 */
[----:B------:R-:W-:-:S03]  /*623f0*/  F2FP.SATFINITE.E4M3.F32.PACK_AB_MERGE_C R47, RZ, R17, RZ ;  /* 0x00000011ff2f723e */ /* 0x000fc600048070ff */
[----:B------:R0:W-:Y:S01]  /*62400*/  @!P3 STG.E.U8 desc[UR22][R20.64+0x150], R49 ;  /* 0x000150311400b986 */ /* 0x0001e2000c101116 */
[----:B------:R-:W-:-:S03]  /*62410*/  FMUL R17, R218, UR21 ;  /* 0x00000015da117c20 */ /* 0x000fc60008400000 */
[----:B------:R-:W4:Y:S02]  /*62420*/  LDL.LU R218, [R1+0xe58] ;  /* 0x000e580001da7983 */ /* 0x000f240000300800 */
[----:B0-----:R-:W-:Y:S02]  /*62430*/  F2FP.SATFINITE.E4M3.F32.PACK_AB_MERGE_C R49, RZ, R17, RZ ;  /* 0x00000011ff31723e */ /* 0x001fe400048070ff */
[----:B------:R-:W-:-:S13]  /*62440*/  LOP3.LUT P1, RZ, R0, 0x100, RZ, 0xc0, !PT ;  /* 0x0000010000ff7812 */ /* 0x000fda000782c0ff */
[----:B------:R-:W0:Y:S01]  /*62450*/  @!P1 LDC.64 R18, c[0x0][0x5c0] ;  /* 0x00017000ff129b82 */ /* 0x000e220000000a00 */
[----:B--2---:R-:W-:Y:S02]  /*62460*/  FMUL R17, R219, UR21 ;  /* 0x00000015db117c20 */ /* 0x004fe40008400000 */
[----:B------:R-:W2:Y:S01]  /*62470*/  LDL.LU R219, [R1+0xe5c] ;  /* 0x000e5c0001db7983 */ /* 0x000ea20000300800 */
[----:B0-----:R-:W-:Y:S02]  /*62480*/  @!P1 IADD3 R18, P2, R159, R18, RZ ;  /* 0x000000129f129210 */ /* 0x001fe40007f5e0ff */
[----:B------:R-:W-:Y:S01]  /*62490*/  LOP3.LUT P0, RZ, R10, 0x10, RZ, 0xc0, !PT ;  /* 0x000000100aff7812 */ /* 0x000fe2000780c0ff */
[----:B------:R-:W2:Y:S02]  /*624a0*/  LDL.LU R186, [R1+0xe60] ;  /* 0x000e600001ba7983 */ /* 0x000ea40000300800 */
[----:B------:R-:W-:Y:S01]  /*624b0*/  @!P1 IMAD.X R19, R158, 0x1, R19, P2 ;  /* 0x000000019e139824 */ /* 0x000fe200010e0613 */
[----:B------:R-:W-:-:S04]  /*624c0*/  LOP3.LUT P1, RZ, R13, 0x10000000, RZ, 0xc0, !PT ;  /* 0x100000000dff7812 */ /* 0x000fc8000782c0ff */
[----:B------:R-:W-:-:S13]  /*624d0*/  ISETP.LT.OR P2, PT, R26, 0x152, !P1 ;  /* 0x000001521a00780c */ /* 0x000fda0004f41670 */
[----:B------:R0:W-:Y:S04]  /*624e0*/  @!P2 STG.E.U8 desc[UR22][R18.64+0x151], R45 ;  /* 0x0001512d1200a986 */ /* 0x0001e8000c101116 */
[----:B------:R-:W-:Y:S01]  /*624f0*/  @!P0 STG.E.U8 desc[UR22][R42.64+0x158], R47 ;  /* 0x0001582f2a008986 */ /* 0x000fe2000c101116 */
[----:B------:R-:W-:-:S13]  /*62500*/  ISETP.LT.OR P0, PT, R26, 0x159, !P1 ;  /* 0x000001591a00780c */ /* 0x000fda0004f01670 */
[----:B------:R-:W1:Y:S02]  /*62510*/  @!P0 LDC.64 R20, c[0x0][0x5c0] ;  /* 0x00017000ff148b82 */ /* 0x000e640000000a00 */
[----:B-1----:R-:W-:-:S05]  /*62520*/  @!P0 IADD3 R20, P2, R157, R20, RZ ;  /* 0x000000149d148210 */ /* 0x002fca0007f5e0ff */
[----:B------:R-:W-:Y:S01]  /*62530*/  @!P0 IMAD.X R21, R156, 0x1, R21, P2 ;  /* 0x000000019c158824 */ /* 0x000fe200010e0615 */
[----:B------:R-:W-:Y:S02]  /*62540*/  ISETP.LT.OR P0, PT, R26, 0x15a, !P1 ;  /* 0x0000015a1a00780c */ /* 0x000fe40004f01670 */
[----:B------:R-:W-:-:S11]  /*62550*/  LOP3.LUT P4, RZ, R10, 0x4, RZ, 0xc0, !PT ;  /* 0x000000040aff7812 */ /* 0x000fd6000788c0ff */
[----:B0-----:R-:W0:Y:S01]  /*62560*/  @!P0 LDC.64 R18, c[0x0][0x5c0] ;  /* 0x00017000ff128b82 */ /* 0x001e220000000a00 */
[----:B------:R-:W-:Y:S02]  /*62570*/  ISETP.LT.OR P2, PT, R26, 0x159, !P1 ;  /* 0x000001591a00780c */ /* 0x000fe40004f41670 */
[----:B------:R-:W-:Y:S01]  /*62580*/  F2FP.SATFINITE.E4M3.F32.PACK_AB_MERGE_C R45, RZ, R17, RZ ;  /* 0x00000011ff2d723e */ /* 0x000fe200048070ff */
[----:B---3--:R-:W-:Y:S02]  /*62590*/  FMUL R17, R187, UR21 ;  /* 0x00000015bb117c20 */ /* 0x008fe40008400000 */
[----:B------:R-:W3:Y:S04]  /*625a0*/  LDL.LU R187, [R1+0xe64] ;  /* 0x000e640001bb7983 */ /* 0x000ee80000300800 */
[----:B------:R1:W-:Y:S04]  /*625b0*/  @!P4 STG.E.U8 desc[UR22][R40.64+0x159], R49 ;  /* 0x000159312800c986 */ /* 0x0003e8000c101116 */
[----:B------:R4:W-:Y:S01]  /*625c0*/  @!P2 STG.E.U8 desc[UR22][R20.64+0x158], R45 ;  /* 0x0001582d1400a986 */ /* 0x0009e2000c101116 */
[----:B-1----:R-:W-:-:S02]  /*625d0*/  F2FP.SATFINITE.E4M3.F32.PACK_AB_MERGE_C R41, RZ, R17, RZ ;  /* 0x00000011ff29723e */ /* 0x002fc400048070ff */
[----:B0-----:R-:W-:Y:S01]  /*625e0*/  @!P0 IADD3 R18, P2, R155, R18, RZ ;  /* 0x000000129b128210 */ /* 0x001fe20007f5e0ff */
[----:B----4-:R-:W-:Y:S02]  /*625f0*/  FMUL R17, R168, UR21 ;  /* 0x00000015a8117c20 */ /* 0x010fe40008400000 */
[----:B------:R-:W4:Y:S02]  /*62600*/  LDL.LU R168, [R1+0xe68] ;  /* 0x000e680001a87983 */ /* 0x000f240000300800 */
[----:B------:R-:W-:Y:S01]  /*62610*/  @!P0 IMAD.X R19, R154, 0x1, R19, P2 ;  /* 0x000000019a138824 */ /* 0x000fe200010e0613 */
[----:B------:R-:W-:Y:S02]  /*62620*/  ISETP.LT.OR P2, PT, R26, 0x15a, !P1 ;  /* 0x0000015a1a00780c */ /* 0x000fe40004f41670 */
[----:B------:R-:W-:Y:S01]  /*62630*/  F2FP.SATFINITE.E4M3.F32.PACK_AB_MERGE_C R43, RZ, R17, RZ ;  /* 0x00000011ff2b723e */ /* 0x000fe200048070ff */
[----:B------:R-:W-:Y:S02]  /*62640*/  FMUL R17, R169, UR21 ;  /* 0x00000015a9117c20 */ /* 0x000fe40008400000 */
[----:B------:R-:W4:Y:S03]  /*62650*/  LDL.LU R169, [R1+0xe6c] ;  /* 0x000e6c0001a97983 */ /* 0x000f260000300800 */
[----:B------:R-:W-:Y:S01]  /*62660*/  F2FP.SATFINITE.E4M3.F32.PACK_AB_MERGE_C R45, RZ, R17, RZ ;  /* 0x00000011ff2d723e */ /* 0x000fe200048070ff */
[----:B------:R-:W-:-:S04]  /*62670*/  FMUL R17, R218, UR21 ;  /* 0x00000015da117c20 */ /* 0x000fc80008400000 */
[----:B------:R0:W-:Y:S04]  /*62680*/  @!P2 STG.E.U8 desc[UR22][R18.64+0x159], R41 ;  /* 0x000159291200a986 */ /* 0x0001e8000c101116 */
[----:B------:R-:W4:Y:S01]  /*62690*/  LDL.LU R218, [R1+0xe70] ;  /* 0x000e700001da7983 */ /* 0x000f220000300800 */
[----:B0-----:R-:W-:Y:S01]  /*626a0*/  F2FP.SATFINITE.E4M3.F32.PACK_AB_MERGE_C R41, RZ, R17, RZ ;  /* 0x00000011ff29723e */ /* 0x001fe200048070ff */
[----:B--2---:R-:W-:Y:S02]  /*626b0*/  FMUL R17, R219, UR21 ;  /* 0x00000015db117c20 */ /* 0x004fe40008400000 */
[----:B------:R-:W2:Y:S01]  /*626c0*/  LDL.LU R219, [R1+0xe74] ;  /* 0x000e740001db7983 */ /* 0x000ea20000300800 */
[----:B------:R-:W-:Y:S02]  /*626d0*/  LOP3.LUT P6, RZ, R10, 0x2, RZ, 0xc0, !PT ;  /* 0x000000020aff7812 */ /* 0x000fe400078cc0ff */
[----:B------:R-:W-:-:S11]  /*626e0*/  LOP3.LUT P3, RZ, R5, 0x80000000, RZ, 0xc0, !PT ;  /* 0x8000000005ff7812 */ /* 0x000fd6000786c0ff */
[----:B------:R-:W-:Y:S01]  /*626f0*/  @!P6 STG.E.U8 desc[UR22][R38.64+0x160], R43 ;  /* 0x0001602b2600e986 */ /* 0x000fe2000c101116 */
[----:B------:R-:W-:-:S03]  /*62700*/  ISETP.LT.OR P6, PT, R26, 0x161, !P1 ;  /* 0x000001611a00780c */ /* 0x000fc60004fc1670 */
[----:B------:R0:W-:Y:S01]  /*62710*/  @!P3 STG.E.U8 desc[UR22][R36.64+0x161], R45 ;  /* 0x0001612d2400b986 */ /* 0x0001e2000c101116 */
[----:B------:R-:W-:-:S09]  /*62720*/  ISETP.LT.OR P3, PT, R26, 0x162, !P1 ;  /* 0x000001621a00780c */ /* 0x000fd20004f61670 */
[----:B------:R-:W1:Y:S08]  /*62730*/  @!P6 LDC.64 R20, c[0x0][0x5c0] ;  /* 0x00017000ff14eb82 */ /* 0x000e700000000a00 */
[----:B------:R-:W1:Y:S01]  /*62740*/  @!P3 LDC.64 R18, c[0x0][0x5c0] ;  /* 0x00017000ff12bb82 */ /* 0x000e620000000a00 */
[----:B------:R-:W-:Y:S02]  /*62750*/  LOP3.LUT P4, RZ, R10, 0x1, RZ, 0xc0, !PT ;  /* 0x000000010aff7812 */ /* 0x000fe4000788c0ff */
[----:B0-----:R-:W-:Y:S01]  /*62760*/  F2FP.SATFINITE.E4M3.F32.PACK_AB_MERGE_C R37, RZ, R17, RZ ;  /* 0x00000011ff25723e */ /* 0x001fe200048070ff */
[----:B------:R-:W-:-:S02]  /*62770*/  FMUL R17, R186, UR21 ;  /* 0x00000015ba117c20 */ /* 0x000fc40008400000 */
[----:B------:R-:W2:Y:S01]  /*62780*/  LDL.LU R186, [R1+0xe78] ;  /* 0x000e780001ba7983 */ /* 0x000ea20000300800 */
[----:B-1----:R-:W-:-:S05]  /*62790*/  @!P6 IADD3 R20, P2, R153, R20, RZ ;  /* 0x000000149914e210 */ /* 0x002fca0007f5e0ff */
[----:B------:R-:W-:Y:S01]  /*627a0*/  @!P6 IMAD.X R21, R152, 0x1, R21, P2 ;  /* 0x000000019815e824 */ /* 0x000fe200010e0615 */
[----:B------:R-:W-:Y:S02]  /*627b0*/  @!P3 IADD3 R18, P2, R151, R18, RZ ;  /* 0x000000129712b210 */ /* 0x000fe40007f5e0ff */
[----:B------:R-:W-:-:S03]  /*627c0*/  F2FP.SATFINITE.E4M3.F32.PACK_AB_MERGE_C R39, RZ, R17, RZ ;  /* 0x00000011ff27723e */ /* 0x000fc600048070ff */
[----:B------:R-:W-:Y:S01]  /*627d0*/  @!P3 IMAD.X R19, R150, 0x1, R19, P2 ;  /* 0x000000019613b824 */ /* 0x000fe200010e0613 */
[----:B------:R0:W-:Y:S04]  /*627e0*/  @!P6 STG.E.U8 desc[UR22][R20.64+0x160], R41 ;  /* 0x000160291400e986 */ /* 0x0001e8000c101116 */
[----:B------:R1:W-:Y:S04]  /*627f0*/  @!P3 STG.E.U8 desc[UR22][R18.64+0x161], R37 ;  /* 0x000161251200b986 */ /* 0x0003e8000c101116 */
[----:B------:R-:W-:Y:S01]  /*62800*/  @!P4 STG.E.U8 desc[UR22][R34.64+0x168], R39 ;  /* 0x000168272200c986 */ /* 0x000fe2000c101116 */
[----:B------:R-:W-:-:S02]  /*62810*/  LOP3.LUT P4, RZ, R13, 0x2000000, RZ, 0xc0, !PT ;  /* 0x020000000dff7812 */ /* 0x000fc4000788c0ff */
[----:B------:R-:W-:-:S11]  /*62820*/  LOP3.LUT P2, RZ, R5, 0x40000000, RZ, 0xc0, !PT ;  /* 0x4000000005ff7812 */ /* 0x000fd6000784c0ff */
[----:B0-----:R-:W0:Y:S01]  /*62830*/  @!P4 LDC.64 R20, c[0x0][0x5c0] ;  /* 0x00017000ff14cb82 */ /* 0x001e220000000a00 */
[----:B---3--:R-:W-:Y:S02]  /*62840*/  FMUL R17, R187, UR21 ;  /* 0x00000015bb117c20 */ /* 0x008fe40008400000 */
[----:B------:R-:W3:Y:S03]  /*62850*/  LDL.LU R187, [R1+0xe7c] ;  /* 0x000e7c0001bb7983 */ /* 0x000ee60000300800 */
[----:B------:R-:W-:-:S05]  /*62860*/  F2FP.SATFINITE.E4M3.F32.PACK_AB_MERGE_C R41, RZ, R17, RZ ;  /* 0x00000011ff29723e */ /* 0x000fca00048070ff */
[----:B------:R1:W-:Y:S01]  /*62870*/  @!P2 STG.E.U8 desc[UR22][R32.64+0x169], R41 ;  /* 0x000169292000a986 */ /* 0x0003e2000c101116 */
[----:B----4-:R-:W-:Y:S01]  /*62880*/  FMUL R17, R168, UR21 ;  /* 0x00000015a8117c20 */ /* 0x010fe20008400000 */
[----:B0-----:R-:W-:Y:S02]  /*62890*/  @!P4 IADD3 R20, P2, R149, R20, RZ ;  /* 0x000000149514c210 */ /* 0x001fe40007f5e0ff */
[----:B------:R-:W4:Y:S02]  /*628a0*/  LDL.LU R168, [R1+0xe80] ;  /* 0x000e800001a87983 */ /* 0x000f240000300800 */
[----:B-1----:R-:W-:Y:S01]  /*628b0*/  F2FP.SATFINITE.E4M3.F32.PACK_AB_MERGE_C R37, RZ, R17, RZ ;  /* 0x00000011ff25723e */ /* 0x002fe200048070ff */
[----:B------:R-:W-:Y:S02]  /*628c0*/  @!P4 IMAD.X R21, R148, 0x1, R21, P2 ;  /* 0x000000019415c824 */ /* 0x000fe400010e0615 */
[----:B------:R-:W-:Y:S02]  /*628d0*/  FMUL R17, R169, UR21 ;  /* 0x00000015a9117c20 */ /* 0x000fe40008400000 */
[----:B------:R-:W4:Y:S03]  /*628e0*/  LDL.LU R169, [R1+0xe84] ;  /* 0x000e840001a97983 */ /* 0x000f260000300800 */
[----:B------:R-:W-:Y:S01]  /*628f0*/  F2FP.SATFINITE.E4M3.F32.PACK_AB_MERGE_C R33, RZ, R17, RZ ;  /* 0x00000011ff21723e */ /* 0x000fe200048070ff */
[----:B------:R0:W-:Y:S01]  /*62900*/  @!P4 STG.E.U8 desc[UR22][R20.64+0x168], R37 ;  /* 0x000168251400c986 */ /* 0x0001e2000c101116 */
[----:B------:R-:W-:Y:S01]  /*62910*/  ISETP.GE.AND P4, PT, R15, 0x101, PT ;  /* 0x000001010f00780c */ /* 0x000fe20003f86270 */
[----:B------:R-:W-:-:S02]  /*62920*/  FMUL R17, R218, UR21 ;  /* 0x00000015da117c20 */ /* 0x000fc40008400000 */
[----:B------:R-:W4:Y:S01]  /*62930*/  LDL.LU R218, [R1+0xe88] ;  /* 0x000e880001da7983 */ /* 0x000f220000300800 */
[----:B--2---:R-:W-:-:S03]  /*62940*/  FMUL R15, R219, UR21 ;  /* 0x00000015db0f7c20 */ /* 0x004fc60008400000 */
[----:B------:R-:W2:Y:S01]  /*62950*/  LDL.LU R219, [R1+0xe8c] ;  /* 0x000e8c0001db7983 */ /* 0x000ea20000300800 */
[----:B------:R-:W-:-:S13]  /*62960*/  LOP3.LUT P3, RZ, R13, 0x4000000, RZ, 0xc0, !PT ;  /* 0x040000000dff7812 */ /* 0x000fda000786c0ff */
[----:B------:R-:W1:Y:S01]  /*62970*/  @!P3 LDC.64 R18, c[0x0][0x5c0] ;  /* 0x00017000ff12bb82 */ /* 0x000e620000000a00 */
[C---:B------:R-:W-:Y:S02]  /*62980*/  LOP3.LUT P0, RZ, R13.reuse, 0x8000000, RZ, 0xc0, !PT ;  /* 0x080000000dff7812 */ /* 0x040fe4000780c0ff */
[----:B------:R-:W-:Y:S02]  /*62990*/  LOP3.LUT P5, RZ, R13, 0x20000000, RZ, 0xc0, !PT ;  /* 0x200000000dff7812 */ /* 0x000fe400078ac0ff */
[----:B------:R-:W-:-:S09]  /*629a0*/  F2FP.SATFINITE.E4M3.F32.PACK_AB_MERGE_C R17, RZ, R17, RZ ;  /* 0x00000011ff11723e */ /* 0x000fd200048070ff */
[----:B------:R-:W1:Y:S08]  /*629b0*/  @!P0 LDC.64 R38, c[0x0][0x5c0] ;  /* 0x00017000ff268b82 */ /* 0x000e700000000a00 */
[----:B0-----:R-:W0:Y:S01]  /*629c0*/  @!P5 LDC.64 R20, c[0x0][0x5c0] ;  /* 0x00017000ff14db82 */ /* 0x001e220000000a00 */
[----:B-1----:R-:W-:-:S05]  /*629d0*/  @!P3 IADD3 R18, P2, R147, R18, RZ ;  /* 0x000000129312b210 */ /* 0x002fca0007f5e0ff */
[----:B------:R-:W-:Y:S01]  /*629e0*/  @!P3 IMAD.X R19, R146, 0x1, R19, P2 ;  /* 0x000000019213b824 */ /* 0x000fe200010e0613 */
[----:B------:R-:W-:-:S04]  /*629f0*/  LOP3.LUT P2, RZ, R5, 0x20000000, RZ, 0xc0, !PT ;  /* 0x2000000005ff7812 */ /* 0x000fc8000784c0ff */
[----:B------:R1:W-:Y:S01]  /*62a00*/  @!P3 STG.E.U8 desc[UR22][R18.64+0x169], R33 ;  /* 0x000169211200b986 */ /* 0x0003e2000c101116 */
[----:B------:R-:W-:-:S08]  /*62a10*/  ISETP.LT.OR P3, PT, R26, 0x17a, !P4 ;  /* 0x0000017a1a00780c */ /* 0x000fd00006761670 */
[----:B------:R0:W-:Y:S01]  /*62a20*/  @!P2 STG.E.U8 desc[UR22][R30.64+0x170], R17 ;  /* 0x000170111e00a986 */ /* 0x0001e2000c101116 */
[----:B------:R-:W-:Y:S02]  /*62a30*/  ISETP.LT.OR P2, PT, R26, 0x179, !P4 ;  /* 0x000001791a00780c */ /* 0x000fe40006741670 */
[----:B------:R-:W-:Y:S02]  /*62a40*/  LOP3.LUT P6, RZ, R5, 0x10000000, RZ, 0xc0, !PT ;  /* 0x1000000005ff7812 */ /* 0x000fe400078cc0ff */
[----:B-1----:R-:W-:Y:S02]  /*62a50*/  @!P0 IADD3 R18, P4, R25, R38, RZ ;  /* 0x0000002619128210 */ /* 0x002fe40007f9e0ff */
[----:B------:R-:W-:Y:S01]  /*62a60*/  F2FP.SATFINITE.E4M3.F32.PACK_AB_MERGE_C R35, RZ, R15, RZ ;  /* 0x0000000fff23723e */ /* 0x000fe200048070ff */
[----:B------:R-:W-:Y:S02]  /*62a70*/  FMUL R15, R186, UR21 ;  /* 0x00000015ba0f7c20 */ /* 0x000fe40008400000 */
[----:B------:R-:W-:-:S04]  /*62a80*/  @!P0 IMAD.X R19, R24, 0x1, R39, P4 ;  /* 0x0000000118138824 */ /* 0x000fc800020e0627 */
[----:B------:R-:W1:Y:S01]  /*62a90*/  @!P2 LDC.64 R32, c[0x0][0x5c0] ;  /* 0x00017000ff20ab82 */ /* 0x000e620000000a00 */
[C---:B------:R-:W-:Y:S02]  /*62aa0*/  ISETP.LT.OR P4, PT, R26.reuse, 0x179, !P1 ;  /* 0x000001791a00780c */ /* 0x040fe40004f81670 */
[----:B0-----:R-:W-:Y:S02]  /*62ab0*/  F2FP.SATFINITE.E4M3.F32.PACK_AB_MERGE_C R17, RZ, R15, RZ ;  /* 0x0000000fff11723e */ /* 0x001fe400048070ff */
[----:B------:R-:W-:-:S03]  /*62ac0*/  ISETP.LT.OR P1, PT, R26, 0x17a, !P1 ;  /* 0x0000017a1a00780c */ /* 0x000fc60004f21670 */
[----:B------:R-:W0:Y:S01]  /*62ad0*/  @!P3 LDC.64 R24, c[0x0][0x5c0] ;  /* 0x00017000ff18bb82 */ /* 0x000e220000000a00 */
[----:B------:R3:W-:Y:S04]  /*62ae0*/  @!P6 STG.E.U8 desc[UR22][R28.64+0x171], R35 ;  /* 0x000171231c00e986 */ /* 0x0007e8000c101116 */
[----:B------:R4:W-:Y:S01]  /*62af0*/  @!P0 STG.E.U8 desc[UR22][R18.64+0x170], R17 ;  /* 0x0001701112008986 */ /* 0x0009e2000c101116 */
[----:B------:R-:W-:Y:S01]  /*62b00*/  @!P5 IADD3 R20, P0, R23, R20, RZ ;  /* 0x000000141714d210 */ /* 0x000fe20007f1e0ff */
[----:B---3--:R-:W-:-:S04]  /*62b10*/  FMUL R15, R187, UR21 ;  /* 0x00000015bb0f7c20 */ /* 0x008fc80008400000 */
[----:B------:R-:W-:Y:S01]  /*62b20*/  @!P5 IMAD.X R21, R22, 0x1, R21, P0 ;  /* 0x000000011615d824 */ /* 0x000fe200000e0615 */
[----:B------:R-:W3:Y:S01]  /*62b30*/  @!P1 LDC.64 R36, c[0x0][0x5c0] ;  /* 0x00017000ff249b82 */ /* 0x000ee20000000a00 */
[----:B------:R-:W-:-:S07]  /*62b40*/  F2FP.SATFINITE.E4M3.F32.PACK_AB_MERGE_C R29, RZ, R15, RZ ;  /* 0x0000000fff1d723e */ /* 0x000fce00048070ff */
[----:B------:R-:W3:Y:S01]  /*62b50*/  @!P4 LDC.64 R34, c[0x0][0x5c0] ;  /* 0x00017000ff22cb82 */ /* 0x000ee20000000a00 */
[----:B------:R3:W-:Y:S01]  /*62b60*/  @!P5 STG.E.U8 desc[UR22][R20.64+0x171], R29 ;  /* 0x0001711d1400d986 */ /* 0x0007e2000c101116 */
[----:B-1----:R-:W-:-:S04]  /*62b70*/  @!P2 IADD3 R22, P0, P5, R16, R32, R9 ;  /* 0x000000201016a210 */ /* 0x002fc80007d1e009 */
[----:B------:R-:W-:Y:S02]  /*62b80*/  @!P2 IADD3.X R23, R27, R33, R8, P0, P5 ;  /* 0x000000211b17a210 */ /* 0x000fe400007ea408 */
[----:B0-----:R-:W-:Y:S01]  /*62b90*/  @!P3 IADD3 R24, P0, P5, R16, R24, R9 ;  /* 0x000000181018b210 */ /* 0x001fe20007d1e009 */
[----:B----4-:R-:W-:-:S03]  /*62ba0*/  FMUL R15, R168, UR21 ;  /* 0x00000015a80f7c20 */ /* 0x010fc60008400000 */
[--C-:B------:R-:W-:Y:S02]  /*62bb0*/  @!P3 IADD3.X R25, R27, R25, R8.reuse, P0, P5 ;  /* 0x000000191b19b210 */ /* 0x100fe400007ea408 */
[CCC-:B------:R-:W-:Y:S02]  /*62bc0*/  @!P4 IADD3 R17, P0, P5, R3.reuse, R16.reuse, R9.reuse ;  /* 0x000000100311c210 */ /* 0x1c0fe40007d1e009 */
[----:B------:R-:W-:Y:S02]  /*62bd0*/  F2FP.SATFINITE.E4M3.F32.PACK_AB_MERGE_C R31, RZ, R15, RZ ;  /* 0x0000000fff1f723e */ /* 0x000fe400048070ff */
[----:B------:R-:W-:Y:S02]  /*62be0*/  @!P4 IADD3.X R26, R4, R27, R8, P0, P5 ;  /* 0x0000001b041ac210 */ /* 0x000fe400007ea408 */
[----:B------:R-:W-:Y:S01]  /*62bf0*/  @!P1 IADD3 R19, P0, P5, R3, R16, R9 ;  /* 0x0000001003139210 */ /* 0x000fe20007d1e009 */
[----:B------:R4:W-:Y:S01]  /*62c00*/  @!P2 STG.E.U8 desc[UR22][R22.64+0x178], R31 ;  /* 0x0001781f1600a986 */ /* 0x0009e2000c101116 */
[----:B------:R-:W-:Y:S01]  /*62c10*/  FMUL R15, R169, UR21 ;  /* 0x00000015a90f7c20 */ /* 0x000fe20008400000 */
[----:B---3--:R-:W-:-:S02]  /*62c20*/  @!P4 IADD3 R16, P2, R17, R34, RZ ;  /* 0x000000221110c210 */ /* 0x008fc40007f5e0ff */
[----:B------:R-:W-:Y:S02]  /*62c30*/  @!P1 IADD3.X R28, R4, R27, R8, P0, P5 ;  /* 0x0000001b041c9210 */ /* 0x000fe400007ea408 */
[----:B------:R-:W-:Y:S01]  /*62c40*/  @!P1 IADD3 R18, P0, R19, R36, RZ ;  /* 0x0000002413129210 */ /* 0x000fe20007f1e0ff */
[----:B------:R-:W-:Y:S01]  /*62c50*/  FMUL R20, R218, UR21 ;  /* 0x00000015da147c20 */ /* 0x000fe20008400000 */
[----:B------:R-:W-:Y:S01]  /*62c60*/  F2FP.SATFINITE.E4M3.F32.PACK_AB_MERGE_C R15, RZ, R15, RZ ;  /* 0x0000000fff0f723e */ /* 0x000fe200048070ff */
[----:B------:R-:W-:Y:S02]  /*62c70*/  @!P4 IMAD.X R17, R26, 0x1, R35, P2 ;  /* 0x000000011a11c824 */ /* 0x000fe400010e0623 */
[----:B------:R-:W-:Y:S01]  /*62c80*/  @!P1 IMAD.X R19, R28, 0x1, R37, P0 ;  /* 0x000000011c139824 */ /* 0x000fe200000e0625 */
[----:B------:R-:W-:Y:S01]  /*62c90*/  F2FP.SATFINITE.E4M3.F32.PACK_AB_MERGE_C R27, RZ, R20, RZ ;  /* 0x00000014ff1b723e */ /* 0x000fe200048070ff */
[----:B------:R4:W-:Y:S04]  /*62ca0*/  @!P3 STG.E.U8 desc[UR22][R24.64+0x179], R15 ;  /* 0x0001790f1800b986 */ /* 0x0009e8000c101116 */
[----:B------:R4:W-:Y:S01]  /*62cb0*/  @!P4 STG.E.U8 desc[UR22][R16.64+0x178], R27 ;  /* 0x0001781b1000c986 */ /* 0x0009e2000c101116 */
[----:B--2---:R-:W-:-:S05]  /*62cc0*/  FMUL R21, R219, UR21 ;  /* 0x00000015db157c20 */ /* 0x004fca0008400000 */
[----:B------:R-:W-:-:S05]  /*62cd0*/  F2FP.SATFINITE.E4M3.F32.PACK_AB_MERGE_C R21, RZ, R21, RZ ;  /* 0x00000015ff15723e */ /* 0x000fca00048070ff */
[----:B------:R4:W-:Y:S02]  /*62ce0*/  @!P1 STG.E.U8 desc[UR22][R18.64+0x179], R21 ;  /* 0x0001791512009986 */ /* 0x0009e4000c101116 */
.L_x_42:
[----:B------:R-:W-:Y:S05]  /*62cf0*/  BSYNC B0 ;  /* 0x0000000000007941 */ /* 0x000fea0003800000 */
.L_x_38:
[----:B--2-4-:R-:W2:Y:S04]  /*62d00*/  LDL.LU R17, [R1+0xea0] ;  /* 0x000ea00001117983 */ /* 0x014ea80000300800 */
[----:B------:R-:W2:Y:S01]  /*62d10*/  LDL.LU R16, [R1+0xea4] ;  /* 0x000ea40001107983 */ /* 0x000ea20000300800 */
[----:B------:R-:W-:Y:S01]  /*62d20*/  ULDC UR6, c[0x0][0xc] ;  /* 0x0000030000067ab9 */ /* 0x000fe20000000800 */
[----:B------:R-:W-:Y:S01]  /*62d30*/  ULDC UR7, c[0x0][0x10] ;  /* 0x0000040000077ab9 */ /* 0x000fe20000000800 */
[----:B-----5:R-:W2:Y:S01]  /*62d40*/  LDC R15, c[0x0][0x14] ;  /* 0x00000500ff0f7b82 */ /* 0x020ea20000000800 */
[----:B------:R-:W-:Y:S01]  /*62d50*/  UIMAD.WIDE.U32 UR6, UR6, UR7, URZ ;  /* 0x00000007060672a5 */ /* 0x000fe2000f8e003f */
[----:B------:R3:W5:Y:S01]  /*62d60*/  LDL R40, [R1+0x2d4] ;  /* 0x0002d40001287983 */ /* 0x0007620000100800 */
[----:B------:R-:W-:-:S04]  /*62d70*/  UMOV UR12, 0xffffffff ;  /* 0xffffffff000c7882 */ /* 0x000fc80000000000 */
[----:B--2---:R-:W-:-:S04]  /*62d80*/  IMAD.WIDE.U32 R16, R15, UR6, R16 ;  /* 0x000000060f107c25 */ /* 0x004fc8000f8e0010 */
[----:B------:R-:W-:Y:S01]  /*62d90*/  IMAD R15, R15, UR7, RZ ;  /* 0x000000070f0f7c24 */ /* 0x000fe2000f8e02ff */
[----:B------:R-:W-:Y:S01]  /*62da0*/  ULDC.64 UR6, c[0x0][0x650] ;  /* 0x0001940000067ab9 */ /* 0x000fe20000000a00 */
[----:B-1----:R-:W-:Y:S01]  /*62db0*/  IMAD.MOV.U32 R33, RZ, RZ, R16 ;  /* 0x000000ffff217224 */ /* 0x002fe200078e0010 */
[----:B------:R-:W-:Y:S01]  /*62dc0*/  ISETP.GE.U32.AND P0, PT, R16, UR6, PT ;  /* 0x0000000610007c0c */ /* 0x000fe2000bf06070 */
[--C-:B------:R-:W-:Y:S01]  /*62dd0*/  IMAD.IADD R34, R17, 0x1, R15.reuse ;  /* 0x0000000111227824 */ /* 0x100fe200078e020f */
[----:B------:R-:W-:Y:S01]  /*62de0*/  PRMT R15, RZ, 0x7610, R15 ;  /* 0x00007610ff0f7816 */ /* 0x000fe2000000000f */
[----:B------:R-:W-:-:S03]  /*62df0*/  IMAD.MOV.U32 R16, RZ, RZ, -0x1 ;  /* 0xffffffffff107424 */ /* 0x000fc600078e00ff */
[----:B------:R3:W-:Y:S01]  /*62e00*/  STL [R1+0xea0], R34 ;  /* 0x000ea02201007387 */ /* 0x0007e20000100800 */
[----:B------:R-:W-:-:S03]  /*62e10*/  ISETP.GE.U32.AND.EX P0, PT, R34, UR7, PT, P0 ;  /* 0x0000000722007c0c */ /* 0x000fc6000bf06100 */
[----:B------:R3:W-:Y:S04]  /*62e20*/  STL [R1+0xea4], R33 ;  /* 0x000ea42101007387 */ /* 0x0007e80000100800 */
[----:B------:R3:W-:Y:S06]  /*62e30*/  STL [R1+0xe94], R16 ;  /* 0x000e941001007387 */ /* 0x0007ec0000100800 */
[----:B------:R-:W-:Y:S05]  /*62e40*/  @P0 BRA `(.L_x_43) ;  /* 0x00000004007c0947 */ /* 0x000fea0003800000 */
[----:B------:R-:W1:Y:S01]  /*62e50*/  S2R R28, SR_CTAID.X ;  /* 0x00000000001c7919 */ /* 0x000e620000002500 */
[----:B------:R-:W2:Y:S01]  /*62e60*/  LDC.64 R22, c[0x0][0x628] ;  /* 0x00018a00ff167b82 */ /* 0x000ea20000000a00 */
[----:B------:R-:W-:Y:S01]  /*62e70*/  ULDC UR5, c[0x0][0x150] ;  /* 0x0000540000057ab9 */ /* 0x000fe20000000800 */
[----:B------:R-:W-:Y:S01]  /*62e80*/  IMAD.MOV.U32 R20, RZ, RZ, R33 ;  /* 0x000000ffff147224 */ /* 0x000fe200078e0021 */
[----:B------:R-:W4:Y:S01]  /*62e90*/  S2R R30, SR_CTAID.Y ;  /* 0x00000000001e7919 */ /* 0x000f220000002600 */
[----:B0-----:R-:W-:-:S04]  /*62ea0*/  IMAD.MOV.U32 R21, RZ, RZ, R34 ;  /* 0x000000ffff157224 */ /* 0x001fc800078e0022 */
[----:B------:R-:W0:Y:S08]  /*62eb0*/  LDC R31, c[0x0][0x144] ;  /* 0x00005100ff1f7b82 */ /* 0x000e300000000800 */
[----:B------:R-:W0:Y:S08]  /*62ec0*/  LDC R24, c[0x0][0x630] ;  /* 0x00018c00ff187b82 */ /* 0x000e300000000800 */
[----:B------:R-:W0:Y:S01]  /*62ed0*/  LDC.64 R26, c[0x0][0x620] ;  /* 0x00018800ff1a7b82 */ /* 0x000e220000000a00 */
[----:B--2---:R-:W-:-:S04]  /*62ee0*/  ISETP.NE.U32.AND P0, PT, R22, RZ, PT ;  /* 0x000000ff1600720c */ /* 0x004fc80003f05070 */
[----:B------:R-:W-:Y:S02]  /*62ef0*/  ISETP.NE.AND.EX P0, PT, R23, RZ, PT, P0 ;  /* 0x000000ff1700720c */ /* 0x000fe40003f05300 */
[----:B-1----:R-:W-:-:S05]  /*62f00*/  I2FP.F32.U32 R15, R28 ;  /* 0x0000001c000f7245 */ /* 0x002fca0000201000 */
[----:B------:R-:W-:-:S04]  /*62f10*/  FMUL R15, R15, UR5 ;  /* 0x000000050f0f7c20 */ /* 0x000fc80008400000 */
[----:B------:R1:W2:Y:S02]  /*62f20*/  F2I.U32.TRUNC.NTZ R29, R15 ;  /* 0x0000000f001d7305 */ /* 0x0002a4000020f000 */
[----:B----4-:R-:W-:Y:S05]  /*62f30*/  @!P0 BRA `(.L_x_44) ;  /* 0x0000000000288947 */ /* 0x010fea0003800000 */
[----:B-1----:R-:W1:Y:S02]  /*62f40*/  LDC R15, c[0x0][0x634] ;  /* 0x00018d00ff0f7b82 */ /* 0x002e640000000800 */
[----:B-1----:R-:W-:-:S05]  /*62f50*/  IADD3 R15, P0, R33, R15, RZ ;  /* 0x0000000f210f7210 */ /* 0x002fca0007f1e0ff */
[----:B------:R-:W-:-:S04]  /*62f60*/  IMAD.X R25, RZ, RZ, R34, P0 ;  /* 0x000000ffff197224 */ /* 0x000fc800000e0622 */
[----:B---3--:R-:W-:-:S04]  /*62f70*/  IMAD.WIDE.U32 R16, R25, R22, RZ ;  /* 0x0000001619107225 */ /* 0x008fc800078e00ff */
[----:B------:R-:W-:-:S04]  /*62f80*/  IMAD.WIDE.U32 R18, P0, R15, R23, R16 ;  /* 0x000000170f127225 */ /* 0x000fc80007800010 */
[----:B------:R-:W-:-:S04]  /*62f90*/  IMAD.WIDE.U32 R16, R15, R22, RZ ;  /* 0x000000160f107225 */ /* 0x000fc800078e00ff */
[----:B------:R-:W-:Y:S01]  /*62fa0*/  IMAD.X R21, RZ, RZ, RZ, P0 ;  /* 0x000000ffff157224 */ /* 0x000fe200000e06ff */
[----:B------:R-:W-:Y:S01]  /*62fb0*/  IADD3 RZ, P0, R17, R18, RZ ;  /* 0x0000001211ff7210 */ /* 0x000fe20007f1e0ff */
[----:B------:R-:W-:-:S04]  /*62fc0*/  IMAD.MOV.U32 R20, RZ, RZ, R19 ;  /* 0x000000ffff147224 */ /* 0x000fc800078e0013 */
[----:B------:R-:W-:-:S08]  /*62fd0*/  IMAD.WIDE.U32.X R20, R25, R23, R20, P0 ;  /* 0x0000001719147225 */ /* 0x000fd000000e0414 */
.L_x_44:
[-CC-:B0-----:R-:W-:Y:S01]  /*62fe0*/  SHF.R.U64 R37, R20, R24.reuse, R21.reuse ;  /* 0x0000001814257219 */ /* 0x181fe20000001215 */
[----:B------:R-:W0:Y:S01]  /*62ff0*/  LDC.64 R38, c[0x0][0x640] ;  /* 0x00019000ff267b82 */ /* 0x000e220000000a00 */
[----:B-1----:R-:W-:Y:S01]  /*63000*/  SHF.R.U32.HI R15, RZ, R24, R21 ;  /* 0x00000018ff0f7219 */ /* 0x002fe20000011615 */
[----:B---3--:R-:W-:Y:S01]  /*63010*/  IMAD.MOV.U32 R16, RZ, RZ, R33 ;  /* 0x000000ffff107224 */ /* 0x008fe200078e0021 */
[----:B------:R-:W-:Y:S01]  /*63020*/  IADD3 R19, P0, RZ, -R37, RZ ;  /* 0x80000025ff137210 */ /* 0x000fe20007f1e0ff */
[----:B------:R-:W-:Y:S01]  /*63030*/  IMAD.MOV.U32 R17, RZ, RZ, R34 ;  /* 0x000000ffff117224 */ /* 0x000fe200078e0022 */
[----:B------:R-:W-:Y:S01]  /*63040*/  ULDC UR5, c[0x0][0x154] ;  /* 0x0000550000057ab9 */ /* 0x000fe20000000800 */
[----:B--2---:R-:W-:Y:S02]  /*63050*/  IMAD.MOV R29, RZ, RZ, -R29 ;  /* 0x000000ffff1d7224 */ /* 0x004fe400078e0a1d */
[----:B------:R-:W1:Y:S01]  /*63060*/  LDC R20, c[0x0][0x618] ;  /* 0x00018600ff147b82 */ /* 0x000e620000000800 */
[----:B------:R-:W-:-:S02]  /*63070*/  IMAD.X R15, RZ, RZ, ~R15, P0 ;  /* 0x000000ffff0f7224 */ /* 0x000fc400000e0e0f */
[----:B------:R-:W-:-:S04]  /*63080*/  IMAD.WIDE.U32 R16, R19, R26, R16 ;  /* 0x0000001a13107225 */ /* 0x000fc800078e0010 */
[----:B------:R-:W-:Y:S01]  /*63090*/  IMAD R18, R15, R26, RZ ;  /* 0x0000001a0f127224 */ /* 0x000fe200078e02ff */
[----:B------:R-:W2:Y:S01]  /*630a0*/  LDC R32, c[0x0][0x608] ;  /* 0x00018200ff207b82 */ /* 0x000ea20000000800 */
[----:B------:R-:W-:Y:S02]  /*630b0*/  IMAD R34, R31, R29, R28 ;  /* 0x0000001d1f227224 */ /* 0x000fe400078e021c */
[----:B------:R-:W-:Y:S02]  /*630c0*/  IMAD R15, R19, R27, R18 ;  /* 0x0000001b130f7224 */ /* 0x000fe400078e0212 */
[----:B------:R-:W-:Y:S02]  /*630d0*/  IMAD.MOV.U32 R19, RZ, RZ, 0x1 ;  /* 0x00000001ff137424 */ /* 0x000fe400078e00ff */
[----:B------:R-:W-:Y:S01]  /*630e0*/  IMAD.IADD R15, R17, 0x1, R15 ;  /* 0x00000001110f7824 */ /* 0x000fe200078e020f */
[----:B------:R-:W3:Y:S01]  /*630f0*/  LDC R36, c[0x0][0x658] ;  /* 0x00019600ff247b82 */ /* 0x000ee20000000800 */
[----:B------:R-:W-:-:S02]  /*63100*/  I2FP.F32.U32 R17, R30 ;  /* 0x0000001e00117245 */ /* 0x000fc40000201000 */
[----:B0-----:R-:W-:-:S03]  /*63110*/  ISETP.NE.U32.AND P0, PT, R38, RZ, PT ;  /* 0x000000ff2600720c */ /* 0x001fc60003f05070 */
[----:B------:R-:W-:Y:S01]  /*63120*/  FMUL R18, R17, UR5 ;  /* 0x0000000511127c20 */ /* 0x000fe20008400000 */
[----:B------:R-:W-:Y:S01]  /*63130*/  ISETP.NE.AND.EX P0, PT, R39, RZ, PT, P0 ;  /* 0x000000ff2700720c */ /* 0x000fe20003f05300 */
[----:B------:R-:W0:Y:S01]  /*63140*/  LDC R27, c[0x0][0x148] ;  /* 0x00005200ff1b7b82 */ /* 0x000e220000000800 */
[-CC-:B-1----:R-:W-:Y:S01]  /*63150*/  SHF.R.U64 R24, R16, R20.reuse, R15.reuse ;  /* 0x0000001410187219 */ /* 0x182fe2000000120f */
[----:B------:R1:W4:Y:S01]  /*63160*/  F2I.U32.TRUNC.NTZ R26, R18 ;  /* 0x00000012001a7305 */ /* 0x000322000020f000 */
[----:B------:R-:W-:Y:S01]  /*63170*/  SHF.R.U32.HI R15, RZ, R20, R15 ;  /* 0x00000014ff0f7219 */ /* 0x000fe2000001160f */
[----:B------:R-:W-:-:S04]  /*63180*/  IMAD.MOV.U32 R17, RZ, RZ, -0x1 ;  /* 0xffffffffff117424 */ /* 0x000fc800078e00ff */
[----:B------:R-:W0:Y:S01]  /*63190*/  LDC R28, c[0x0][0x600] ;  /* 0x00018000ff1c7b82 */ /* 0x000e220000000800 */
[-CC-:B--2---:R-:W-:Y:S02]  /*631a0*/  SHF.R.U64 R22, R24, R32.reuse, R15.reuse ;  /* 0x0000002018167219 */ /* 0x184fe4000000120f */
[----:B------:R-:W-:-:S05]  /*631b0*/  SHF.R.U32.HI R15, RZ, R32, R15 ;  /* 0x00000020ff0f7219 */ /* 0x000fca000001160f */
[----:B------:R-:W2:Y:S01]  /*631c0*/  LDC R31, c[0x0][0x648] ;  /* 0x00019200ff1f7b82 */ /* 0x000ea20000000800 */
[-C--:B---3--:R-:W-:Y:S02]  /*631d0*/  SHF.L.U32 R16, R17, R36.reuse, RZ ;  /* 0x0000002411107219 */ /* 0x088fe400000006ff */
[-CC-:B------:R-:W-:Y:S02]  /*631e0*/  SHF.R.U64 R25, R22, R36.reuse, R15.reuse ;  /* 0x0000002416197219 */ /* 0x180fe4000000120f */
[----:B------:R-:W-:Y:S02]  /*631f0*/  SHF.R.U32.HI R17, RZ, R36, R15 ;  /* 0x00000024ff117219 */ /* 0x000fe4000001160f */
[----:B------:R-:W-:Y:S01]  /*63200*/  LOP3.LUT R29, RZ, R16, RZ, 0x33, !PT ;  /* 0x00000010ff1d7212 */ /* 0x000fe200078e33ff */
[----:B------:R-:W3:Y:S01]  /*63210*/  LDC R33, c[0x0][0x638] ;  /* 0x00018e00ff217b82 */ /* 0x000ee20000000800 */
[----:B------:R-:W-:Y:S01]  /*63220*/  SHF.L.U32 R36, R19, R36, RZ ;  /* 0x0000002413247219 */ /* 0x000fe200000006ff */
[----:B------:R-:W-:-:S06]  /*63230*/  IMAD.MOV.U32 R16, RZ, RZ, R25 ;  /* 0x000000ffff107224 */ /* 0x000fcc00078e0019 */
[----:B------:R-:W0:Y:S01]  /*63240*/  LDC R35, c[0x0][0x610] ;  /* 0x00018400ff237b82 */ /* 0x000e220000000800 */
[----:B-1--4-:R-:W-:Y:S05]  /*63250*/  @!P0 BRA `(.L_x_45) ;  /* 0x0000000000288947 */ /* 0x012fea0003800000 */
        /* <DEDUP_REMOVED lines=10> */
.L_x_45:
[----:B------:R-:W1:Y:S01]  /*63300*/  LDC R18, c[0x0][0x65c] ;  /* 0x00019700ff127b82 */ /* 0x000e620000000800 */
[----:B--2---:R-:W-:Y:S01]  /*63310*/  SHF.R.U64 R15, R16, R31, R17 ;  /* 0x0000001f100f7219 */ /* 0x004fe20000001211 */
[----:B0-----:R-:W-:Y:S01]  /*63320*/  VIADD R17, R28, 0xffffffff ;  /* 0xffffffff1c117836 */ /* 0x001fe20000000000 */
[----:B------:R-:W-:Y:S01]  /*63330*/  LOP3.LUT R22, R22, R29, RZ, 0xc0, !PT ;  /* 0x0000001d16167212 */ /* 0x000fe200078ec0ff */
[----:B------:R-:W-:Y:S01]  /*63340*/  IMAD.MOV R26, RZ, RZ, -R26 ;  /* 0x000000ffff1a7224 */ /* 0x000fe200078e0a1a */
[----:B------:R-:W-:Y:S01]  /*63350*/  R2UR UR12, R37 ;  /* 0x00000000250c72ca */ /* 0x000fe200000e0000 */
[----:B------:R-:W-:Y:S01]  /*63360*/  IMAD.MOV R16, RZ, RZ, -R15 ;  /* 0x000000ffff107224 */ /* 0x000fe200078e0a0f */
[----:B------:R-:W-:Y:S01]  /*63370*/  LOP3.LUT R17, R24, R17, RZ, 0xc0, !PT ;  /* 0x0000001118117212 */ /* 0x000fe200078ec0ff */
[----:B------:R-:W-:Y:S02]  /*63380*/  IMAD R15, R36, R15, R22 ;  /* 0x0000000f240f7224 */ /* 0x000fe400078e0216 */
[----:B---3--:R-:W-:-:S04]  /*63390*/  IMAD R16, R16, R33, R25 ;  /* 0x0000002110107224 */ /* 0x008fc800078e0219 */
[----:B------:R-:W-:Y:S02]  /*633a0*/  IMAD R16, R16, R28, R17 ;  /* 0x0000001c10107224 */ /* 0x000fe400078e0211 */
[----:B------:R-:W-:Y:S01]  /*633b0*/  IMAD.MOV.U32 R17, RZ, RZ, 0x1 ;  /* 0x00000001ff117424 */ /* 0x000fe200078e00ff */
[----:B-1----:R-:W-:-:S13]  /*633c0*/  ISETP.NE.AND P0, PT, R18, 0x1, PT ;  /* 0x000000011200780c */ /* 0x002fda0003f05270 */
[----:B------:R-:W-:-:S04]  /*633d0*/  @P0 IMAD R34, R27, R26, R30 ;  /* 0x0000001a1b220224 */ /* 0x000fc800078e021e */
[----:B------:R-:W-:-:S05]  /*633e0*/  IMAD R15, R15, R35, R34 ;  /* 0x000000230f0f7224 */ /* 0x000fca00078e0222 */
[----:B------:R-:W-:Y:S02]  /*633f0*/  SEL R18, R16, R15, !P0 ;  /* 0x0000000f10127207 */ /* 0x000fe40004000000 */
[----:B-----5:R-:W-:Y:S02]  /*63400*/  SEL R40, R15, R16, !P0 ;  /* 0x000000100f287207 */ /* 0x020fe40004000000 */
[----:B------:R-:W-:Y:S01]  /*63410*/  PRMT R15, R17, 0x7610, R15 ;  /* 0x00007610110f7816 */ /* 0x000fe2000000000f */
[----:B------:R1:W-:Y:S04]  /*63420*/  STL [R1+0xe94], R18 ;  /* 0x000e941201007387 */ /* 0x0003e80000100800 */
[----:B------:R1:W-:Y:S02]  /*63430*/  STL [R1+0x2d4], R40 ;  /* 0x0002d42801007387 */ /* 0x0003e40000100800 */
.L_x_43:
[----:B------:R-:W-:Y:S01]  /*63440*/  LOP3.LUT P0, RZ, R15, 0xff, RZ, 0xc0, !PT ;  /* 0x000000ff0fff7812 */ /* 0x000fe2000780c0ff */
[----:B-----5:R-:W-:Y:S01]  /*63450*/  IMAD.MOV.U32 R15, RZ, RZ, R40 ;  /* 0x000000ffff0f7224 */ /* 0x020fe200078e0028 */
[----:B------:R-:W-:-:S04]  /*63460*/  UIMAD.WIDE.U32 UR6, UR8, 0x38e38e39, URZ ;  /* 0x38e38e39080678a5 */ /* 0x000fc8000f8e003f */
[----:B------:R2:W-:Y:S01]  /*63470*/  STL [R1+0xe90], R15 ;  /* 0x000e900f01007387 */ /* 0x0005e20000100800 */
[----:B------:R-:W-:-:S04]  /*63480*/  USHF.R.U32.HI UR6, URZ, 0x1, UR7 ;  /* 0x000000013f067899 */ /* 0x000fc80008011607 */
[----:B------:R-:W-:Y:S02]  /*63490*/  UIMAD UR5, UR6, -0x9, UR8 ;  /* 0xfffffff7060578a4 */ /* 0x000fe4000f8e0208 */
[----:B------:R-:W-:Y:S10]  /*634a0*/  @P0 BRA `(.L_x_46) ;  /* 0xfffff9dc00e80947 */ /* 0x000ff4000383ffff */
[----:B------:R-:W-:Y:S05]  /*634b0*/  EXIT ;  /* 0x000000000000794d */ /* 0x000fea0003800000 */
.L_x_8:
[----:B------:R-:W2:Y:S01]  /*634c0*/  LDL R163, [R1+0xea4] ;  /* 0x000ea40001a37983 */ /* 0x000ea20000100800 */
[----:B------:R-:W-:-:S03]  /*634d0*/  ULDC.64 UR4, c[0x0][0x650] ;  /* 0x0001940000047ab9 */ /* 0x000fc60000000a00 */
[----:B------:R-:W3:Y:S01]  /*634e0*/  LDL R162, [R1+0xea0] ;  /* 0x000ea00001a27983 */ /* 0x000ee20000100800 */
[----:B------:R-:W-:Y:S01]  /*634f0*/  PRMT R6, RZ, 0x7610, R6 ;  /* 0x00007610ff067816 */ /* 0x000fe20000000006 */
[----:B------:R-:W-:Y:S02]  /*63500*/  IMAD.MOV.U32 R5, RZ, RZ, -0x1 ;  /* 0xffffffffff057424 */ /* 0x000fe400078e00ff */
[----:B------:R-:W-:Y:S02]  /*63510*/  IMAD.MOV.U32 R4, RZ, RZ, -0x1 ;  /* 0xffffffffff047424 */ /* 0x000fe400078e00ff */
[----:B------:R-:W-:Y:S01]  /*63520*/  IMAD.MOV.U32 R10, RZ, RZ, -0x1 ;  /* 0xffffffffff0a7424 */ /* 0x000fe200078e00ff */
[----:B--2---:R-:W-:-:S04]  /*63530*/  ISETP.GE.U32.AND P0, PT, R163, UR4, PT ;  /* 0x00000004a3007c0c */ /* 0x004fc8000bf06070 */
[----:B---3--:R-:W-:-:S13]  /*63540*/  ISETP.GE.U32.AND.EX P0, PT, R162, UR5, PT, P0 ;  /* 0x00000005a2007c0c */ /* 0x008fda000bf06100 */
[----:B------:R-:W-:Y:S05]  /*63550*/  @P0 BRA `(.L_x_47) ;  /* 0x0000000400340947 */ /* 0x000fea0003800000 */
        /* <DEDUP_REMOVED lines=18> */
.L_x_48:
[----:B------:R-:W1:Y:S01]  /*63680*/  LDC.64 R20, c[0x0][0x640] ;  /* 0x00019000ff147b82 */ /* 0x000e620000000a00 */
[-CC-:B------:R-:W-:Y:S02]  /*63690*/  SHF.R.U64 R14, R8, R10.reuse, R9.reuse ;  /* 0x0000000a080e7219 */ /* 0x180fe40000001209 */
[----:B------:R-:W-:Y:S02]  /*636a0*/  SHF.R.U32.HI R4, RZ, R10, R9 ;  /* 0x0000000aff047219 */ /* 0x000fe40000011609 */
[----:B------:R-:W-:-:S03]  /*636b0*/  IADD3 R7, P0, RZ, -R14, RZ ;  /* 0x8000000eff077210 */ /* 0x000fc60007f1e0ff */
[----:B------:R-:W2:Y:S02]  /*636c0*/  LDC R8, c[0x0][0x618] ;  /* 0x00018600ff087b82 */ /* 0x000ea40000000800 */
[----:B------:R-:W-:Y:S02]  /*636d0*/  IMAD.X R5, RZ, RZ, ~R4, P0 ;  /* 0x000000ffff057224 */ /* 0x000fe400000e0e04 */
[----:B------:R-:W-:Y:S02]  /*636e0*/  IMAD.MOV.U32 R4, RZ, RZ, R163 ;  /* 0x000000ffff047224 */ /* 0x000fe400078e00a3 */
[-C--:B------:R-:W-:Y:S02]  /*636f0*/  IMAD R6, R5, R16.reuse, RZ ;  /* 0x0000001005067224 */ /* 0x080fe400078e02ff */
[----:B------:R-:W3:Y:S01]  /*63700*/  LDC R18, c[0x0][0x608] ;  /* 0x00018200ff127b82 */ /* 0x000ee20000000800 */
[----:B------:R-:W-:Y:S02]  /*63710*/  IMAD.MOV.U32 R5, RZ, RZ, R162 ;  /* 0x000000ffff057224 */ /* 0x000fe400078e00a2 */
[----:B------:R-:W-:-:S05]  /*63720*/  IMAD.WIDE.U32 R4, R7, R16, R4 ;  /* 0x0000001007047225 */ /* 0x000fca00078e0004 */
[----:B------:R-:W4:Y:S01]  /*63730*/  LDC R19, c[0x0][0x658] ;  /* 0x00019600ff137b82 */ /* 0x000f220000000800 */
[----:B------:R-:W-:Y:S01]  /*63740*/  IMAD R7, R7, R17, R6 ;  /* 0x0000001107077224 */ /* 0x000fe200078e0206 */
[----:B-1----:R-:W-:Y:S01]  /*63750*/  ISETP.NE.U32.AND P0, PT, R20, RZ, PT ;  /* 0x000000ff1400720c */ /* 0x002fe20003f05070 */
[----:B------:R-:W-:Y:S02]  /*63760*/  IMAD.MOV.U32 R6, RZ, RZ, -0x1 ;  /* 0xffffffffff067424 */ /* 0x000fe400078e00ff */
[----:B------:R-:W-:Y:S01]  /*63770*/  IMAD.IADD R5, R5, 0x1, R7 ;  /* 0x0000000105057824 */ /* 0x000fe200078e0207 */
[----:B------:R-:W-:Y:S02]  /*63780*/  ISETP.NE.AND.EX P0, PT, R21, RZ, PT, P0 ;  /* 0x000000ff1500720c */ /* 0x000fe40003f05300 */
[----:B------:R-:W1:Y:S02]  /*63790*/  LDC R17, c[0x0][0x600] ;  /* 0x00018000ff117b82 */ /* 0x000e640000000800 */
[----:B--2---:R-:W-:-:S02]  /*637a0*/  SHF.R.U64 R10, R4, R8, R5 ;  /* 0x00000008040a7219 */ /* 0x004fc40000001205 */
[----:B------:R-:W-:-:S04]  /*637b0*/  SHF.R.U32.HI R5, RZ, R8, R5 ;  /* 0x00000008ff057219 */ /* 0x000fc80000011605 */
[----:B------:R-:W2:Y:S01]  /*637c0*/  LDC R22, c[0x0][0x648] ;  /* 0x00019200ff167b82 */ /* 0x000ea20000000800 */
[-CC-:B---3--:R-:W-:Y:S02]  /*637d0*/  SHF.R.U64 R15, R10, R18.reuse, R5.reuse ;  /* 0x000000120a0f7219 */ /* 0x188fe40000001205 */
[----:B------:R-:W-:Y:S01]  /*637e0*/  SHF.R.U32.HI R4, RZ, R18, R5 ;  /* 0x00000012ff047219 */ /* 0x000fe20000011605 */
[----:B------:R-:W-:-:S04]  /*637f0*/  IMAD.MOV.U32 R18, RZ, RZ, 0x1 ;  /* 0x00000001ff127424 */ /* 0x000fc800078e00ff */
[----:B0-----:R-:W0:Y:S01]  /*63800*/  LDC R23, c[0x0][0x638] ;  /* 0x00018e00ff177b82 */ /* 0x001e220000000800 */
[-CC-:B----4-:R-:W-:Y:S02]  /*63810*/  SHF.R.U64 R16, R15, R19.reuse, R4.reuse ;  /* 0x000000130f107219 */ /* 0x190fe40000001204 */
[-C--:B------:R-:W-:Y:S02]  /*63820*/  SHF.L.U32 R6, R6, R19.reuse, RZ ;  /* 0x0000001306067219 */ /* 0x080fe400000006ff */
[----:B------:R-:W-:Y:S01]  /*63830*/  SHF.R.U32.HI R5, RZ, R19, R4 ;  /* 0x00000013ff057219 */ /* 0x000fe20000011604 */
[----:B------:R-:W-:Y:S01]  /*63840*/  IMAD.MOV.U32 R4, RZ, RZ, R16 ;  /* 0x000000ffff047224 */ /* 0x000fe200078e0010 */
[----:B------:R-:W-:Y:S01]  /*63850*/  LOP3.LUT R24, RZ, R6, RZ, 0x33, !PT ;  /* 0x00000006ff187212 */ /* 0x000fe200078e33ff */
[----:B------:R-:W3:Y:S01]  /*63860*/  LDC R25, c[0x0][0x610] ;  /* 0x00018400ff197b82 */ /* 0x000ee20000000800 */
[----:B------:R-:W-:Y:S05]  /*63870*/  @!P0 BRA `(.L_x_49) ;  /* 0x0000000000288947 */ /* 0x000fea0003800000 */
        /* <DEDUP_REMOVED lines=10> */
.L_x_49:
[----:B------:R-:W4:Y:S01]  /*63920*/  LDC R6, c[0x0][0x65c] ;  /* 0x00019700ff067b82 */ /* 0x000f220000000800 */
[----:B--2---:R-:W-:Y:S01]  /*63930*/  SHF.R.U64 R4, R4, R22, R5 ;  /* 0x0000001604047219 */ /* 0x004fe20000001205 */
[----:B-1----:R-:W-:Y:S01]  /*63940*/  VIADD R7, R17, 0xffffffff ;  /* 0xffffffff11077836 */ /* 0x002fe20000000000 */
[----:B------:R-:W-:Y:S02]  /*63950*/  SHF.L.U32 R18, R18, R19, RZ ;  /* 0x0000001312127219 */ /* 0x000fe400000006ff */
[----:B------:R-:W-:Y:S01]  /*63960*/  LOP3.LUT R3, R15, R24, RZ, 0xc0, !PT ;  /* 0x000000180f037212 */ /* 0x000fe200078ec0ff */
[----:B------:R-:W-:Y:S01]  /*63970*/  IMAD.MOV R5, RZ, RZ, -R4 ;  /* 0x000000ffff057224 */ /* 0x000fe200078e0a04 */
[----:B------:R-:W-:Y:S01]  /*63980*/  LOP3.LUT R7, R10, R7, RZ, 0xc0, !PT ;  /* 0x000000070a077212 */ /* 0x000fe200078ec0ff */
[----:B------:R-:W-:Y:S02]  /*63990*/  IMAD.MOV.U32 R10, RZ, RZ, R14 ;  /* 0x000000ffff0a7224 */ /* 0x000fe400078e000e */
[----:B------:R-:W-:Y:S01]  /*639a0*/  IMAD R3, R18, R4, R3 ;  /* 0x0000000412037224 */ /* 0x000fe200078e0203 */
[----:B----4-:R-:W-:Y:S01]  /*639b0*/  ISETP.NE.AND P0, PT, R6, 0x1, PT ;  /* 0x000000010600780c */ /* 0x010fe20003f05270 */
[----:B------:R-:W-:-:S12]  /*639c0*/  IMAD.MOV.U32 R6, RZ, RZ, 0x1 ;  /* 0x00000001ff067424 */ /* 0x000fd800078e00ff */
[----:B------:R-:W-:Y:S02]  /*639d0*/  @P0 IMAD R0, R11, R12, R2 ;  /* 0x0000000c0b000224 */ /* 0x000fe400078e0202 */
[----:B0-----:R-:W-:Y:S02]  /*639e0*/  IMAD R2, R5, R23, R16 ;  /* 0x0000001705027224 */ /* 0x001fe400078e0210 */
[----:B---3--:R-:W-:Y:S02]  /*639f0*/  IMAD R0, R3, R25, R0 ;  /* 0x0000001903007224 */ /* 0x008fe400078e0200 */
[----:B------:R-:W-:-:S05]  /*63a00*/  IMAD R5, R2, R17, R7 ;  /* 0x0000001102057224 */ /* 0x000fca00078e0207 */
[----:B------:R-:W-:Y:S02]  /*63a10*/  SEL R4, R5, R0, !P0 ;  /* 0x0000000005047207 */ /* 0x000fe40004000000 */
[----:B------:R-:W-:-:S07]  /*63a20*/  SEL R5, R0, R5, !P0 ;  /* 0x0000000500057207 */ /* 0x000fce0004000000 */
.L_x_47:
[----:B------:R-:W-:-:S08]  /*63a30*/  NOP ;  /* 0x0000000000007918 */ /* 0x000fd00000000000 */
[----:B0-----:R-:W0:-:S00]  /*63a40*/  USETMAXREG.DEALLOC.CTAPOOL 0x18 ;  /* 0x00000018000079c8 */ /* 0x001e0000080e0500 */
[----:B------:R-:W-:-:S13]  /*63a50*/  ISETP.NE.AND P0, PT, RZ, UR8, PT ;  /* 0x00000008ff007c0c */ /* 0x000fda000bf05270 */
[----:B------:R-:W-:Y:S05]  /*63a60*/  @P0 EXIT ;  /* 0x000000000000094d */ /* 0x000fea0003800000 */
[----:B0-----:R-:W-:Y:S01]  /*63a70*/  LOP3.LUT P0, RZ, R6, 0xff, RZ, 0xc0, !PT ;  /* 0x000000ff06ff7812 */ /* 0x001fe2000780c0ff */
[----:B------:R-:W-:Y:S02]  /*63a80*/  IMAD.MOV.U32 R6, RZ, RZ, 0x1 ;  /* 0x00000001ff067424 */ /* 0x000fe400078e00ff */
[----:B------:R-:W-:-:S10]  /*63a90*/  IMAD.MOV.U32 R7, RZ, RZ, RZ ;  /* 0x000000ffff077224 */ /* 0x000fd400078e00ff */
[----:B------:R-:W-:Y:S05]  /*63aa0*/  @!P0 BRA `(.L_x_50) ;  /* 0x0000000c00548947 */ /* 0x000fea0003800000 */
[----:B------:R-:W0:Y:S01]  /*63ab0*/  LDC R0, c[0x0][0x28c] ;  /* 0x0000a300ff007b82 */ /* 0x000e220000000800 */
[----:B------:R-:W-:Y:S01]  /*63ac0*/  ULDC UR8, c[0x0][0xc] ;  /* 0x0000030000087ab9 */ /* 0x000fe20000000800 */
[----:B------:R-:W-:Y:S01]  /*63ad0*/  ULDC UR9, c[0x0][0x10] ;  /* 0x0000040000097ab9 */ /* 0x000fe20000000800 */
[----:B------:R-:W-:Y:S01]  /*63ae0*/  ULDC UR6, c[0x0][0x658] ;  /* 0x0001960000067ab9 */ /* 0x000fe20000000800 */
[----:B------:R-:W-:Y:S01]  /*63af0*/  UMOV UR7, 0xffffffff ;  /* 0xffffffff00077882 */ /* 0x000fe20000000000 */
[----:B------:R-:W-:Y:S01]  /*63b00*/  UIMAD.WIDE.U32 UR8, UR8, UR9, URZ ;  /* 0x00000009080872a5 */ /* 0x000fe2000f8e003f */
[----:B------:R-:W-:Y:S01]  /*63b10*/  BSSY B0, `(.L_x_50) ;  /* 0x00000ce000007945 */ /* 0x000fe20003800000 */
[----:B------:R-:W-:Y:S01]  /*63b20*/  USHF.L.U32 UR10, UR7, UR6, URZ ;  /* 0x00000006070a7299 */ /* 0x000fe2000800063f */
[----:B------:R-:W1:Y:S01]  /*63b30*/  S2UR UR4, SR_CgaCtaId ;  /* 0x00000000000479c3 */ /* 0x000e620000008800 */
[----:B------:R-:W-:Y:S01]  /*63b40*/  IMAD.MOV.U32 R9, RZ, RZ, 0x1 ;  /* 0x00000001ff097424 */ /* 0x000fe200078e00ff */
[----:B------:R-:W-:Y:S01]  /*63b50*/  ULDC UR7, c[0x0][0x14] ;  /* 0x0000050000077ab9 */ /* 0x000fe20000000800 */
[----:B------:R-:W-:Y:S01]  /*63b60*/  IMAD.MOV.U32 R6, RZ, RZ, 0x1 ;  /* 0x00000001ff067424 */ /* 0x000fe200078e00ff */
[----:B------:R-:W-:Y:S01]  /*63b70*/  UIMAD.WIDE.U32 UR22, UR8, UR7, URZ ;  /* 0x00000007081672a5 */ /* 0x000fe2000f8e003f */
[----:B------:R-:W-:Y:S01]  /*63b80*/  IMAD.MOV.U32 R7, RZ, RZ, RZ ;  /* 0x000000ffff077224 */ /* 0x000fe200078e00ff */
[----:B------:R-:W-:Y:S01]  /*63b90*/  UIMAD UR18, UR9, UR7, URZ ;  /* 0x00000007091272a4 */ /* 0x000fe2000f8e023f */
[----:B------:R-:W-:Y:S01]  /*63ba0*/  ULDC UR5, c[0x0][0x600] ;  /* 0x0001800000057ab9 */ /* 0x000fe20000000800 */
[----:B------:R-:W-:Y:S01]  /*63bb0*/  UMOV UR11, 0x1 ;  /* 0x00000001000b7882 */ /* 0x000fe20000000000 */
[----:B------:R-:W-:-:S02]  /*63bc0*/  ULOP3.LUT UR26, UR13, 0x2, URZ, 0xfc, !UPT ;  /* 0x000000020d1a7892 */ /* 0x000fc4000f8efc3f */
[----:B------:R-:W-:Y:S02]  /*63bd0*/  UIADD3 UR5, UR5, -0x1, URZ ;  /* 0xffffffff05057890 */ /* 0x000fe4000fffe03f */
[----:B------:R-:W-:Y:S01]  /*63be0*/  USHF.L.U32 UR6, UR11, UR6, URZ ;  /* 0x000000060b067299 */ /* 0x000fe2000800063f */
[----:B0-----:R-:W-:Y:S01]  /*63bf0*/  VIADD R0, R0, 0x1f ;  /* 0x0000001f00007836 */ /* 0x001fe20000000000 */
[----:B------:R-:W-:Y:S02]  /*63c00*/  ULOP3.LUT UR20, URZ, UR10, URZ, 0x33, !UPT ;  /* 0x0000000a3f147292 */ /* 0x000fe4000f8e333f */
[----:B------:R-:W-:Y:S02]  /*63c10*/  UIADD3 UR18, UR23, UR18, URZ ;  /* 0x0000001217127290 */ /* 0x000fe4000fffe03f */
[----:B------:R-:W-:Y:S01]  /*63c20*/  SHF.R.S32.HI R3, RZ, 0x1f, R0 ;  /* 0x0000001fff037819 */ /* 0x000fe20000011400 */
[----:B------:R-:W-:Y:S01]  /*63c30*/  ULDC.64 UR24, c[0x0][0x198] ;  /* 0x0000660000187ab9 */ /* 0x000fe20000000a00 */
[----:B-1----:R-:W-:-:S02]  /*63c40*/  ULOP3.LUT UR4, UR4, 0x1, URZ, 0xc0, !UPT ;  /* 0x0000000104047892 */ /* 0x002fc4000f8ec03f */
[----:B------:R-:W-:-:S04]  /*63c50*/  LEA.HI R0, R3, R0, RZ, 0x5 ;  /* 0x0000000003007211 */ /* 0x000fc800078f28ff */
[----:B------:R-:W-:-:S05]  /*63c60*/  SHF.R.S32.HI R0, RZ, 0x5, R0 ;  /* 0x00000005ff007819 */ /* 0x000fca0000011400 */
[----:B------:R-:W-:-:S07]  /*63c70*/  VIADD R14, R0, 0x1 ;  /* 0x00000001000e7836 */ /* 0x000fce0000000000 */
.L_x_61:
[----:B------:R-:W-:-:S03]  /*63c80*/  UMOV UR7, 0xffffffff ;  /* 0xffffffff00077882 */ /* 0x000fc60000000000 */
[----:B------:R-:W-:Y:S05]  /*63c90*/  BRA.DIV UR7, `(.L_x_51) ;  /* 0x0000001207887947 */ /* 0x000fea000b800000 */
[----:B------:R-:W-:-:S13]  /*63ca0*/  ELECT P0, URZ, PT ;  /* 0x00000000003f782f */ /* 0x000fda0003800000 */
.L_x_77:
[----:B------:R-:W0:Y:S01]  /*63cb0*/  LDC R2, c[0x0][0x28c] ;  /* 0x0000a300ff027b82 */ /* 0x000e220000000800 */
[----:B------:R-:W-:Y:S01]  /*63cc0*/  BSSY B1, `(.L_x_52) ;  /* 0x000003a000017945 */ /* 0x000fe20003800000 */
[----:B0-----:R-:W-:-:S13]  /*63cd0*/  ISETP.LT.OR P0, PT, R2, 0x1, !P0 ;  /* 0x000000010200780c */ /* 0x001fda0004701670 */
[----:B------:R-:W-:Y:S05]  /*63ce0*/  @P0 BRA `(.L_x_53) ;  /* 0x0000000000dc0947 */ /* 0x000fea0003800000 */
[----:B------:R-:W-:Y:S01]  /*63cf0*/  LEA R2, R4, UR4, 0x1 ;  /* 0x0000000404027c11 */ /* 0x000fe2000f8e08ff */
[----:B------:R-:W-:Y:S02]  /*63d00*/  IMAD R5, R5, 0x180, RZ ;  /* 0x0000018005057824 */ /* 0x000fe400078e02ff */
[----:B------:R-:W-:Y:S02]  /*63d10*/  IMAD.MOV.U32 R13, RZ, RZ, RZ ;  /* 0x000000ffff0d7224 */ /* 0x000fe400078e00ff */
[----:B------:R-:W-:Y:S02]  /*63d20*/  IMAD R2, R2, 0xc0, RZ ;  /* 0x000000c002027824 */ /* 0x000fe400078e02ff */
[----:B------:R-:W-:Y:S02]  /*63d30*/  IMAD.MOV.U32 R3, RZ, RZ, R14 ;  /* 0x000000ffff037224 */ /* 0x000fe400078e000e */
[----:B------:R-:W-:Y:S02]  /*63d40*/  IMAD.MOV.U32 R4, RZ, RZ, R6 ;  /* 0x000000ffff047224 */ /* 0x000fe400078e0006 */
[----:B------:R-:W-:-:S07]  /*63d50*/  IMAD.MOV.U32 R8, RZ, RZ, R7 ;  /* 0x000000ffff087224 */ /* 0x000fce00078e0007 */
.L_x_56:
[----:B------:R-:W0:Y:S01]  /*63d60*/  S2R R12, SR_CgaCtaId ;  /* 0x00000000000c7919 */ /* 0x000e220000008800 */
[----:B------:R-:W-:Y:S01]  /*63d70*/  MOV R11, 0x400 ;  /* 0x00000400000b7802 */ /* 0x000fe20000000f00 */
[----:B------:R-:W1:Y:S03]  /*63d80*/  S2R R16, SR_TID.X ;  /* 0x0000000000107919 */ /* 0x000e660000002100 */
[----:B0-----:R-:W-:Y:S02]  /*63d90*/  LEA R15, R12, R11, 0x18 ;  /* 0x0000000b0c0f7211 */ /* 0x001fe400078ec0ff */
[----:B------:R-:W-:Y:S02]  /*63da0*/  SHF.L.U32 R11, R4, 0x1f, RZ ;  /* 0x0000001f040b7819 */ /* 0x000fe400000006ff */
[----:B-1----:R-:W-:Y:S01]  /*63db0*/  LOP3.LUT P1, RZ, R16, 0x7f, RZ, 0xc0, !PT ;  /* 0x0000007f10ff7812 */ /* 0x002fe2000782c0ff */
[----:B------:R-:W-:-:S04]  /*63dc0*/  IMAD R12, R8, 0x8, R15 ;  /* 0x00000008080c7824 */ /* 0x000fc800078e020f */
[----:B------:R-:W0:Y:S02]  /*63dd0*/  SYNCS.PHASECHK.TRANS64.TRYWAIT P0, [R12+URZ+0x48], R11 ;  /* 0x0000480b0c0075a7 */ /* 0x000e24000800017f */
[----:B0-----:R-:W-:Y:S06]  /*63de0*/  @!P0 BRA `(.L_x_54) ;  /* 0x0000001000548947 */ /* 0x001fec0003800000 */
.L_x_78:
[----:B0-----:R-:W0:Y:S01]  /*63df0*/  @!P1 LDC R11, c[0x0][0x500] ;  /* 0x00014000ff0b9b82 */ /* 0x001e220000000800 */
[----:B------:R-:W-:-:S04]  /*63e00*/  UPRMT UR7, UR26, 0x9910, URZ ;  /* 0x000099101a077896 */ /* 0x000fc8000800003f */
[----:B------:R-:W-:-:S06]  /*63e10*/  UISETP.NE.AND UP0, UPT, UR7, 0x2, UPT ;  /* 0x000000020700788c */ /* 0x000fcc000bf05270 */
[----:B------:R-:W-:Y:S01]  /*63e20*/  PLOP3.LUT P0, PT, PT, PT, UP0, 0x80, 0x0 ;  /* 0x000000000000781c */ /* 0x000fe20003f0f008 */
[----:B0-----:R0:W-:-:S12]  /*63e30*/  @!P1 SYNCS.ARRIVE.TRANS64 RZ, [R12+URZ], R11 ;  /* 0x0000000b0cff99a7 */ /* 0x0011d8000800003f */
[----:B------:R-:W-:Y:S05]  /*63e40*/  @P0 BRA `(.L_x_55) ;  /* 0x0000000000040947 */ /* 0x000fea0003800000 */
[----:B------:R-:W-:Y:S01]  /*63e50*/  BPT.TRAP 0x1 ;  /* 0x000000040000795c */ /* 0x000fe20000300000 */
.L_x_55:
[----:B------:R-:W-:Y:S01]  /*63e60*/  R2UR UR7, R8 ;  /* 0x00000000080772ca */ /* 0x000fe200000e0000 */
[----:B------:R-:W-:Y:S01]  /*63e70*/  VIADD R3, R3, 0xffffffff ;  /* 0xffffffff03037836 */ /* 0x000fe20000000000 */
[----:B------:R-:W-:Y:S01]  /*63e80*/  R2UR UR19, R15 ;  /* 0x000000000f1372ca */ /* 0x000fe200000e0000 */
[----:B------:R-:W-:Y:S01]  /*63e90*/  UIADD3 UR14, UP0, UR24, 0xf0, URZ ;  /* 0x000000f0180e7890 */ /* 0x000fe2000ff1e03f */
[----:B------:R-:W-:Y:S01]  /*63ea0*/  R2UR UR9, R12 ;  /* 0x000000000c0972ca */ /* 0x000fe200000e0000 */
[----:B------:R-:W-:Y:S01]  /*63eb0*/  UIADD3 UR28, UP1, UR24, 0x1f0, URZ ;  /* 0x000001f0181c7890 */ /* 0x000fe2000ff3e03f */
[----:B------:R-:W-:Y:S01]  /*63ec0*/  R2UR UR11, R5 ;  /* 0x00000000050b72ca */ /* 0x000fe200000e0000 */
[----:B------:R-:W-:Y:S01]  /*63ed0*/  UIADD3.X UR15, URZ, UR25, URZ, UP0, !UPT ;  /* 0x000000193f0f7290 */ /* 0x000fe200087fe43f */
[----:B------:R-:W-:Y:S01]  /*63ee0*/  R2UR UR10, R13 ;  /* 0x000000000d0a72ca */ /* 0x000fe200000e0000 */
[----:B------:R-:W-:Y:S01]  /*63ef0*/  VIADD R8, R8, 0x1 ;  /* 0x0000000108087836 */ /* 0x000fe20000000000 */
[----:B------:R-:W-:Y:S01]  /*63f00*/  R2UR UR12, R10 ;  /* 0x000000000a0c72ca */ /* 0x000fe200000e0000 */
[----:B------:R-:W-:Y:S01]  /*63f10*/  UIADD3.X UR29, URZ, UR25, URZ, UP1, !UPT ;  /* 0x000000193f1d7290 */ /* 0x000fe20008ffe43f */
[----:B------:R-:W-:Y:S01]  /*63f20*/  R2UR UR21, R2 ;  /* 0x00000000021572ca */ /* 0x000fe200000e0000 */
[----:B------:R-:W-:Y:S01]  /*63f30*/  UIMAD UR7, UR7, 0x3000, URZ ;  /* 0x00003000070778a4 */ /* 0x000fe2000f8e023f */
[----:B------:R-:W-:Y:S01]  /*63f40*/  ISETP.GT.AND P1, PT, R3, 0x1, PT ;  /* 0x000000010300780c */ /* 0x000fe20003f24270 */
[----:B------:R-:W-:Y:S01]  /*63f50*/  UMOV UR16, 0x0 ;  /* 0x0000000000107882 */ /* 0x000fe20000000000 */
[----:B------:R-:W-:Y:S01]  /*63f60*/  UMOV UR17, 0x10000000 ;  /* 0x1000000000117882 */ /* 0x000fe20000000000 */
[----:B------:R-:W-:Y:S01]  /*63f70*/  UIMAD UR8, UR4, 0x1800, UR7 ;  /* 0x00001800040878a4 */ /* 0x000fe2000f8e0207 */
[C---:B------:R-:W-:Y:S01]  /*63f80*/  ISETP.NE.AND P0, PT, R8.reuse, 0x9, PT ;  /* 0x000000090800780c */ /* 0x040fe20003f05270 */
[----:B------:R-:W-:Y:S01]  /*63f90*/  UIADD3 UR7, UR19, 0x180, UR7 ;  /* 0x0000018013077890 */ /* 0x000fe2000fffe007 */
[----:B------:R-:W-:Y:S01]  /*63fa0*/  VIADD R13, R13, 0x20 ;  /* 0x000000200d0d7836 */ /* 0x000fe20000000000 */
[----:B------:R-:W-:Y:S01]  /*63fb0*/  UIADD3 UR19, UR19, 0x1b180, UR8 ;  /* 0x0001b18013137890 */ /* 0x000fe2000fffe008 */
[----:B0-----:R-:W-:Y:S01]  /*63fc0*/  SEL R11, RZ, 0x1, P0 ;  /* 0x00000001ff0b7807 */ /* 0x001fe20000000000 */
[----:B------:R-:W-:Y:S01]  /*63fd0*/  UMOV UR27, 0x30000 ;  /* 0x00030000001b7882 */ /* 0x000fe20000000000 */
[----:B------:R-:W-:-:S02]  /*63fe0*/  SEL R8, R8, RZ, P0 ;  /* 0x000000ff08087207 */ /* 0x000fc40000000000 */
[----:B------:R-:W-:Y:S01]  /*63ff0*/  UMOV UR8, UR7 ;  /* 0x0000000700087c82 */ /* 0x000fe20008000000 */
[----:B------:R-:W-:Y:S01]  /*64000*/  LOP3.LUT R4, R4, R11, RZ, 0x3c, !PT ;  /* 0x0000000b04047212 */ /* 0x000fe200078e3cff */
[----:B------:R0:W-:Y:S02]  /*64010*/  UTMALDG.3D [UR8], [UR14], desc[UR16] ;  /* 0x000010080e0075b4 */ /* 0x0001e40008011000 */
[----:B0-----:R-:W-:Y:S01]  /*64020*/  UMOV UR8, UR19 ;  /* 0x0000001300087c82 */ /* 0x001fe20008000000 */
[----:B------:R-:W-:Y:S02]  /*64030*/  UMOV UR11, UR21 ;  /* 0x00000015000b7c82 */ /* 0x000fe40008000000 */
[----:B------:R0:W-:Y:S02]  /*64040*/  UTMALDG.3D.MULTICAST [UR8], [UR28], UR27, desc[UR16] ;  /* 0x000010081c0073b4 */ /* 0x0001e4000801181b */
[----:B0-----:R-:W-:Y:S05]  /*64050*/  @P1 BRA `(.L_x_56) ;  /* 0xfffffffc00401947 */ /* 0x001fea000383ffff */
.L_x_53:
[----:B------:R-:W-:Y:S05]  /*64060*/  BSYNC B1 ;  /* 0x0000000000017941 */ /* 0x000fea0003800000 */
.L_x_52:
[----:B------:R-:W2:Y:S01]  /*64070*/  LDL.LU R15, [R1+0xea0] ;  /* 0x000ea000010f7983 */ /* 0x000ea20000300800 */
[----:B------:R-:W-:Y:S01]  /*64080*/  LOP3.LUT P0, RZ, R9, 0xff, RZ, 0xc0, !PT ;  /* 0x000000ff09ff7812 */ /* 0x000fe2000780c0ff */
[C---:B------:R-:W-:Y:S01]  /*64090*/  IMAD.IADD R4, R0.reuse, 0x1, R7 ;  /* 0x0000000100047824 */ /* 0x040fe200078e0207 */
[----:B------:R-:W-:Y:S01]  /*640a0*/  ULDC.64 UR8, c[0x0][0x650] ;  /* 0x0001940000087ab9 */ /* 0x000fe20000000a00 */
[----:B------:R-:W3:Y:S01]  /*640b0*/  LDL.LU R12, [R1+0xea4] ;  /* 0x000ea400010c7983 */ /* 0x000ee20000300800 */
[----:B------:R-:W-:Y:S01]  /*640c0*/  ISETP.GE.U32.AND P1, PT, R0, 0x9, PT ;  /* 0x000000090000780c */ /* 0x000fe20003f26070 */
[----:B------:R-:W-:Y:S01]  /*640d0*/  BSSY B1, `(.L_x_57) ;  /* 0x000006f000017945 */ /* 0x000fe20003800000 */
[----:B------:R-:W-:Y:S01]  /*640e0*/  IMAD.MOV.U32 R10, RZ, RZ, -0x1 ;  /* 0xffffffffff0a7424 */ /* 0x000fe200078e00ff */
[----:B------:R-:W-:-:S06]  /*640f0*/  PRMT R9, RZ, 0x7610, R9 ;  /* 0x00007610ff097816 */ /* 0x000fcc0000000009 */
[----:B------:R-:W0:Y:S01]  /*64100*/  @P0 S2R R3, SR_CgaCtaId ;  /* 0x0000000000030919 */ /* 0x000e220000008800 */
[----:B------:R-:W-:-:S04]  /*64110*/  @P0 MOV R2, 0x400 ;  /* 0x0000040000020802 */ /* 0x000fc80000000f00 */
[----:B0-----:R-:W-:-:S04]  /*64120*/  @P0 LEA R2, R3, R2, 0x18 ;  /* 0x0000000203020211 */ /* 0x001fc800078ec0ff */
[----:B------:R0:W-:Y:S01]  /*64130*/  @P0 SYNCS.ARRIVE.TRANS64.A1T0 RZ, [R2+URZ+0xa8], RZ ;  /* 0x0000a8ff02ff09a7 */ /* 0x0001e2000810003f */
[----:B------:R-:W-:-:S04]  /*64140*/  ISETP.GT.U32.AND P0, PT, R4, 0x8, PT ;  /* 0x000000080400780c */ /* 0x000fc80003f04070 */
[----:B------:R-:W-:Y:S01]  /*64150*/  ISETP.LT.U32.AND P0, PT, R0, 0x9, P0 ;  /* 0x000000090000780c */ /* 0x000fe20000701070 */
[----:B0-----:R-:W-:-:S05]  /*64160*/  IMAD.WIDE.U32 R2, R4, 0x38e38e39, RZ ;  /* 0x38e38e3904027825 */ /* 0x001fca00078e00ff */
[----:B------:R-:W-:Y:S02]  /*64170*/  SHF.R.U32.HI R5, RZ, 0x1, R3 ;  /* 0x00000001ff057819 */ /* 0x000fe40000011603 */
[----:B------:R-:W-:Y:S02]  /*64180*/  SEL R3, RZ, 0x1, !P0 ;  /* 0x00000001ff037807 */ /* 0x000fe40004000000 */
[----:B------:R-:W-:Y:S01]  /*64190*/  PRMT R2, RZ, 0x7610, R2 ;  /* 0x00007610ff027816 */ /* 0x000fe20000000002 */
[----:B------:R-:W-:Y:S01]  /*641a0*/  IMAD R7, R5, -0x9, R4 ;  /* 0xfffffff705077824 */ /* 0x000fe200078e0204 */
[----:B------:R-:W-:Y:S01]  /*641b0*/  LOP3.LUT R6, R6, R3, RZ, 0x3c, !PT ;  /* 0x0000000306067212 */ /* 0x000fe200078e3cff */
[----:B------:R-:W-:-:S03]  /*641c0*/  IMAD.MOV.U32 R4, RZ, RZ, -0x1 ;  /* 0xffffffffff047424 */ /* 0x000fc600078e00ff */
[----:B------:R-:W-:Y:S01]  /*641d0*/  @P1 LOP3.LUT R6, R6, 0x1, R5, 0x78, !PT ;  /* 0x0000000106061812 */ /* 0x000fe200078e7805 */
[----:B------:R-:W-:Y:S01]  /*641e0*/  IMAD.MOV.U32 R5, RZ, RZ, -0x1 ;  /* 0xffffffffff057424 */ /* 0x000fe200078e00ff */
[----:B---3--:R-:W-:-:S04]  /*641f0*/  IADD3 R12, P0, R12, UR22, RZ ;  /* 0x000000160c0c7c10 */ /* 0x008fc8000ff1e0ff */
[----:B--2---:R-:W-:Y:S01]  /*64200*/  IADD3.X R15, R15, UR18, RZ, P0, !PT ;  /* 0x000000120f0f7c10 */ /* 0x004fe200087fe4ff */
[----:B------:R0:W-:Y:S01]  /*64210*/  STL [R1+0xea4], R12 ;  /* 0x000ea40c01007387 */ /* 0x0001e20000100800 */
[----:B------:R-:W-:-:S03]  /*64220*/  ISETP.GE.U32.AND P0, PT, R12, UR8, PT ;  /* 0x000000080c007c0c */ /* 0x000fc6000bf06070 */
[----:B------:R0:W-:Y:S01]  /*64230*/  STL [R1+0xea0], R15 ;  /* 0x000ea00f01007387 */ /* 0x0001e20000100800 */
[----:B------:R-:W-:-:S13]  /*64240*/  ISETP.GE.U32.AND.EX P0, PT, R15, UR9, PT, P0 ;  /* 0x000000090f007c0c */ /* 0x000fda000bf06100 */
[----:B0-----:R-:W-:Y:S05]  /*64250*/  @P0 BRA `(.L_x_58) ;  /* 0x0000000400580947 */ /* 0x001fea0003800000 */
[----:B------:R-:W0:Y:S01]  /*64260*/  S2R R8, SR_CTAID.X ;  /* 0x0000000000087919 */ /* 0x000e220000002500 */
[----:B------:R-:W1:Y:S01]  /*64270*/  LDC R16, c[0x0][0x65c] ;  /* 0x00019700ff107b82 */ /* 0x000e620000000800 */
[----:B------:R-:W-:Y:S01]  /*64280*/  ULDC UR7, c[0x0][0x150] ;  /* 0x0000540000077ab9 */ /* 0x000fe20000000800 */
[----:B------:R-:W-:Y:S01]  /*64290*/  ULDC.64 UR8, c[0x0][0x628] ;  /* 0x00018a0000087ab9 */ /* 0x000fe20000000a00 */
[----:B------:R-:W2:Y:S01]  /*642a0*/  S2R R2, SR_CTAID.Y ;  /* 0x0000000000027919 */ /* 0x000ea20000002600 */
[----:B------:R-:W-:Y:S01]  /*642b0*/  ISETP.NE.U32.AND P0, PT, RZ, UR8, PT ;  /* 0x00000008ff007c0c */ /* 0x000fe2000bf05070 */
[----:B------:R-:W-:-:S03]  /*642c0*/  ULDC UR10, c[0x0][0x630] ;  /* 0x00018c00000a7ab9 */ /* 0x000fc60000000800 */
[----:B------:R-:W3:Y:S01]  /*642d0*/  LDC R5, c[0x0][0x144] ;  /* 0x00005100ff057b82 */ /* 0x000ee20000000800 */
[----:B------:R-:W-:-:S07]  /*642e0*/  ISETP.NE.AND.EX P0, PT, RZ, UR9, PT, P0 ;  /* 0x00000009ff007c0c */ /* 0x000fce000bf05300 */
[----:B------:R-:W4:Y:S01]  /*642f0*/  LDC R11, c[0x0][0x148] ;  /* 0x00005200ff0b7b82 */ /* 0x000f220000000800 */
[----:B-1----:R-:W-:Y:S02]  /*64300*/  ISETP.NE.AND P2, PT, R16, 0x1, PT ;  /* 0x000000011000780c */ /* 0x002fe40003f45270 */
[----:B0-----:R-:W-:Y:S02]  /*64310*/  I2FP.F32.U32 R3, R8 ;  /* 0x0000000800037245 */ /* 0x001fe40000201000 */
[----:B--2---:R-:W-:-:S03]  /*64320*/  I2FP.F32.U32 R4, R2 ;  /* 0x0000000200047245 */ /* 0x004fc60000201000 */
[----:B------:R-:W-:Y:S01]  /*64330*/  FMUL R3, R3, UR7 ;  /* 0x0000000703037c20 */ /* 0x000fe20008400000 */
[----:B------:R-:W-:Y:S02]  /*64340*/  ULDC UR7, c[0x0][0x154] ;  /* 0x0000550000077ab9 */ /* 0x000fe40000000800 */
[----:B------:R-:W-:-:S03]  /*64350*/  FMUL R10, R4, UR7 ;  /* 0x00000007040a7c20 */ /* 0x000fc60008400000 */
[----:B------:R-:W0:Y:S08]  /*64360*/  F2I.U32.TRUNC.NTZ R3, R3 ;  /* 0x0000000300037305 */ /* 0x000e30000020f000 */
[----:B------:R-:W1:Y:S01]  /*64370*/  F2I.U32.TRUNC.NTZ R10, R10 ;  /* 0x0000000a000a7305 */ /* 0x000e62000020f000 */
[----:B0-----:R-:W-:Y:S02]  /*64380*/  IMAD.MOV R4, RZ, RZ, -R3 ;  /* 0x000000ffff047224 */ /* 0x001fe400078e0a03 */
[----:B------:R-:W-:-:S02]  /*64390*/  IMAD.MOV.U32 R3, RZ, RZ, R15 ;  /* 0x000000ffff037224 */ /* 0x000fc400078e000f */
[----:B---3--:R-:W-:Y:S02]  /*643a0*/  IMAD R8, R5, R4, R8 ;  /* 0x0000000405087224 */ /* 0x008fe400078e0208 */
[----:B-1----:R-:W-:-:S04]  /*643b0*/  IMAD.MOV R4, RZ, RZ, -R10 ;  /* 0x000000ffff047224 */ /* 0x002fc800078e0a0a */
[----:B----4-:R-:W-:Y:S02]  /*643c0*/  @P2 IMAD R8, R11, R4, R2 ;  /* 0x000000040b082224 */ /* 0x010fe400078e0202 */
[----:B------:R-:W-:Y:S01]  /*643d0*/  IMAD.MOV.U32 R2, RZ, RZ, R12 ;  /* 0x000000ffff027224 */ /* 0x000fe200078e000c */
[----:B------:R-:W-:Y:S06]  /*643e0*/  @!P0 BRA `(.L_x_59) ;  /* 0x0000000000288947 */ /* 0x000fec0003800000 */
[----:B------:R-:W-:Y:S02]  /*643f0*/  ULDC UR7, c[0x0][0x634] ;  /* 0x00018d0000077ab9 */ /* 0x000fe40000000800 */
[----:B------:R-:W-:-:S05]  /*64400*/  IADD3 R3, P0, R12, UR7, RZ ;  /* 0x000000070c037c10 */ /* 0x000fca000ff1e0ff */
[----:B------:R-:W-:-:S04]  /*64410*/  IMAD.X R11, RZ, RZ, R15, P0 ;  /* 0x000000ffff0b7224 */ /* 0x000fc800000e060f */
[----:B------:R-:W-:-:S04]  /*64420*/  IMAD.WIDE.U32 R4, R11, UR8, RZ ;  /* 0x000000080b047c25 */ /* 0x000fc8000f8e00ff */
[----:B------:R-:W-:-:S04]  /*64430*/  IMAD.WIDE.U32 R4, P0, R3, UR9, R4 ;  /* 0x0000000903047c25 */ /* 0x000fc8000f800004 */
[----:B------:R-:W-:-:S04]  /*64440*/  IMAD.WIDE.U32 R2, R3, UR8, RZ ;  /* 0x0000000803027c25 */ /* 0x000fc8000f8e00ff */
[----:B------:R-:W-:Y:S01]  /*64450*/  IMAD.MOV.U32 R2, RZ, RZ, R5 ;  /* 0x000000ffff027224 */ /* 0x000fe200078e0005 */
[----:B------:R-:W-:Y:S01]  /*64460*/  IADD3 RZ, P1, R3, R4, RZ ;  /* 0x0000000403ff7210 */ /* 0x000fe20007f3e0ff */
[----:B------:R-:W-:-:S04]  /*64470*/  IMAD.X R3, RZ, RZ, RZ, P0 ;  /* 0x000000ffff037224 */ /* 0x000fc800000e06ff */
[----:B------:R-:W-:-:S08]  /*64480*/  IMAD.WIDE.U32.X R2, R11, UR9, R2, P1 ;  /* 0x000000090b027c25 */ /* 0x000fd000088e0402 */
.L_x_59:
[--C-:B------:R-:W-:Y:S01]  /*64490*/  SHF.R.U64 R10, R2, UR10, R3.reuse ;  /* 0x0000000a020a7c19 */ /* 0x100fe20008001203 */
[----:B------:R-:W-:Y:S01]  /*644a0*/  ULDC.64 UR8, c[0x0][0x620] ;  /* 0x0001880000087ab9 */ /* 0x000fe20000000a00 */
[----:B------:R-:W-:Y:S01]  /*644b0*/  SHF.R.U32.HI R2, RZ, UR10, R3 ;  /* 0x0000000aff027c19 */ /* 0x000fe20008011603 */
[----:B------:R-:W-:Y:S01]  /*644c0*/  IMAD.MOV.U32 R3, RZ, RZ, R15 ;  /* 0x000000ffff037224 */ /* 0x000fe200078e000f */
[----:B------:R-:W-:Y:S01]  /*644d0*/  IADD3 R11, P0, RZ, -R10, RZ ;  /* 0x8000000aff0b7210 */ /* 0x000fe20007f1e0ff */
[----:B------:R-:W-:-:S04]  /*644e0*/  ULDC UR7, c[0x0][0x618] ;  /* 0x0001860000077ab9 */ /* 0x000fc80000000800 */
[----:B------:R-:W-:-:S04]  /*644f0*/  IMAD.X R2, RZ, RZ, ~R2, P0 ;  /* 0x000000ffff027224 */ /* 0x000fc800000e0e02 */
[----:B------:R-:W-:-:S04]  /*64500*/  IMAD R2, R2, UR8, RZ ;  /* 0x0000000802027c24 */ /* 0x000fc8000f8e02ff */
[----:B------:R-:W-:Y:S02]  /*64510*/  IMAD R5, R11, UR9, R2 ;  /* 0x000000090b057c24 */ /* 0x000fe4000f8e0202 */
[----:B------:R-:W-:-:S04]  /*64520*/  IMAD.MOV.U32 R2, RZ, RZ, R12 ;  /* 0x000000ffff027224 */ /* 0x000fc800078e000c */
[----:B------:R-:W-:Y:S01]  /*64530*/  IMAD.WIDE.U32 R2, R11, UR8, R2 ;  /* 0x000000080b027c25 */ /* 0x000fe2000f8e0002 */
[----:B------:R-:W-:Y:S02]  /*64540*/  ULDC.64 UR8, c[0x0][0x640] ;  /* 0x0001900000087ab9 */ /* 0x000fe40000000a00 */
[----:B------:R-:W-:Y:S01]  /*64550*/  ISETP.NE.U32.AND P0, PT, RZ, UR8, PT ;  /* 0x00000008ff007c0c */ /* 0x000fe2000bf05070 */
[----:B------:R-:W-:-:S03]  /*64560*/  IMAD.IADD R3, R3, 0x1, R5 ;  /* 0x0000000103037824 */ /* 0x000fc600078e0205 */
[----:B------:R-:W-:Y:S02]  /*64570*/  ISETP.NE.AND.EX P0, PT, RZ, UR9, PT, P0 ;  /* 0x00000009ff007c0c */ /* 0x000fe4000bf05300 */
[--C-:B------:R-:W-:Y:S02]  /*64580*/  SHF.R.U64 R11, R2, UR7, R3.reuse ;  /* 0x00000007020b7c19 */ /* 0x100fe40008001203 */
[----:B------:R-:W-:Y:S01]  /*64590*/  SHF.R.U32.HI R2, RZ, UR7, R3 ;  /* 0x00000007ff027c19 */ /* 0x000fe20008011603 */
[----:B------:R-:W-:-:S03]  /*645a0*/  ULDC UR7, c[0x0][0x608] ;  /* 0x0001820000077ab9 */ /* 0x000fc60000000800 */
[--C-:B------:R-:W-:Y:S02]  /*645b0*/  SHF.R.U64 R12, R11, UR7, R2.reuse ;  /* 0x000000070b0c7c19 */ /* 0x100fe40008001202 */
[----:B------:R-:W-:Y:S01]  /*645c0*/  SHF.R.U32.HI R3, RZ, UR7, R2 ;  /* 0x00000007ff037c19 */ /* 0x000fe20008011602 */
[----:B------:R-:W-:-:S03]  /*645d0*/  ULDC UR7, c[0x0][0x658] ;  /* 0x0001960000077ab9 */ /* 0x000fc60000000800 */
[--C-:B------:R-:W-:Y:S02]  /*645e0*/  SHF.R.U64 R13, R12, UR7, R3.reuse ;  /* 0x000000070c0d7c19 */ /* 0x100fe40008001203 */
[----:B------:R-:W-:-:S03]  /*645f0*/  SHF.R.U32.HI R15, RZ, UR7, R3 ;  /* 0x00000007ff0f7c19 */ /* 0x000fc60008011603 */
[----:B------:R-:W-:Y:S02]  /*64600*/  IMAD.MOV.U32 R2, RZ, RZ, R13 ;  /* 0x000000ffff027224 */ /* 0x000fe400078e000d */
        /* <DEDUP_REMOVED lines=12> */
.L_x_60:
[----:B------:R-:W-:Y:S01]  /*646d0*/  ULDC UR7, c[0x0][0x648] ;  /* 0x0001920000077ab9 */ /* 0x000fe20000000800 */
[----:B------:R-:W-:Y:S02]  /*646e0*/  LOP3.LUT R12, R12, UR20, RZ, 0xc0, !PT ;  /* 0x000000140c0c7c12 */ /* 0x000fe4000f8ec0ff */
[----:B------:R-:W-:Y:S01]  /*646f0*/  SHF.R.U64 R3, R2, UR7, R3 ;  /* 0x0000000702037c19 */ /* 0x000fe20008001203 */
[----:B------:R-:W-:-:S04]  /*64700*/  ULDC UR7, c[0x0][0x638] ;  /* 0x00018e0000077ab9 */ /* 0x000fc80000000800 */
[----:B------:R-:W-:Y:S02]  /*64710*/  IMAD.MOV R2, RZ, RZ, -R3 ;  /* 0x000000ffff027224 */ /* 0x000fe400078e0a03 */
[----:B------:R-:W-:Y:S02]  /*64720*/  IMAD R5, R3, UR6, R12 ;  /* 0x0000000603057c24 */ /* 0x000fe4000f8e020c */
[----:B------:R-:W-:Y:S01]  /*64730*/  IMAD R13, R2, UR7, R13 ;  /* 0x00000007020d7c24 */ /* 0x000fe2000f8e020d */
[----:B------:R-:W-:Y:S01]  /*64740*/  ULDC UR7, c[0x0][0x610] ;  /* 0x0001840000077ab9 */ /* 0x000fe20000000800 */
[----:B------:R-:W-:Y:S01]  /*64750*/  LOP3.LUT R2, R11, UR5, RZ, 0xc0, !PT ;  /* 0x000000050b027c12 */ /* 0x000fe2000f8ec0ff */
[----:B------:R-:W-:Y:S01]  /*64760*/  IMAD R8, R5, UR7, R8 ;  /* 0x0000000705087c24 */ /* 0x000fe2000f8e0208 */
[----:B------:R-:W-:-:S03]  /*64770*/  ULDC UR7, c[0x0][0x600] ;  /* 0x0001800000077ab9 */ /* 0x000fc60000000800 */
[----:B------:R-:W-:Y:S02]  /*64780*/  IMAD R13, R13, UR7, R2 ;  /* 0x000000070d0d7c24 */ /* 0x000fe4000f8e0202 */
[----:B------:R-:W-:-:S03]  /*64790*/  IMAD.MOV.U32 R2, RZ, RZ, 0x1 ;  /* 0x00000001ff027424 */ /* 0x000fc600078e00ff */
[----:B------:R-:W-:Y:S02]  /*647a0*/  SEL R4, R13, R8, !P2 ;  /* 0x000000080d047207 */ /* 0x000fe40005000000 */
[----:B------:R-:W-:-:S07]  /*647b0*/  SEL R5, R8, R13, !P2 ;  /* 0x0000000d08057207 */ /* 0x000fce0005000000 */
.L_x_58:
[----:B------:R-:W-:Y:S05]  /*647c0*/  BSYNC B1 ;  /* 0x0000000000017941 */ /* 0x000fea0003800000 */
.L_x_57:
[----:B------:R-:W-:-:S13]  /*647d0*/  LOP3.LUT P0, RZ, R2, 0xff, RZ, 0xc0, !PT ;  /* 0x000000ff02ff7812 */ /* 0x000fda000780c0ff */
[----:B------:R-:W-:Y:S05]  /*647e0*/  @P0 BRA `(.L_x_61) ;  /* 0xfffffff400240947 */ /* 0x000fea000383ffff */
[----:B------:R-:W-:Y:S05]  /*647f0*/  BSYNC B0 ;  /* 0x0000000000007941 */ /* 0x000fea0003800000 */
.L_x_50:
[----:B------:R-:W-:-:S03]  /*64800*/  UMOV UR7, 0xffffffff ;  /* 0xffffffff00077882 */ /* 0x000fc60000000000 */
[----:B------:R-:W-:Y:S05]  /*64810*/  BRA.DIV UR7, `(.L_x_62) ;  /* 0x0000000607dc7947 */ /* 0x000fea000b800000 */
[----:B------:R-:W-:-:S13]  /*64820*/  ELECT P0, URZ, PT ;  /* 0x00000000003f782f */ /* 0x000fda0003800000 */
.L_x_81:
[----:B------:R-:W-:Y:S04]  /*64830*/  BSSY B0, `(.L_x_63) ;  /* 0x0000059000007945 */ /* 0x000fe80003800000 */
[----:B------:R-:W-:Y:S05]  /*64840*/  @!P0 BRA `(.L_x_64) ;  /* 0x00000004005c8947 */ /* 0x000fea0003800000 */
[----:B------:R-:W-:-:S04]  /*64850*/  ULOP3.LUT UR7, UR13, 0x2, URZ, 0xfc, !UPT ;  /* 0x000000020d077892 */ /* 0x000fc8000f8efc3f */
[----:B------:R-:W-:-:S06]  /*64860*/  UISETP.NE.AND UP0, UPT, UR7, 0x3, UPT ;  /* 0x000000030700788c */ /* 0x000fcc000bf05270 */
[----:B------:R-:W-:-:S13]  /*64870*/  PLOP3.LUT P0, PT, PT, PT, UP0, 0x80, 0x0 ;  /* 0x000000000000781c */ /* 0x000fda0003f0f008 */
[----:B------:R-:W-:Y:S05]  /*64880*/  @!P0 BRA `(.L_x_65) ;  /* 0x0000000000048947 */ /* 0x000fea0003800000 */
[----:B------:R-:W-:Y:S01]  /*64890*/  BPT.TRAP 0x1 ;  /* 0x000000040000795c */ /* 0x000fe20000300000 */
.L_x_65:
[----:B------:R-:W0:Y:S01]  /*648a0*/  S2R R3, SR_CgaCtaId ;  /* 0x0000000000037919 */ /* 0x000e220000008800 */
[----:B------:R-:W-:Y:S02]  /*648b0*/  MOV R0, 0x400 ;  /* 0x0000040000007802 */ /* 0x000fe40000000f00 */
[----:B------:R-:W-:Y:S02]  /*648c0*/  SHF.L.U32 R2, R6, 0x1f, RZ ;  /* 0x0000001f06027819 */ /* 0x000fe400000006ff */
[----:B0-----:R-:W-:-:S05]  /*648d0*/  LEA R0, R3, R0, 0x18 ;  /* 0x0000000003007211 */ /* 0x001fca00078ec0ff */
[----:B------:R-:W-:-:S04]  /*648e0*/  VIADD R0, R0, 0x48 ;  /* 0x0000004800007836 */ /* 0x000fc80000000000 */
[----:B------:R-:W-:-:S04]  /*648f0*/  IMAD R3, R7, 0x8, R0 ;  /* 0x0000000807037824 */ /* 0x000fc800078e0200 */
[----:B------:R-:W0:Y:S02]  /*64900*/  SYNCS.PHASECHK.TRANS64.TRYWAIT P0, [R3+URZ], R2 ;  /* 0x00000002030075a7 */ /* 0x000e24000800017f */
[----:B0-----:R-:W-:Y:S05]  /*64910*/  @!P0 BRA `(.L_x_66) ;  /* 0x0000000400bc8947 */ /* 0x001fea0003800000 */
.L_x_82:
[----:B------:R-:W-:-:S05]  /*64920*/  VIADD R7, R7, 0x1 ;  /* 0x0000000107077836 */ /* 0x000fca0000000000 */
[----:B------:R-:W-:-:S04]  /*64930*/  ISETP.NE.AND P0, PT, R7, 0x9, PT ;  /* 0x000000090700780c */ /* 0x000fc80003f05270 */
[----:B0-----:R-:W-:Y:S02]  /*64940*/  SEL R3, RZ, 0x1, P0 ;  /* 0x00000001ff037807 */ /* 0x001fe40000000000 */
[----:B------:R-:W-:Y:S02]  /*64950*/  SEL R7, R7, RZ, P0 ;  /* 0x000000ff07077207 */ /* 0x000fe40000000000 */
[----:B------:R-:W-:-:S03]  /*64960*/  LOP3.LUT R6, R6, R3, RZ, 0x3c, !PT ;  /* 0x0000000306067212 */ /* 0x000fc600078e3cff */
[----:B------:R-:W-:Y:S01]  /*64970*/  IMAD R3, R7, 0x8, R0 ;  /* 0x0000000807037824 */ /* 0x000fe200078e0200 */
[----:B------:R-:W-:-:S04]  /*64980*/  SHF.L.U32 R2, R6, 0x1f, RZ ;  /* 0x0000001f06027819 */ /* 0x000fc800000006ff */
[----:B------:R-:W0:Y:S02]  /*64990*/  SYNCS.PHASECHK.TRANS64.TRYWAIT P0, [R3+URZ], R2 ;  /* 0x00000002030075a7 */ /* 0x000e24000800017f */
[----:B0-----:R-:W-:Y:S05]  /*649a0*/  @!P0 BRA `(.L_x_67) ;  /* 0x0000000400ac8947 */ /* 0x001fea0003800000 */
.L_x_83:
[----:B0-----:R-:W-:-:S05]  /*649b0*/  VIADD R2, R7, 0x1 ;  /* 0x0000000107027836 */ /* 0x001fca0000000000 */
[----:B------:R-:W-:-:S04]  /*649c0*/  ISETP.NE.AND P0, PT, R2, 0x9, PT ;  /* 0x000000090200780c */ /* 0x000fc80003f05270 */
[----:B------:R-:W-:Y:S02]  /*649d0*/  SEL R3, RZ, 0x1, P0 ;  /* 0x00000001ff037807 */ /* 0x000fe40000000000 */
[----:B------:R-:W-:Y:S02]  /*649e0*/  SEL R5, R2, RZ, P0 ;  /* 0x000000ff02057207 */ /* 0x000fe40000000000 */
[----:B------:R-:W-:-:S03]  /*649f0*/  LOP3.LUT R6, R6, R3, RZ, 0x3c, !PT ;  /* 0x0000000306067212 */ /* 0x000fc600078e3cff */
[----:B------:R-:W-:Y:S01]  /*64a00*/  IMAD R3, R5, 0x8, R0 ;  /* 0x0000000805037824 */ /* 0x000fe200078e0200 */
[----:B------:R-:W-:-:S04]  /*64a10*/  SHF.L.U32 R2, R6, 0x1f, RZ ;  /* 0x0000001f06027819 */ /* 0x000fc800000006ff */
[----:B------:R-:W0:Y:S02]  /*64a20*/  SYNCS.PHASECHK.TRANS64.TRYWAIT P0, [R3+URZ], R2 ;  /* 0x00000002030075a7 */ /* 0x000e24000800017f */
[----:B0-----:R-:W-:Y:S05]  /*64a30*/  @!P0 BRA `(.L_x_68) ;  /* 0x00000004009c8947 */ /* 0x001fea0003800000 */
.L_x_84:
        /* <DEDUP_REMOVED lines=9> */
.L_x_85:
        /* <DEDUP_REMOVED lines=9> */
.L_x_86:
        /* <DEDUP_REMOVED lines=9> */
.L_x_87:
        /* <DEDUP_REMOVED lines=9> */
.L_x_88:
        /* <DEDUP_REMOVED lines=9> */
.L_x_89:
[----:B0-----:R-:W-:-:S05]  /*64d10*/  VIADD R2, R5, 0x1 ;  /* 0x0000000105027836 */ /* 0x001fca0000000000 */
[----:B------:R-:W-:-:S04]  /*64d20*/  ISETP.NE.AND P0, PT, R2, 0x9, PT ;  /* 0x000000090200780c */ /* 0x000fc80003f05270 */
[----:B------:R-:W-:Y:S02]  /*64d30*/  SEL R4, RZ, 0x1, P0 ;  /* 0x00000001ff047807 */ /* 0x000fe40000000000 */
[----:B------:R-:W-:Y:S02]  /*64d40*/  SEL R3, R2, RZ, P0 ;  /* 0x000000ff02037207 */ /* 0x000fe40000000000 */
[----:B------:R-:W-:-:S03]  /*64d50*/  LOP3.LUT R4, R7, R4, RZ, 0x3c, !PT ;  /* 0x0000000407047212 */ /* 0x000fc600078e3cff */
[----:B------:R-:W-:Y:S01]  /*64d60*/  IMAD R3, R3, 0x8, R0 ;  /* 0x0000000803037824 */ /* 0x000fe200078e0200 */
[----:B------:R-:W-:-:S07]  /*64d70*/  SHF.L.U32 R0, R4, 0x1f, RZ ;  /* 0x0000001f04007819 */ /* 0x000fce00000006ff */
.L_x_74:
[----:B0-----:R0:W1:Y:S02]  /*64d80*/  SYNCS.PHASECHK.TRANS64.TRYWAIT P0, [R3+URZ], R0 ;  /* 0x00000000030075a7 */ /* 0x001064000800017f */
[----:B-1----:R-:W-:Y:S05]  /*64d90*/  @!P0 NANOSLEEP.SYNCS 0x989680 ;  /* 0x009896800000895d */ /* 0x002fea0003900000 */
[----:B------:R-:W1:Y:S02]  /*64da0*/  @!P0 SYNCS.PHASECHK.TRANS64 P0, [R3+URZ], R0 ;  /* 0x00000000030085a7 */ /* 0x000e64000800007f */
[----:B-1----:R-:W-:Y:S05]  /*64db0*/  @!P0 BRA `(.L_x_74) ;  /* 0xfffffffc00f08947 */ /* 0x002fea000383ffff */
.L_x_64:
[----:B------:R-:W-:Y:S05]  /*64dc0*/  BSYNC B0 ;  /* 0x0000000000007941 */ /* 0x000fea0003800000 */
.L_x_63:
[----:B------:R-:W-:Y:S05]  /*64dd0*/  EXIT ;  /* 0x000000000000794d */ /* 0x000fea0003800000 */
.L_x_22:
[----:B--2---:R-:W-:-:S04]  /*64de0*/  IMAD.U32 R16, RZ, RZ, UR7 ;  /* 0x00000007ff107e24 */ /* 0x004fc8000f8e00ff */
[----:B------:R2:W4:Y:S03]  /*64df0*/  SYNCS.PHASECHK.TRANS64.TRYWAIT P0, [R16+URZ], R15 ;  /* 0x0000000f100075a7 */ /* 0x000526000800017f */
[----:B----4-:R-:W-:Y:S05]  /*64e00*/  @!P0 NANOSLEEP.SYNCS 0x989680 ;  /* 0x009896800000895d */ /* 0x010fea0003900000 */
[----:B------:R-:W4:Y:S02]  /*64e10*/  @!P0 SYNCS.PHASECHK.TRANS64 P0, [R16+URZ], R15 ;  /* 0x0000000f100085a7 */ /* 0x000f24000800007f */
[----:B----4-:R-:W-:Y:S05]  /*64e20*/  @!P0 BRA `(.L_x_22) ;  /* 0xfffffffc00ec8947 */ /* 0x010fea000383ffff */
[----:B------:R-:W-:Y:S05]  /*64e30*/  BRA `(.L_x_21) ;  /* 0xfffffa0800647947 */ /* 0x000fea000383ffff */
.L_x_28:
[----:B-----5:R2:W-:Y:S02]  /*64e40*/  STL [R1+0xeb0], R0 ;  /* 0x000eb00001007387 */ /* 0x0205e40000100800 */
[----:B--2---:R-:W-:-:S04]  /*64e50*/  IMAD.U32 R0, RZ, RZ, UR9 ;  /* 0x00000009ff007e24 */ /* 0x004fc8000f8e00ff */
[----:B------:R2:W4:Y:S03]  /*64e60*/  SYNCS.PHASECHK.TRANS64.TRYWAIT P0, [R0+URZ], R17 ;  /* 0x00000011000075a7 */ /* 0x000526000800017f */
[----:B----4-:R-:W-:Y:S05]  /*64e70*/  @!P0 NANOSLEEP.SYNCS 0x989680 ;  /* 0x009896800000895d */ /* 0x010fea0003900000 */
[----:B------:R2:W4:Y:S02]  /*64e80*/  @!P0 SYNCS.PHASECHK.TRANS64 P0, [R0+URZ], R17 ;  /* 0x00000011000085a7 */ /* 0x000524000800007f */
[----:B--2---:R2:W5:Y:S02]  /*64e90*/  LDL.LU R0, [R1+0xeb0] ;  /* 0x000eb00001007983 */ /* 0x0045640000300800 */
[----:B--2-4-:R-:W-:Y:S05]  /*64ea0*/  @!P0 BRA `(.L_x_28) ;  /* 0xfffffffc00e48947 */ /* 0x014fea000383ffff */
[----:B------:R-:W-:Y:S05]  /*64eb0*/  BRA `(.L_x_27) ;  /* 0xfffffa9c00c87947 */ /* 0x000fea000383ffff */
.L_x_51:
[----:B------:R-:W-:Y:S01]  /*64ec0*/  BSSY B1, `(.L_x_75) ;  /* 0x0000006000017945 */ /* 0x000fe20003800000 */
[----:B------:R-:W-:-:S07]  /*64ed0*/  IMAD.MOV.U32 R2, RZ, RZ, -0x1 ;  /* 0xffffffffff027424 */ /* 0x000fce00078e00ff */
[----:B------:R-:W-:Y:S05]  /*64ee0*/  WARPSYNC.COLLECTIVE R2, `(.L_x_76) ;  /* 0x00000000020c7348 */ /* 0x000fea0003c00000 */
[----:B------:R-:W-:Y:S02]  /*64ef0*/  ELECT P0, UR62, PT ;  /* 0x00000000003e782f */ /* 0x000fe40003800000 */
[----:B------:R-:W-:Y:S01]  /*64f00*/  MOV R2, UR62 ;  /* 0x0000003e00027c02 */ /* 0x000fe20008000f00 */
[----:B------:R-:W-:Y:S10]  /*64f10*/  ENDCOLLECTIVE ;  /* 0x000000000000791b */ /* 0x000ff40003800000 */
.L_x_76:
[----:B------:R-:W-:Y:S05]  /*64f20*/  BSYNC B1 ;  /* 0x0000000000017941 */ /* 0x000fea0003800000 */
.L_x_75:
[----:B------:R-:W-:Y:S05]  /*64f30*/  BRA `(.L_x_77) ;  /* 0xffffffec005c7947 */ /* 0x000fea000383ffff */
.L_x_54:
[----:B0-----:R0:W1:Y:S02]  /*64f40*/  SYNCS.PHASECHK.TRANS64.TRYWAIT P0, [R12+URZ+0x48], R11 ;  /* 0x0000480b0c0075a7 */ /* 0x001064000800017f */
[----:B-1----:R-:W-:Y:S05]  /*64f50*/  @!P0 NANOSLEEP.SYNCS 0x989680 ;  /* 0x009896800000895d */ /* 0x002fea0003900000 */
[----:B------:R-:W1:Y:S02]  /*64f60*/  @!P0 SYNCS.PHASECHK.TRANS64 P0, [R12+URZ+0x48], R11 ;  /* 0x0000480b0c0085a7 */ /* 0x000e64000800007f */
[----:B-1----:R-:W-:Y:S05]  /*64f70*/  @!P0 BRA `(.L_x_54) ;  /* 0xfffffffc00f08947 */ /* 0x002fea000383ffff */
[----:B------:R-:W-:Y:S05]  /*64f80*/  BRA `(.L_x_78) ;  /* 0xffffffec00987947 */ /* 0x000fea000383ffff */
.L_x_62:
[----:B------:R-:W-:Y:S01]  /*64f90*/  BSSY B0, `(.L_x_79) ;  /* 0x0000006000007945 */ /* 0x000fe20003800000 */
[----:B------:R-:W-:-:S07]  /*64fa0*/  IMAD.MOV.U32 R2, RZ, RZ, -0x1 ;  /* 0xffffffffff027424 */ /* 0x000fce00078e00ff */
[----:B------:R-:W-:Y:S05]  /*64fb0*/  WARPSYNC.COLLECTIVE R2, `(.L_x_80) ;  /* 0x00000000020c7348 */ /* 0x000fea0003c00000 */
[----:B------:R-:W-:Y:S02]  /*64fc0*/  ELECT P0, UR62, PT ;  /* 0x00000000003e782f */ /* 0x000fe40003800000 */
[----:B------:R-:W-:Y:S01]  /*64fd0*/  MOV R2, UR62 ;  /* 0x0000003e00027c02 */ /* 0x000fe20008000f00 */
[----:B------:R-:W-:Y:S10]  /*64fe0*/  ENDCOLLECTIVE ;  /* 0x000000000000791b */ /* 0x000ff40003800000 */
.L_x_80:
[----:B------:R-:W-:Y:S05]  /*64ff0*/  BSYNC B0 ;  /* 0x0000000000007941 */ /* 0x000fea0003800000 */
.L_x_79:
[----:B------:R-:W-:Y:S05]  /*65000*/  BRA `(.L_x_81) ;  /* 0xfffffff800087947 */ /* 0x000fea000383ffff */
.L_x_66:
[----:B0-----:R0:W1:Y:S02]  /*65010*/  SYNCS.PHASECHK.TRANS64.TRYWAIT P0, [R3+URZ], R2 ;  /* 0x00000002030075a7 */ /* 0x001064000800017f */
[----:B-1----:R-:W-:Y:S05]  /*65020*/  @!P0 NANOSLEEP.SYNCS 0x989680 ;  /* 0x009896800000895d */ /* 0x002fea0003900000 */
[----:B------:R-:W1:Y:S02]  /*65030*/  @!P0 SYNCS.PHASECHK.TRANS64 P0, [R3+URZ], R2 ;  /* 0x00000002030085a7 */ /* 0x000e64000800007f */
[----:B-1----:R-:W-:Y:S05]  /*65040*/  @!P0 BRA `(.L_x_66) ;  /* 0xfffffffc00f08947 */ /* 0x002fea000383ffff */
[----:B------:R-:W-:Y:S05]  /*65050*/  BRA `(.L_x_82) ;  /* 0xfffffff800307947 */ /* 0x000fea000383ffff */
.L_x_67:
[----:B0-----:R0:W1:Y:S02]  /*65060*/  SYNCS.PHASECHK.TRANS64.TRYWAIT P0, [R3+URZ], R2 ;  /* 0x00000002030075a7 */ /* 0x001064000800017f */
[----:B-1----:R-:W-:Y:S05]  /*65070*/  @!P0 NANOSLEEP.SYNCS 0x989680 ;  /* 0x009896800000895d */ /* 0x002fea0003900000 */
[----:B------:R-:W1:Y:S02]  /*65080*/  @!P0 SYNCS.PHASECHK.TRANS64 P0, [R3+URZ], R2 ;  /* 0x00000002030085a7 */ /* 0x000e64000800007f */
[----:B-1----:R-:W-:Y:S05]  /*65090*/  @!P0 BRA `(.L_x_67) ;  /* 0xfffffffc00f08947 */ /* 0x002fea000383ffff */
[----:B------:R-:W-:Y:S05]  /*650a0*/  BRA `(.L_x_83) ;  /* 0xfffffff800407947 */ /* 0x000fea000383ffff */
.L_x_68:
[----:B0-----:R0:W1:Y:S02]  /*650b0*/  SYNCS.PHASECHK.TRANS64.TRYWAIT P0, [R3+URZ], R2 ;  /* 0x00000002030075a7 */ /* 0x001064000800017f */
[----:B-1----:R-:W-:Y:S05]  /*650c0*/  @!P0 NANOSLEEP.SYNCS 0x989680 ;  /* 0x009896800000895d */ /* 0x002fea0003900000 */
[----:B------:R-:W1:Y:S02]  /*650d0*/  @!P0 SYNCS.PHASECHK.TRANS64 P0, [R3+URZ], R2 ;  /* 0x00000002030085a7 */ /* 0x000e64000800007f */
[----:B-1----:R-:W-:Y:S05]  /*650e0*/  @!P0 BRA `(.L_x_68) ;  /* 0xfffffffc00f08947 */ /* 0x002fea000383ffff */
[----:B------:R-:W-:Y:S05]  /*650f0*/  BRA `(.L_x_84) ;  /* 0xfffffff800507947 */ /* 0x000fea000383ffff */
.L_x_69:
[----:B0-----:R0:W1:Y:S02]  /*65100*/  SYNCS.PHASECHK.TRANS64.TRYWAIT P0, [R3+URZ], R2 ;  /* 0x00000002030075a7 */ /* 0x001064000800017f */
[----:B-1----:R-:W-:Y:S05]  /*65110*/  @!P0 NANOSLEEP.SYNCS 0x989680 ;  /* 0x009896800000895d */ /* 0x002fea0003900000 */
[----:B------:R-:W1:Y:S02]  /*65120*/  @!P0 SYNCS.PHASECHK.TRANS64 P0, [R3+URZ], R2 ;  /* 0x00000002030085a7 */ /* 0x000e64000800007f */
[----:B-1----:R-:W-:Y:S05]  /*65130*/  @!P0 BRA `(.L_x_69) ;  /* 0xfffffffc00f08947 */ /* 0x002fea000383ffff */
[----:B------:R-:W-:Y:S05]  /*65140*/  BRA `(.L_x_85) ;  /* 0xfffffff800607947 */ /* 0x000fea000383ffff */
.L_x_70:
[----:B0-----:R0:W1:Y:S02]  /*65150*/  SYNCS.PHASECHK.TRANS64.TRYWAIT P0, [R3+URZ], R2 ;  /* 0x00000002030075a7 */ /* 0x001064000800017f */
[----:B-1----:R-:W-:Y:S05]  /*65160*/  @!P0 NANOSLEEP.SYNCS 0x989680 ;  /* 0x009896800000895d */ /* 0x002fea0003900000 */
[----:B------:R-:W1:Y:S02]  /*65170*/  @!P0 SYNCS.PHASECHK.TRANS64 P0, [R3+URZ], R2 ;  /* 0x00000002030085a7 */ /* 0x000e64000800007f */
[----:B-1----:R-:W-:Y:S05]  /*65180*/  @!P0 BRA `(.L_x_70) ;  /* 0xfffffffc00f08947 */ /* 0x002fea000383ffff */
[----:B------:R-:W-:Y:S05]  /*65190*/  BRA `(.L_x_86) ;  /* 0xfffffff800707947 */ /* 0x000fea000383ffff */
.L_x_71:
[----:B0-----:R0:W1:Y:S02]  /*651a0*/  SYNCS.PHASECHK.TRANS64.TRYWAIT P0, [R3+URZ], R2 ;  /* 0x00000002030075a7 */ /* 0x001064000800017f */
[----:B-1----:R-:W-:Y:S05]  /*651b0*/  @!P0 NANOSLEEP.SYNCS 0x989680 ;  /* 0x009896800000895d */ /* 0x002fea0003900000 */
[----:B------:R-:W1:Y:S02]  /*651c0*/  @!P0 SYNCS.PHASECHK.TRANS64 P0, [R3+URZ], R2 ;  /* 0x00000002030085a7 */ /* 0x000e64000800007f */
[----:B-1----:R-:W-:Y:S05]  /*651d0*/  @!P0 BRA `(.L_x_71) ;  /* 0xfffffffc00f08947 */ /* 0x002fea000383ffff */
[----:B------:R-:W-:Y:S05]  /*651e0*/  BRA `(.L_x_87) ;  /* 0xfffffff800807947 */ /* 0x000fea000383ffff */
.L_x_72:
[----:B0-----:R0:W1:Y:S02]  /*651f0*/  SYNCS.PHASECHK.TRANS64.TRYWAIT P0, [R3+URZ], R2 ;  /* 0x00000002030075a7 */ /* 0x001064000800017f */
[----:B-1----:R-:W-:Y:S05]  /*65200*/  @!P0 NANOSLEEP.SYNCS 0x989680 ;  /* 0x009896800000895d */ /* 0x002fea0003900000 */
[----:B------:R-:W1:Y:S02]  /*65210*/  @!P0 SYNCS.PHASECHK.TRANS64 P0, [R3+URZ], R2 ;  /* 0x00000002030085a7 */ /* 0x000e64000800007f */
[----:B-1----:R-:W-:Y:S05]  /*65220*/  @!P0 BRA `(.L_x_72) ;  /* 0xfffffffc00f08947 */ /* 0x002fea000383ffff */
[----:B------:R-:W-:Y:S05]  /*65230*/  BRA `(.L_x_88) ;  /* 0xfffffff800907947 */ /* 0x000fea000383ffff */
.L_x_73:
[----:B0-----:R0:W1:Y:S02]  /*65240*/  SYNCS.PHASECHK.TRANS64.TRYWAIT P0, [R3+URZ], R2 ;  /* 0x00000002030075a7 */ /* 0x001064000800017f */
[----:B-1----:R-:W-:Y:S05]  /*65250*/  @!P0 NANOSLEEP.SYNCS 0x989680 ;  /* 0x009896800000895d */ /* 0x002fea0003900000 */
[----:B------:R-:W1:Y:S02]  /*65260*/  @!P0 SYNCS.PHASECHK.TRANS64 P0, [R3+URZ], R2 ;  /* 0x00000002030085a7 */ /* 0x000e64000800007f */
[----:B-1----:R-:W-:Y:S05]  /*65270*/  @!P0 BRA `(.L_x_73) ;  /* 0xfffffffc00f08947 */ /* 0x002fea000383ffff */
[----:B------:R-:W-:Y:S05]  /*65280*/  BRA `(.L_x_89) ;  /* 0xfffffff800a07947 */ /* 0x000fea000383ffff */
.L_x_90:
[----:B------:R-:W-:-:S00]  /*65290*/  BRA `(.L_x_90) ;  /* 0xfffffffc00fc7947 */ /* 0x000fc0000383ffff */
[----:B------:R-:W-:-:S00]  /*652a0*/  NOP ;  /* 0x0000000000007918 */ /* 0x000fc00000000000 */
        /* <DEDUP_REMOVED lines=13> */
.L_x_91:


//--------------------- .nv.shared._ZN7cutlass13device_kernelINS_4gemm6kernel13GemmUniversalIN4cute5tupleIJiiiiEEENS1_10collective13CollectiveMmaINS1_37MainloopSm90TmaGmmaWarpSpecializedFP8ILi9ENS5_IJNS4_1CILi2EEENSA_ILi1EEESC_EEENS1_35KernelTmaWarpSpecializedCooperativeEEENS5_IJNSA_ILi384EEESG_NSA_ILi32EEEEEENS_12float_e4m3_tENS5_IJlSC_lEEESJ_SK_NS4_8TiledMMAINS4_8MMA_AtomIJNS4_4SM904GMMA31MMA_64x192x32_F32E4M3E4M3_SS_TNILNSO_7ScaleInE1ELSQ_1EEEEEENS4_6LayoutISD_NS5_IJSC_NSA_ILi0EEESU_EEEEENS5_IJNS4_10UnderscoreESX_SX_EEEEENS4_13SM90_TMA_LOADENS4_14ComposedLayoutINS4_7SwizzleILi1ELi4ELi3EEENS4_18smem_ptr_flag_bitsILi8EEENST_INS5_IJNSA_ILi8EEESH_EEENS5_IJSH_SC_EEEEEEEvNS4_8identityENS4_23SM90_TMA_LOAD_MULTICASTES1A_vS1B_EENS_8epilogue10collective6detail29Sm90TmaWarpSpecializedAdapterINS1F_15DefaultEpilogueISJ_SK_SK_NS1E_6thread17LinearCombinationISJ_Li1EffLNS1J_9ScaleType4KindE0ELNS_15FloatRoundStyleE2ESJ_EENS1_15EpilogueDefaultEEEEEvvEEEEvNT_6ParamsE --------------------------
	.section	.nv.shared._ZN7cutlass13device_kernelINS_4gemm6kernel13GemmUniversalIN4cute5tupleIJiiiiEEENS1_10collective13CollectiveMmaINS1_37MainloopSm90TmaGmmaWarpSpecializedFP8ILi9ENS5_IJNS4_1CILi2EEENSA_ILi1EEESC_EEENS1_35KernelTmaWarpSpecializedCooperativeEEENS5_IJNSA_ILi384EEESG_NSA_ILi32EEEEEENS_12float_e4m3_tENS5_IJlSC_lEEESJ_SK_NS4_8TiledMMAINS4_8MMA_AtomIJNS4_4SM904GMMA31MMA_64x192x32_F32E4M3E4M3_SS_TNILNSO_7ScaleInE1ELSQ_1EEEEEENS4_6LayoutISD_NS5_IJSC_NSA_ILi0EEESU_EEEEENS5_IJNS4_10UnderscoreESX_SX_EEEEENS4_13SM90_TMA_LOADENS4_14ComposedLayoutINS4_7SwizzleILi1ELi4ELi3EEENS4_18smem_ptr_flag_bitsILi8EEENST_INS5_IJNSA_ILi8EEESH_EEENS5_IJSH_SC_EEEEEEEvNS4_8identityENS4_23SM90_TMA_LOAD_MULTICASTES1A_vS1B_EENS_8epilogue10collective6detail29Sm90TmaWarpSpecializedAdapterINS1F_15DefaultEpilogueISJ_SK_SK_NS1E_6thread17LinearCombinationISJ_Li1EffLNS1J_9ScaleType4KindE0ELNS_15FloatRoundStyleE2ESJ_EENS1_15EpilogueDefaultEEEEEvvEEEEvNT_6ParamsE,"aw",@nobits
	.sectionflags	@""
	.align	16
	.zero		1024


//--------------------- .nv.shared.reserved.0     --------------------------
	.section	.nv.shared.reserved.0,"aw",@nobits
	.weak		__nv_reservedSMEM_offset_0_alias
	.size		__nv_reservedSMEM_offset_0_alias, 0, 0
	.other		__nv_reservedSMEM_offset_0_alias,@"STO_CUDA_RESERVED_SHARED STV_DEFAULT"
__nv_reservedSMEM_offset_0_alias:
	.zero		0


//--------------------- .nv.global                --------------------------
	.section	.nv.global,"aw",@nobits
.nv.global:
	.type		_ZN40_INTERNAL_b33a6d60_4_k_cu_288102ec_168004cute1_E,@object
	.size		_ZN40_INTERNAL_b33a6d60_4_k_cu_288102ec_168004cute1_E,(_ZN40_INTERNAL_b33a6d60_4_k_cu_288102ec_168004cuda3std3__45__cpo6cbeginE - _ZN40_INTERNAL_b33a6d60_4_k_cu_288102ec_168004cute1_E)
_ZN40_INTERNAL_b33a6d60_4_k_cu_288102ec_168004cute1_E:
	.zero		1
	.type		_ZN40_INTERNAL_b33a6d60_4_k_cu_288102ec_168004cuda3std3__45__cpo6cbeginE,@object
	.size		_ZN40_INTERNAL_b33a6d60_4_k_cu_288102ec_168004cuda3std3__45__cpo6cbeginE,(_ZN40_INTERNAL_b33a6d60_4_k_cu_288102ec_168004cuda3std3__48in_placeE - _ZN40_INTERNAL_b33a6d60_4_k_cu_288102ec_168004cuda3std3__45__cpo6cbeginE)
_ZN40_INTERNAL_b33a6d60_4_k_cu_288102ec_168004cuda3std3__45__cpo6cbeginE:
	.zero		1
	.type		_ZN40_INTERNAL_b33a6d60_4_k_cu_288102ec_168004cuda3std3__48in_placeE,@object
	.size		_ZN40_INTERNAL_b33a6d60_4_k_cu_288102ec_168004cuda3std3__48in_placeE,(_ZN40_INTERNAL_b33a6d60_4_k_cu_288102ec_168004cuda3std6ranges3__45__cpo9iter_moveE - _ZN40_INTERNAL_b33a6d60_4_k_cu_288102ec_168004cuda3std3__48in_placeE)
_ZN40_INTERNAL_b33a6d60_4_k_cu_288102ec_168004cuda3std3__48in_placeE:
	.zero		1
	.type		_ZN40_INTERNAL_b33a6d60_4_k_cu_288102ec_168004cuda3std6ranges3__45__cpo9iter_moveE,@object
	.size		_ZN40_INTERNAL_b33a6d60_4_k_cu_288102ec_168004cuda3std6ranges3__45__cpo9iter_moveE,(_ZN40_INTERNAL_b33a6d60_4_k_cu_288102ec_168004cuda3std3__45__cpo5beginE - _ZN40_INTERNAL_b33a6d60_4_k_cu_288102ec_168004cuda3std6ranges3__45__cpo9iter_moveE)
_ZN40_INTERNAL_b33a6d60_4_k_cu_288102ec_168004cuda3std6ranges3__45__cpo9iter_moveE:
	.zero		1
	.type		_ZN40_INTERNAL_b33a6d60_4_k_cu_288102ec_168004cuda3std3__45__cpo5beginE,@object
	.size		_ZN40_INTERNAL_b33a6d60_4_k_cu_288102ec_168004cuda3std3__45__cpo5beginE,(_ZN40_INTERNAL_b33a6d60_4_k_cu_288102ec_168004cuda3std3__442_GLOBAL__N__b33a6d60_4_k_cu_288102ec_168006ignoreE - _ZN40_INTERNAL_b33a6d60_4_k_cu_288102ec_168004cuda3std3__45__cpo5beginE)
_ZN40_INTERNAL_b33a6d60_4_k_cu_288102ec_168004cuda3std3__45__cpo5beginE:
	.zero		1
	.type		_ZN40_INTERNAL_b33a6d60_4_k_cu_288102ec_168004cuda3std3__442_GLOBAL__N__b33a6d60_4_k_cu_288102ec_168006ignoreE,@object
	.size		_ZN40_INTERNAL_b33a6d60_4_k_cu_288102ec_168004cuda3std3__442_GLOBAL__N__b33a6d60_4_k_cu_288102ec_168006ignoreE,(_ZN40_INTERNAL_b33a6d60_4_k_cu_288102ec_168004cute7productE - _ZN40_INTERNAL_b33a6d60_4_k_cu_288102ec_168004cuda3std3__442_GLOBAL__N__b33a6d60_4_k_cu_288102ec_168006ignoreE)
_ZN40_INTERNAL_b33a6d60_4_k_cu_288102ec_168004cuda3std3__442_GLOBAL__N__b33a6d60_4_k_cu_288102ec_168006ignoreE:
	.zero		1
	.type		_ZN40_INTERNAL_b33a6d60_4_k_cu_288102ec_168004cute7productE,@object
	.size		_ZN40_INTERNAL_b33a6d60_4_k_cu_288102ec_168004cute7productE,(_ZN40_INTERNAL_b33a6d60_4_k_cu_288102ec_168004cuda3std3__45__cpo3endE - _ZN40_INTERNAL_b33a6d60_4_k_cu_288102ec_168004cute7productE)
_ZN40_INTERNAL_b33a6d60_4_k_cu_288102ec_168004cute7productE:
	.zero		1
	.type		_ZN40_INTERNAL_b33a6d60_4_k_cu_288102ec_168004cuda3std3__45__cpo3endE,@object
	.size		_ZN40_INTERNAL_b33a6d60_4_k_cu_288102ec_168004cuda3std3__45__cpo3endE,(_ZN40_INTERNAL_b33a6d60_4_k_cu_288102ec_168004cuda3std3__419piecewise_constructE - _ZN40_INTERNAL_b33a6d60_4_k_cu_288102ec_168004cuda3std3__45__cpo3endE)
_ZN40_INTERNAL_b33a6d60_4_k_cu_288102ec_168004cuda3std3__45__cpo3endE:
	.zero		1
	.type		_ZN40_INTERNAL_b33a6d60_4_k_cu_288102ec_168004cuda3std3__419piecewise_constructE,@object
	.size		_ZN40_INTERNAL_b33a6d60_4_k_cu_288102ec_168004cuda3std3__419piecewise_constructE,(_ZN40_INTERNAL_b33a6d60_4_k_cu_288102ec_168004cuda3std3__45__cpo4cendE - _ZN40_INTERNAL_b33a6d60_4_k_cu_288102ec_168004cuda3std3__419piecewise_constructE)
_ZN40_INTERNAL_b33a6d60_4_k_cu_288102ec_168004cuda3std3__419piecewise_constructE:
	.zero		1
	.type		_ZN40_INTERNAL_b33a6d60_4_k_cu_288102ec_168004cuda3std3__45__cpo4cendE,@object
	.size		_ZN40_INTERNAL_b33a6d60_4_k_cu_288102ec_168004cuda3std3__45__cpo4cendE,(_ZN40_INTERNAL_b33a6d60_4_k_cu_288102ec_168004cuda3std6ranges3__45__cpo4swapE - _ZN40_INTERNAL_b33a6d60_4_k_cu_288102ec_168004cuda3std3__45__cpo4cendE)
_ZN40_INTERNAL_b33a6d60_4_k_cu_288102ec_168004cuda3std3__45__cpo4cendE:
	.zero		1
	.type		_ZN40_INTERNAL_b33a6d60_4_k_cu_288102ec_168004cuda3std6ranges3__45__cpo4swapE,@object
	.size		_ZN40_INTERNAL_b33a6d60_4_k_cu_288102ec_168004cuda3std6ranges3__45__cpo4swapE,(.L_7 - _ZN40_INTERNAL_b33a6d60_4_k_cu_288102ec_168004cuda3std6ranges3__45__cpo4swapE)
_ZN40_INTERNAL_b33a6d60_4_k_cu_288102ec_168004cuda3std6ranges3__45__cpo4swapE:
	.zero		1
.L_7:


//--------------------- .nv.constant0._ZN7cutlass13device_kernelINS_4gemm6kernel13GemmUniversalIN4cute5tupleIJiiiiEEENS1_10collective13CollectiveMmaINS1_37MainloopSm90TmaGmmaWarpSpecializedFP8ILi9ENS5_IJNS4_1CILi2EEENSA_ILi1EEESC_EEENS1_35KernelTmaWarpSpecializedCooperativeEEENS5_IJNSA_ILi384EEESG_NSA_ILi32EEEEEENS_12float_e4m3_tENS5_IJlSC_lEEESJ_SK_NS4_8TiledMMAINS4_8MMA_AtomIJNS4_4SM904GMMA31MMA_64x192x32_F32E4M3E4M3_SS_TNILNSO_7ScaleInE1ELSQ_1EEEEEENS4_6LayoutISD_NS5_IJSC_NSA_ILi0EEESU_EEEEENS5_IJNS4_10UnderscoreESX_SX_EEEEENS4_13SM90_TMA_LOADENS4_14ComposedLayoutINS4_7SwizzleILi1ELi4ELi3EEENS4_18smem_ptr_flag_bitsILi8EEENST_INS5_IJNSA_ILi8EEESH_EEENS5_IJSH_SC_EEEEEEEvNS4_8identityENS4_23SM90_TMA_LOAD_MULTICASTES1A_vS1B_EENS_8epilogue10collective6detail29Sm90TmaWarpSpecializedAdapterINS1F_15DefaultEpilogueISJ_SK_SK_NS1E_6thread17LinearCombinationISJ_Li1EffLNS1J_9ScaleType4KindE0ELNS_15FloatRoundStyleE2ESJ_EENS1_15EpilogueDefaultEEEEEvvEEEEvNT_6ParamsE --------------------------
	.section	.nv.constant0._ZN7cutlass13device_kernelINS_4gemm6kernel13GemmUniversalIN4cute5tupleIJiiiiEEENS1_10collective13CollectiveMmaINS1_37MainloopSm90TmaGmmaWarpSpecializedFP8ILi9ENS5_IJNS4_1CILi2EEENSA_ILi1EEESC_EEENS1_35KernelTmaWarpSpecializedCooperativeEEENS5_IJNSA_ILi384EEESG_NSA_ILi32EEEEEENS_12float_e4m3_tENS5_IJlSC_lEEESJ_SK_NS4_8TiledMMAINS4_8MMA_AtomIJNS4_4SM904GMMA31MMA_64x192x32_F32E4M3E4M3_SS_TNILNSO_7ScaleInE1ELSQ_1EEEEEENS4_6LayoutISD_NS5_IJSC_NSA_ILi0EEESU_EEEEENS5_IJNS4_10UnderscoreESX_SX_EEEEENS4_13SM90_TMA_LOADENS4_14ComposedLayoutINS4_7SwizzleILi1ELi4ELi3EEENS4_18smem_ptr_flag_bitsILi8EEENST_INS5_IJNSA_ILi8EEESH_EEENS5_IJSH_SC_EEEEEEEvNS4_8identityENS4_23SM90_TMA_LOAD_MULTICASTES1A_vS1B_EENS_8epilogue10collective6detail29Sm90TmaWarpSpecializedAdapterINS1F_15DefaultEpilogueISJ_SK_SK_NS1E_6thread17LinearCombinationISJ_Li1EffLNS1J_9ScaleType4KindE0ELNS_15FloatRoundStyleE2ESJ_EENS1_15EpilogueDefaultEEEEEvvEEEEvNT_6ParamsE,"a",@progbits
	.sectionflags	@""
	.align	4
.nv.constant0._ZN7cutlass13device_kernelINS_4gemm6kernel13GemmUniversalIN4cute5tupleIJiiiiEEENS1_10collective13CollectiveMmaINS1_37MainloopSm90TmaGmmaWarpSpecializedFP8ILi9ENS5_IJNS4_1CILi2EEENSA_ILi1EEESC_EEENS1_35KernelTmaWarpSpecializedCooperativeEEENS5_IJNSA_ILi384EEESG_NSA_ILi32EEEEEENS_12float_e4m3_tENS5_IJlSC_lEEESJ_SK_NS4_8TiledMMAINS4_8MMA_AtomIJNS4_4SM904GMMA31MMA_64x192x32_F32E4M3E4M3_SS_TNILNSO_7ScaleInE1ELSQ_1EEEEEENS4_6LayoutISD_NS5_IJSC_NSA_ILi0EEESU_EEEEENS5_IJNS4_10UnderscoreESX_SX_EEEEENS4_13SM90_TMA_LOADENS4_14ComposedLayoutINS4_7SwizzleILi1ELi4ELi3EEENS4_18smem_ptr_flag_bitsILi8EEENST_INS5_IJNSA_ILi8EEESH_EEENS5_IJSH_SC_EEEEEEEvNS4_8identityENS4_23SM90_TMA_LOAD_MULTICASTES1A_vS1B_EENS_8epilogue10collective6detail29Sm90TmaWarpSpecializedAdapterINS1F_15DefaultEpilogueISJ_SK_SK_NS1E_6thread17LinearCombinationISJ_Li1EffLNS1J_9ScaleType4KindE0ELNS_15FloatRoundStyleE2ESJ_EENS1_15EpilogueDefaultEEEEEvvEEEEvNT_6ParamsE:
	.zero		1664


//--------------------- SYMBOLS --------------------------

	.type		.nv.reservedSmem.offset0,@object
	.size		.nv.reservedSmem.offset0,0x4
